//
// Generated by NVIDIA NVVM Compiler
//
// Compiler Build ID: CL-36424714
// Cuda compilation tools, release 13.0, V13.0.88
// Based on NVVM 20.0.0
//

.version 9.0
.target sm_100
.address_size 64

	// .globl	_Z23linear_attention_kernelPKfS0_S0_Pfiiii
.global .align 1 .b8 _ZN34_INTERNAL_cfd9163d_4_k_cu_6cf4979c4cuda3std3__45__cpo5beginE[1];
.global .align 1 .b8 _ZN34_INTERNAL_cfd9163d_4_k_cu_6cf4979c4cuda3std3__45__cpo3endE[1];
.global .align 1 .b8 _ZN34_INTERNAL_cfd9163d_4_k_cu_6cf4979c4cuda3std3__45__cpo6cbeginE[1];
.global .align 1 .b8 _ZN34_INTERNAL_cfd9163d_4_k_cu_6cf4979c4cuda3std3__45__cpo4cendE[1];
.global .align 1 .b8 _ZN34_INTERNAL_cfd9163d_4_k_cu_6cf4979c4cuda3std3__45__cpo6rbeginE[1];
.global .align 1 .b8 _ZN34_INTERNAL_cfd9163d_4_k_cu_6cf4979c4cuda3std3__45__cpo4rendE[1];
.global .align 1 .b8 _ZN34_INTERNAL_cfd9163d_4_k_cu_6cf4979c4cuda3std3__45__cpo7crbeginE[1];
.global .align 1 .b8 _ZN34_INTERNAL_cfd9163d_4_k_cu_6cf4979c4cuda3std3__45__cpo5crendE[1];
.global .align 1 .b8 _ZN34_INTERNAL_cfd9163d_4_k_cu_6cf4979c4cuda3std3__436_GLOBAL__N__cfd9163d_4_k_cu_6cf4979c6ignoreE[1];
.global .align 1 .b8 _ZN34_INTERNAL_cfd9163d_4_k_cu_6cf4979c4cuda3std3__419piecewise_constructE[1];
.global .align 1 .b8 _ZN34_INTERNAL_cfd9163d_4_k_cu_6cf4979c4cuda3std3__48in_placeE[1];
.global .align 1 .b8 _ZN34_INTERNAL_cfd9163d_4_k_cu_6cf4979c4cuda3std3__420unreachable_sentinelE[1];
.global .align 1 .b8 _ZN34_INTERNAL_cfd9163d_4_k_cu_6cf4979c4cuda3std3__47nulloptE[1];
.global .align 1 .b8 _ZN34_INTERNAL_cfd9163d_4_k_cu_6cf4979c4cuda3std3__48unexpectE[1];
.global .align 1 .b8 _ZN34_INTERNAL_cfd9163d_4_k_cu_6cf4979c4cuda3std6ranges3__45__cpo4swapE[1];
.global .align 1 .b8 _ZN34_INTERNAL_cfd9163d_4_k_cu_6cf4979c4cuda3std6ranges3__45__cpo9iter_moveE[1];
.global .align 1 .b8 _ZN34_INTERNAL_cfd9163d_4_k_cu_6cf4979c4cuda3std6ranges3__45__cpo5beginE[1];
.global .align 1 .b8 _ZN34_INTERNAL_cfd9163d_4_k_cu_6cf4979c4cuda3std6ranges3__45__cpo3endE[1];
.global .align 1 .b8 _ZN34_INTERNAL_cfd9163d_4_k_cu_6cf4979c4cuda3std6ranges3__45__cpo6cbeginE[1];
.global .align 1 .b8 _ZN34_INTERNAL_cfd9163d_4_k_cu_6cf4979c4cuda3std6ranges3__45__cpo4cendE[1];
.global .align 1 .b8 _ZN34_INTERNAL_cfd9163d_4_k_cu_6cf4979c4cuda3std6ranges3__45__cpo7advanceE[1];
.global .align 1 .b8 _ZN34_INTERNAL_cfd9163d_4_k_cu_6cf4979c4cuda3std6ranges3__45__cpo9iter_swapE[1];
.global .align 1 .b8 _ZN34_INTERNAL_cfd9163d_4_k_cu_6cf4979c4cuda3std6ranges3__45__cpo4nextE[1];
.global .align 1 .b8 _ZN34_INTERNAL_cfd9163d_4_k_cu_6cf4979c4cuda3std6ranges3__45__cpo4prevE[1];
.global .align 1 .b8 _ZN34_INTERNAL_cfd9163d_4_k_cu_6cf4979c4cuda3std6ranges3__45__cpo4dataE[1];
.global .align 1 .b8 _ZN34_INTERNAL_cfd9163d_4_k_cu_6cf4979c4cuda3std6ranges3__45__cpo5cdataE[1];
.global .align 1 .b8 _ZN34_INTERNAL_cfd9163d_4_k_cu_6cf4979c4cuda3std6ranges3__45__cpo4sizeE[1];
.global .align 1 .b8 _ZN34_INTERNAL_cfd9163d_4_k_cu_6cf4979c4cuda3std6ranges3__45__cpo5ssizeE[1];
.global .align 1 .b8 _ZN34_INTERNAL_cfd9163d_4_k_cu_6cf4979c4cuda3std6ranges3__45__cpo8distanceE[1];
.global .align 1 .b8 _ZN34_INTERNAL_cfd9163d_4_k_cu_6cf4979c6thrust24THRUST_300001_SM_1000_NS6system6detail10sequential3seqE[1];
.global .align 1 .b8 _ZN34_INTERNAL_cfd9163d_4_k_cu_6cf4979c6thrust24THRUST_300001_SM_1000_NS12placeholders2_1E[1];
.global .align 1 .b8 _ZN34_INTERNAL_cfd9163d_4_k_cu_6cf4979c6thrust24THRUST_300001_SM_1000_NS12placeholders2_2E[1];
.global .align 1 .b8 _ZN34_INTERNAL_cfd9163d_4_k_cu_6cf4979c6thrust24THRUST_300001_SM_1000_NS12placeholders2_3E[1];
.global .align 1 .b8 _ZN34_INTERNAL_cfd9163d_4_k_cu_6cf4979c6thrust24THRUST_300001_SM_1000_NS12placeholders2_4E[1];
.global .align 1 .b8 _ZN34_INTERNAL_cfd9163d_4_k_cu_6cf4979c6thrust24THRUST_300001_SM_1000_NS12placeholders2_5E[1];
.global .align 1 .b8 _ZN34_INTERNAL_cfd9163d_4_k_cu_6cf4979c6thrust24THRUST_300001_SM_1000_NS12placeholders2_6E[1];
.global .align 1 .b8 _ZN34_INTERNAL_cfd9163d_4_k_cu_6cf4979c6thrust24THRUST_300001_SM_1000_NS12placeholders2_7E[1];
.global .align 1 .b8 _ZN34_INTERNAL_cfd9163d_4_k_cu_6cf4979c6thrust24THRUST_300001_SM_1000_NS12placeholders2_8E[1];
.global .align 1 .b8 _ZN34_INTERNAL_cfd9163d_4_k_cu_6cf4979c6thrust24THRUST_300001_SM_1000_NS12placeholders2_9E[1];
.global .align 1 .b8 _ZN34_INTERNAL_cfd9163d_4_k_cu_6cf4979c6thrust24THRUST_300001_SM_1000_NS12placeholders3_10E[1];
.extern .shared .align 16 .b8 shared_remaining[];
.extern .shared .align 16 .b8 shared_mem[];

.visible .entry _Z23linear_attention_kernelPKfS0_S0_Pfiiii(
	.param .u64 .ptr .align 1 _Z23linear_attention_kernelPKfS0_S0_Pfiiii_param_0,
	.param .u64 .ptr .align 1 _Z23linear_attention_kernelPKfS0_S0_Pfiiii_param_1,
	.param .u64 .ptr .align 1 _Z23linear_attention_kernelPKfS0_S0_Pfiiii_param_2,
	.param .u64 .ptr .align 1 _Z23linear_attention_kernelPKfS0_S0_Pfiiii_param_3,
	.param .u32 _Z23linear_attention_kernelPKfS0_S0_Pfiiii_param_4,
	.param .u32 _Z23linear_attention_kernelPKfS0_S0_Pfiiii_param_5,
	.param .u32 _Z23linear_attention_kernelPKfS0_S0_Pfiiii_param_6,
	.param .u32 _Z23linear_attention_kernelPKfS0_S0_Pfiiii_param_7
)
{
	.local .align 16 .b8 	__local_depot0[1536];
	.reg .b64 	%SP;
	.reg .b64 	%SPL;
	.reg .pred 	%p<46>;
	.reg .b16 	%rs<7>;
	.reg .b32 	%r<161>;
	.reg .b32 	%f<223>;
	.reg .b64 	%rd<106>;

	mov.u64 	%SPL, __local_depot0;
	ld.param.u64 	%rd22, [_Z23linear_attention_kernelPKfS0_S0_Pfiiii_param_0];
	ld.param.u64 	%rd23, [_Z23linear_attention_kernelPKfS0_S0_Pfiiii_param_1];
	ld.param.u64 	%rd24, [_Z23linear_attention_kernelPKfS0_S0_Pfiiii_param_2];
	ld.param.u64 	%rd25, [_Z23linear_attention_kernelPKfS0_S0_Pfiiii_param_3];
	ld.param.u32 	%r76, [_Z23linear_attention_kernelPKfS0_S0_Pfiiii_param_4];
	ld.param.u32 	%r77, [_Z23linear_attention_kernelPKfS0_S0_Pfiiii_param_5];
	ld.param.u32 	%r74, [_Z23linear_attention_kernelPKfS0_S0_Pfiiii_param_6];
	ld.param.u32 	%r75, [_Z23linear_attention_kernelPKfS0_S0_Pfiiii_param_7];
	cvta.to.global.u64 	%rd1, %rd22;
	cvta.to.global.u64 	%rd2, %rd23;
	cvta.to.global.u64 	%rd3, %rd24;
	cvta.to.global.u64 	%rd4, %rd25;
	add.u64 	%rd5, %SPL, 0;
	add.u64 	%rd6, %SPL, 512;
	add.u64 	%rd7, %SPL, 1024;
	mov.u32 	%r1, %ctaid.x;
	div.u32 	%r2, %r1, %r75;
	mov.u32 	%r78, %ctaid.y;
	mov.u32 	%r79, %ntid.x;
	shr.u32 	%r80, %r79, 5;
	mov.u32 	%r81, %tid.x;
	shr.u32 	%r82, %r81, 5;
	mad.lo.s32 	%r83, %r80, %r78, %r82;
	setp.ge.s32 	%p1, %r2, %r76;
	setp.ge.s32 	%p2, %r83, %r77;
	or.pred  	%p3, %p1, %p2;
	and.b32  	%r84, %r81, 31;
	setp.ne.s32 	%p4, %r84, 0;
	or.pred  	%p5, %p4, %p3;
	@%p5 bra 	$L__BB0_50;
	rem.u32 	%r85, %r1, %r75;
	mad.lo.s32 	%r86, %r2, %r75, %r85;
	mul.lo.s32 	%r87, %r74, %r77;
	mul.lo.s32 	%r4, %r87, %r86;
	min.s32 	%r5, %r74, 128;
	setp.lt.s32 	%p6, %r74, 1;
	@%p6 bra 	$L__BB0_8;
	mad.lo.s32 	%r6, %r74, %r83, %r4;
	and.b32  	%r7, %r5, 3;
	setp.lt.u32 	%p7, %r74, 4;
	mov.b32 	%r137, 0;
	@%p7 bra 	$L__BB0_5;
	and.b32  	%r137, %r5, 252;
	mov.b32 	%r135, 0;
$L__BB0_4:
	add.s32 	%r90, %r6, %r135;
	mul.wide.s32 	%rd29, %r90, 4;
	add.s64 	%rd30, %rd1, %rd29;
	ld.global.nc.f32 	%f19, [%rd30];
	max.f32 	%f20, %f19, 0f00000000;
	add.f32 	%f21, %f20, 0f3F800000;
	mul.wide.u32 	%rd31, %r135, 4;
	add.s64 	%rd32, %rd5, %rd31;
	ld.global.nc.f32 	%f22, [%rd30+4];
	max.f32 	%f23, %f22, 0f00000000;
	add.f32 	%f24, %f23, 0f3F800000;
	ld.global.nc.f32 	%f25, [%rd30+8];
	max.f32 	%f26, %f25, 0f00000000;
	add.f32 	%f27, %f26, 0f3F800000;
	ld.global.nc.f32 	%f28, [%rd30+12];
	max.f32 	%f29, %f28, 0f00000000;
	add.f32 	%f30, %f29, 0f3F800000;
	st.local.v4.f32 	[%rd32], {%f21, %f24, %f27, %f30};
	add.s32 	%r135, %r135, 4;
	setp.ne.s32 	%p8, %r135, %r137;
	@%p8 bra 	$L__BB0_4;
$L__BB0_5:
	setp.eq.s32 	%p9, %r7, 0;
	@%p9 bra 	$L__BB0_8;
	mov.b32 	%r138, 0;
$L__BB0_7:
	.pragma "nounroll";
	add.s32 	%r92, %r6, %r137;
	mul.wide.s32 	%rd33, %r92, 4;
	add.s64 	%rd34, %rd1, %rd33;
	ld.global.nc.f32 	%f31, [%rd34];
	max.f32 	%f32, %f31, 0f00000000;
	add.f32 	%f33, %f32, 0f3F800000;
	mul.wide.u32 	%rd35, %r137, 4;
	add.s64 	%rd36, %rd5, %rd35;
	st.local.f32 	[%rd36], %f33;
	add.s32 	%r137, %r137, 1;
	add.s32 	%r138, %r138, 1;
	setp.ne.s32 	%p10, %r138, %r7;
	@%p10 bra 	$L__BB0_7;
$L__BB0_8:
	setp.lt.s32 	%p11, %r74, 1;
	mov.f32 	%f35, 0f00000000;
	st.local.v4.f32 	[%rd6], {%f35, %f35, %f35, %f35};
	st.local.v4.f32 	[%rd6+16], {%f35, %f35, %f35, %f35};
	st.local.v4.f32 	[%rd6+32], {%f35, %f35, %f35, %f35};
	st.local.v4.f32 	[%rd6+48], {%f35, %f35, %f35, %f35};
	st.local.v4.f32 	[%rd6+64], {%f35, %f35, %f35, %f35};
	st.local.v4.f32 	[%rd6+80], {%f35, %f35, %f35, %f35};
	st.local.v4.f32 	[%rd6+96], {%f35, %f35, %f35, %f35};
	st.local.v4.f32 	[%rd6+112], {%f35, %f35, %f35, %f35};
	st.local.v4.f32 	[%rd6+128], {%f35, %f35, %f35, %f35};
	st.local.v4.f32 	[%rd6+144], {%f35, %f35, %f35, %f35};
	st.local.v4.f32 	[%rd6+160], {%f35, %f35, %f35, %f35};
	st.local.v4.f32 	[%rd6+176], {%f35, %f35, %f35, %f35};
	st.local.v4.f32 	[%rd6+192], {%f35, %f35, %f35, %f35};
	st.local.v4.f32 	[%rd6+208], {%f35, %f35, %f35, %f35};
	st.local.v4.f32 	[%rd6+224], {%f35, %f35, %f35, %f35};
	st.local.v4.f32 	[%rd6+240], {%f35, %f35, %f35, %f35};
	st.local.v4.f32 	[%rd6+256], {%f35, %f35, %f35, %f35};
	st.local.v4.f32 	[%rd6+272], {%f35, %f35, %f35, %f35};
	st.local.v4.f32 	[%rd6+288], {%f35, %f35, %f35, %f35};
	st.local.v4.f32 	[%rd6+304], {%f35, %f35, %f35, %f35};
	st.local.v4.f32 	[%rd6+320], {%f35, %f35, %f35, %f35};
	st.local.v4.f32 	[%rd6+336], {%f35, %f35, %f35, %f35};
	st.local.v4.f32 	[%rd6+352], {%f35, %f35, %f35, %f35};
	st.local.v4.f32 	[%rd6+368], {%f35, %f35, %f35, %f35};
	st.local.v4.f32 	[%rd6+384], {%f35, %f35, %f35, %f35};
	st.local.v4.f32 	[%rd6+400], {%f35, %f35, %f35, %f35};
	st.local.v4.f32 	[%rd6+416], {%f35, %f35, %f35, %f35};
	st.local.v4.f32 	[%rd6+432], {%f35, %f35, %f35, %f35};
	st.local.v4.f32 	[%rd6+448], {%f35, %f35, %f35, %f35};
	st.local.v4.f32 	[%rd6+464], {%f35, %f35, %f35, %f35};
	st.local.v4.f32 	[%rd6+480], {%f35, %f35, %f35, %f35};
	st.local.v4.f32 	[%rd6+496], {%f35, %f35, %f35, %f35};
	mov.f32 	%f222, 0f322BCC77;
	@%p11 bra 	$L__BB0_30;
	and.b32  	%r16, %r5, 15;
	and.b32  	%r17, %r5, 7;
	and.b32  	%r18, %r5, 3;
	and.b32  	%r19, %r5, 252;
	cvt.u16.u32 	%rs1, %r5;
	shr.u16 	%rs2, %rs1, 2;
	and.b16  	%rs3, %rs2, 63;
	mul.wide.u16 	%r94, %rs3, 4;
	neg.s32 	%r20, %r94;
	mov.f32 	%f213, 0f00000000;
	mov.b32 	%r139, 0;
$L__BB0_10:
	setp.lt.u32 	%p12, %r74, 4;
	mad.lo.s32 	%r22, %r139, %r74, %r4;
	mov.b32 	%r148, 0;
	@%p12 bra 	$L__BB0_13;
	mov.u32 	%r140, %r22;
	mov.u64 	%rd103, %rd7;
	mov.u32 	%r141, %r20;
$L__BB0_12:
	mul.wide.s32 	%rd37, %r140, 4;
	add.s64 	%rd38, %rd2, %rd37;
	ld.global.nc.f32 	%f37, [%rd38];
	max.f32 	%f38, %f37, 0f00000000;
	add.f32 	%f39, %f38, 0f3F800000;
	ld.global.nc.f32 	%f40, [%rd38+4];
	max.f32 	%f41, %f40, 0f00000000;
	add.f32 	%f42, %f41, 0f3F800000;
	ld.global.nc.f32 	%f43, [%rd38+8];
	max.f32 	%f44, %f43, 0f00000000;
	add.f32 	%f45, %f44, 0f3F800000;
	ld.global.nc.f32 	%f46, [%rd38+12];
	max.f32 	%f47, %f46, 0f00000000;
	add.f32 	%f48, %f47, 0f3F800000;
	st.local.v4.f32 	[%rd103], {%f39, %f42, %f45, %f48};
	add.s32 	%r141, %r141, 4;
	add.s64 	%rd103, %rd103, 16;
	add.s32 	%r140, %r140, 4;
	setp.eq.s32 	%p13, %r141, 0;
	mov.u32 	%r148, %r19;
	@%p13 bra 	$L__BB0_13;
	bra.uni 	$L__BB0_12;
$L__BB0_13:
	setp.eq.s32 	%p14, %r18, 0;
	@%p14 bra 	$L__BB0_17;
	setp.eq.s32 	%p15, %r18, 1;
	add.s32 	%r96, %r22, %r148;
	mul.wide.s32 	%rd39, %r96, 4;
	add.s64 	%rd14, %rd2, %rd39;
	ld.global.nc.f32 	%f49, [%rd14];
	max.f32 	%f50, %f49, 0f00000000;
	add.f32 	%f51, %f50, 0f3F800000;
	mul.wide.u32 	%rd40, %r148, 4;
	add.s64 	%rd15, %rd7, %rd40;
	st.local.f32 	[%rd15], %f51;
	@%p15 bra 	$L__BB0_17;
	setp.eq.s32 	%p16, %r18, 2;
	ld.global.nc.f32 	%f52, [%rd14+4];
	max.f32 	%f53, %f52, 0f00000000;
	add.f32 	%f54, %f53, 0f3F800000;
	st.local.f32 	[%rd15+4], %f54;
	@%p16 bra 	$L__BB0_17;
	ld.global.nc.f32 	%f55, [%rd14+8];
	max.f32 	%f56, %f55, 0f00000000;
	add.f32 	%f57, %f56, 0f3F800000;
	st.local.f32 	[%rd15+8], %f57;
$L__BB0_17:
	setp.lt.u32 	%p17, %r74, 16;
	mov.f32 	%f215, 0f00000000;
	mov.b32 	%r146, 0;
	@%p17 bra 	$L__BB0_20;
	mov.f32 	%f215, 0f00000000;
	mov.b32 	%r142, 0;
$L__BB0_19:
	.pragma "nounroll";
	mul.wide.u32 	%rd41, %r142, 4;
	add.s64 	%rd42, %rd5, %rd41;
	ld.local.v4.f32 	{%f61, %f62, %f63, %f64}, [%rd42];
	add.s64 	%rd43, %rd7, %rd41;
	ld.local.v4.f32 	{%f65, %f66, %f67, %f68}, [%rd43];
	fma.rn.f32 	%f69, %f61, %f65, %f215;
	fma.rn.f32 	%f70, %f62, %f66, %f69;
	fma.rn.f32 	%f71, %f63, %f67, %f70;
	fma.rn.f32 	%f72, %f64, %f68, %f71;
	ld.local.v4.f32 	{%f73, %f74, %f75, %f76}, [%rd42+16];
	ld.local.v4.f32 	{%f77, %f78, %f79, %f80}, [%rd43+16];
	fma.rn.f32 	%f81, %f73, %f77, %f72;
	fma.rn.f32 	%f82, %f74, %f78, %f81;
	fma.rn.f32 	%f83, %f75, %f79, %f82;
	fma.rn.f32 	%f84, %f76, %f80, %f83;
	ld.local.v4.f32 	{%f85, %f86, %f87, %f88}, [%rd42+32];
	ld.local.v4.f32 	{%f89, %f90, %f91, %f92}, [%rd43+32];
	fma.rn.f32 	%f93, %f85, %f89, %f84;
	fma.rn.f32 	%f94, %f86, %f90, %f93;
	fma.rn.f32 	%f95, %f87, %f91, %f94;
	fma.rn.f32 	%f96, %f88, %f92, %f95;
	ld.local.v4.f32 	{%f97, %f98, %f99, %f100}, [%rd42+48];
	ld.local.v4.f32 	{%f101, %f102, %f103, %f104}, [%rd43+48];
	fma.rn.f32 	%f105, %f97, %f101, %f96;
	fma.rn.f32 	%f106, %f98, %f102, %f105;
	fma.rn.f32 	%f107, %f99, %f103, %f106;
	fma.rn.f32 	%f215, %f100, %f104, %f107;
	add.s32 	%r142, %r142, 16;
	and.b32  	%r146, %r5, 240;
	setp.eq.s32 	%p18, %r142, %r146;
	@%p18 bra 	$L__BB0_20;
	bra.uni 	$L__BB0_19;
$L__BB0_20:
	setp.eq.s32 	%p19, %r16, 0;
	@%p19 bra 	$L__BB0_21;
	bra.uni 	$L__BB0_51;
$L__BB0_21:
	setp.lt.u32 	%p26, %r74, 4;
	mov.b32 	%r144, 0;
	@%p26 bra 	$L__BB0_24;
	mov.b32 	%r143, 0;
$L__BB0_23:
	add.s32 	%r103, %r22, %r143;
	mul.wide.s32 	%rd51, %r103, 4;
	add.s64 	%rd52, %rd3, %rd51;
	ld.global.nc.f32 	%f150, [%rd52];
	mul.wide.u32 	%rd53, %r143, 4;
	add.s64 	%rd54, %rd6, %rd53;
	ld.local.v4.f32 	{%f151, %f152, %f153, %f154}, [%rd54];
	fma.rn.f32 	%f155, %f215, %f150, %f151;
	ld.global.nc.f32 	%f156, [%rd52+4];
	fma.rn.f32 	%f157, %f215, %f156, %f152;
	ld.global.nc.f32 	%f158, [%rd52+8];
	fma.rn.f32 	%f159, %f215, %f158, %f153;
	ld.global.nc.f32 	%f160, [%rd52+12];
	fma.rn.f32 	%f161, %f215, %f160, %f154;
	st.local.v4.f32 	[%rd54], {%f155, %f157, %f159, %f161};
	add.s32 	%r143, %r143, 4;
	setp.eq.s32 	%p27, %r143, %r19;
	mov.u32 	%r144, %r19;
	@%p27 bra 	$L__BB0_24;
	bra.uni 	$L__BB0_23;
$L__BB0_24:
	@%p14 bra 	$L__BB0_28;
	setp.eq.s32 	%p29, %r18, 1;
	add.s32 	%r104, %r22, %r144;
	mul.wide.s32 	%rd55, %r104, 4;
	add.s64 	%rd10, %rd3, %rd55;
	ld.global.nc.f32 	%f162, [%rd10];
	mul.wide.u32 	%rd56, %r144, 4;
	add.s64 	%rd11, %rd6, %rd56;
	ld.local.f32 	%f163, [%rd11];
	fma.rn.f32 	%f164, %f215, %f162, %f163;
	st.local.f32 	[%rd11], %f164;
	@%p29 bra 	$L__BB0_28;
	setp.eq.s32 	%p30, %r18, 2;
	ld.global.nc.f32 	%f165, [%rd10+4];
	ld.local.f32 	%f166, [%rd11+4];
	fma.rn.f32 	%f167, %f215, %f165, %f166;
	st.local.f32 	[%rd11+4], %f167;
	@%p30 bra 	$L__BB0_28;
	ld.global.nc.f32 	%f168, [%rd10+8];
	ld.local.f32 	%f169, [%rd11+8];
	fma.rn.f32 	%f170, %f215, %f168, %f169;
	st.local.f32 	[%rd11+8], %f170;
$L__BB0_28:
	add.f32 	%f213, %f213, %f215;
	add.s32 	%r139, %r139, 1;
	setp.eq.s32 	%p31, %r139, %r77;
	@%p31 bra 	$L__BB0_29;
	bra.uni 	$L__BB0_10;
$L__BB0_29:
	add.f32 	%f222, %f213, 0f322BCC77;
$L__BB0_30:
	setp.lt.s32 	%p32, %r74, 1;
	@%p32 bra 	$L__BB0_37;
	mad.lo.s32 	%r40, %r74, %r83, %r4;
	and.b32  	%r41, %r5, 3;
	setp.lt.u32 	%p33, %r74, 4;
	mov.b32 	%r151, 0;
	@%p33 bra 	$L__BB0_34;
	and.b32  	%r151, %r5, 252;
	cvt.u16.u32 	%rs4, %r5;
	shr.u16 	%rs5, %rs4, 2;
	and.b16  	%rs6, %rs5, 63;
	mul.wide.u16 	%r106, %rs6, 4;
	neg.s32 	%r150, %r106;
	add.s64 	%rd16, %rd4, 8;
	mov.u32 	%r149, %r40;
	mov.u64 	%rd104, %rd6;
$L__BB0_33:
	mul.wide.s32 	%rd57, %r149, 4;
	add.s64 	%rd58, %rd16, %rd57;
	ld.local.v4.f32 	{%f171, %f172, %f173, %f174}, [%rd104];
	div.rn.f32 	%f175, %f171, %f222;
	st.global.f32 	[%rd58+-8], %f175;
	div.rn.f32 	%f176, %f172, %f222;
	st.global.f32 	[%rd58+-4], %f176;
	div.rn.f32 	%f177, %f173, %f222;
	st.global.f32 	[%rd58], %f177;
	div.rn.f32 	%f178, %f174, %f222;
	st.global.f32 	[%rd58+4], %f178;
	add.s32 	%r150, %r150, 4;
	add.s64 	%rd104, %rd104, 16;
	add.s32 	%r149, %r149, 4;
	setp.ne.s32 	%p34, %r150, 0;
	@%p34 bra 	$L__BB0_33;
$L__BB0_34:
	setp.eq.s32 	%p35, %r41, 0;
	@%p35 bra 	$L__BB0_37;
	mul.wide.u32 	%rd59, %r151, 4;
	add.s64 	%rd105, %rd6, %rd59;
	add.s32 	%r153, %r151, %r40;
	neg.s32 	%r152, %r41;
$L__BB0_36:
	.pragma "nounroll";
	mul.wide.s32 	%rd60, %r153, 4;
	add.s64 	%rd61, %rd4, %rd60;
	ld.local.f32 	%f179, [%rd105];
	div.rn.f32 	%f180, %f179, %f222;
	st.global.f32 	[%rd61], %f180;
	add.s64 	%rd105, %rd105, 4;
	add.s32 	%r153, %r153, 1;
	add.s32 	%r152, %r152, 1;
	setp.ne.s32 	%p36, %r152, 0;
	@%p36 bra 	$L__BB0_36;
$L__BB0_37:
	setp.lt.s32 	%p37, %r74, 129;
	@%p37 bra 	$L__BB0_50;
	mad.lo.s32 	%r55, %r74, %r83, %r4;
	add.s32 	%r108, %r74, -129;
	and.b32  	%r56, %r74, 7;
	setp.lt.u32 	%p38, %r108, 7;
	mov.b32 	%r159, 128;
	@%p38 bra 	$L__BB0_42;
	mov.u32 	%r111, shared_remaining;
	add.s32 	%r155, %r111, 16;
	and.b32  	%r112, %r74, 2147483640;
	neg.s32 	%r157, %r112;
	mov.b32 	%r156, 132;
	mov.u32 	%r154, %r55;
$L__BB0_40:
	.pragma "nounroll";
	add.s32 	%r113, %r154, 128;
	shl.b32 	%r114, %r156, 2;
	add.s32 	%r115, %r114, -16;
	cvt.u64.u32 	%rd62, %r115;
	and.b64  	%rd63, %rd62, 480;
	add.s64 	%rd64, %rd6, %rd63;
	ld.local.f32 	%f181, [%rd64];
	div.rn.f32 	%f182, %f181, %f222;
	mul.wide.s32 	%rd65, %r113, 4;
	add.s64 	%rd66, %rd4, %rd65;
	st.global.f32 	[%rd66], %f182;
	add.s32 	%r116, %r114, -12;
	cvt.u64.u32 	%rd67, %r116;
	and.b64  	%rd68, %rd67, 484;
	add.s64 	%rd69, %rd6, %rd68;
	ld.local.f32 	%f183, [%rd69];
	div.rn.f32 	%f184, %f183, %f222;
	st.global.f32 	[%rd66+4], %f184;
	add.s32 	%r117, %r114, -8;
	cvt.u64.u32 	%rd70, %r117;
	and.b64  	%rd71, %rd70, 488;
	add.s64 	%rd72, %rd6, %rd71;
	ld.local.f32 	%f185, [%rd72];
	div.rn.f32 	%f186, %f185, %f222;
	st.global.f32 	[%rd66+8], %f186;
	ld.local.f32 	%f187, [%rd69+8];
	.pragma "used_bytes_mask 61680";
	ld.local.v4.f32 	{%f188, %f189, %f190, %f191}, [%rd69+12];
	div.rn.f32 	%f192, %f187, %f222;
	st.shared.v4.f32 	[%r155+-16], {%f182, %f184, %f186, %f192};
	st.global.f32 	[%rd66+12], %f192;
	cvt.u64.u32 	%rd73, %r114;
	and.b64  	%rd74, %rd73, 496;
	add.s64 	%rd75, %rd6, %rd74;
	ld.local.f32 	%f193, [%rd75];
	div.rn.f32 	%f194, %f193, %f222;
	st.global.f32 	[%rd66+16], %f194;
	div.rn.f32 	%f195, %f189, %f222;
	st.global.f32 	[%rd66+20], %f195;
	ld.local.f32 	%f196, [%rd72+16];
	div.rn.f32 	%f197, %f196, %f222;
	st.global.f32 	[%rd66+24], %f197;
	div.rn.f32 	%f198, %f191, %f222;
	st.shared.v4.f32 	[%r155], {%f194, %f195, %f197, %f198};
	st.global.f32 	[%rd66+28], %f198;
	add.s32 	%r157, %r157, 8;
	add.s32 	%r156, %r156, 8;
	add.s32 	%r155, %r155, 32;
	add.s32 	%r154, %r154, 8;
	setp.ne.s32 	%p39, %r157, -128;
	@%p39 bra 	$L__BB0_40;
	add.s32 	%r159, %r156, -4;
$L__BB0_42:
	setp.eq.s32 	%p40, %r56, 0;
	@%p40 bra 	$L__BB0_50;
	and.b32  	%r68, %r74, 3;
	setp.lt.u32 	%p41, %r56, 4;
	@%p41 bra 	$L__BB0_45;
	add.s32 	%r118, %r55, %r159;
	shl.b32 	%r119, %r159, 2;
	cvt.u64.u32 	%rd76, %r119;
	and.b64  	%rd77, %rd76, 508;
	add.s64 	%rd78, %rd6, %rd77;
	ld.local.f32 	%f199, [%rd78];
	div.rn.f32 	%f200, %f199, %f222;
	mov.u32 	%r120, shared_remaining;
	add.s32 	%r121, %r120, %r119;
	st.shared.f32 	[%r121+-512], %f200;
	mul.wide.s32 	%rd79, %r118, 4;
	add.s64 	%rd80, %rd4, %rd79;
	st.global.f32 	[%rd80], %f200;
	add.s32 	%r122, %r119, 4;
	cvt.u64.u32 	%rd81, %r122;
	and.b64  	%rd82, %rd81, 508;
	add.s64 	%rd83, %rd6, %rd82;
	ld.local.f32 	%f201, [%rd83];
	div.rn.f32 	%f202, %f201, %f222;
	st.shared.f32 	[%r121+-508], %f202;
	st.global.f32 	[%rd80+4], %f202;
	add.s32 	%r123, %r119, 8;
	cvt.u64.u32 	%rd84, %r123;
	and.b64  	%rd85, %rd84, 508;
	add.s64 	%rd86, %rd6, %rd85;
	ld.local.f32 	%f203, [%rd86];
	div.rn.f32 	%f204, %f203, %f222;
	st.shared.f32 	[%r121+-504], %f204;
	st.global.f32 	[%rd80+8], %f204;
	add.s32 	%r124, %r119, 12;
	cvt.u64.u32 	%rd87, %r124;
	and.b64  	%rd88, %rd87, 508;
	add.s64 	%rd89, %rd6, %rd88;
	ld.local.f32 	%f205, [%rd89];
	div.rn.f32 	%f206, %f205, %f222;
	st.shared.f32 	[%r121+-500], %f206;
	st.global.f32 	[%rd80+12], %f206;
	add.s32 	%r159, %r159, 4;
$L__BB0_45:
	setp.eq.s32 	%p42, %r68, 0;
	@%p42 bra 	$L__BB0_50;
	setp.eq.s32 	%p43, %r68, 1;
	@%p43 bra 	$L__BB0_48;
	add.s32 	%r125, %r55, %r159;
	shl.b32 	%r126, %r159, 2;
	cvt.u64.u32 	%rd90, %r126;
	and.b64  	%rd91, %rd90, 508;
	add.s64 	%rd92, %rd6, %rd91;
	ld.local.f32 	%f207, [%rd92];
	div.rn.f32 	%f208, %f207, %f222;
	mov.u32 	%r127, shared_remaining;
	add.s32 	%r128, %r127, %r126;
	st.shared.f32 	[%r128+-512], %f208;
	mul.wide.s32 	%rd93, %r125, 4;
	add.s64 	%rd94, %rd4, %rd93;
	st.global.f32 	[%rd94], %f208;
	add.s32 	%r129, %r126, 4;
	cvt.u64.u32 	%rd95, %r129;
	and.b64  	%rd96, %rd95, 508;
	add.s64 	%rd97, %rd6, %rd96;
	ld.local.f32 	%f209, [%rd97];
	div.rn.f32 	%f210, %f209, %f222;
	st.shared.f32 	[%r128+-508], %f210;
	st.global.f32 	[%rd94+4], %f210;
	add.s32 	%r159, %r159, 2;
$L__BB0_48:
	and.b32  	%r130, %r74, 1;
	setp.eq.b32 	%p44, %r130, 1;
	not.pred 	%p45, %p44;
	@%p45 bra 	$L__BB0_50;
	add.s32 	%r131, %r55, %r159;
	shl.b32 	%r132, %r159, 2;
	cvt.u64.u32 	%rd98, %r132;
	and.b64  	%rd99, %rd98, 508;
	add.s64 	%rd100, %rd6, %rd99;
	ld.local.f32 	%f211, [%rd100];
	div.rn.f32 	%f212, %f211, %f222;
	mov.u32 	%r133, shared_remaining;
	add.s32 	%r134, %r133, %r132;
	st.shared.f32 	[%r134+-512], %f212;
	mul.wide.s32 	%rd101, %r131, 4;
	add.s64 	%rd102, %rd4, %rd101;
	st.global.f32 	[%rd102], %f212;
$L__BB0_50:
	ret;
$L__BB0_51:
	add.s32 	%r99, %r16, -1;
	setp.lt.u32 	%p20, %r99, 7;
	@%p20 bra 	$L__BB0_53;
	mul.wide.u32 	%rd44, %r146, 4;
	add.s64 	%rd45, %rd5, %rd44;
	ld.local.f32 	%f109, [%rd45];
	add.s64 	%rd46, %rd7, %rd44;
	ld.local.f32 	%f110, [%rd46];
	fma.rn.f32 	%f111, %f109, %f110, %f215;
	ld.local.f32 	%f112, [%rd45+4];
	ld.local.f32 	%f113, [%rd46+4];
	fma.rn.f32 	%f114, %f112, %f113, %f111;
	ld.local.f32 	%f115, [%rd45+8];
	ld.local.f32 	%f116, [%rd46+8];
	fma.rn.f32 	%f117, %f115, %f116, %f114;
	ld.local.f32 	%f118, [%rd45+12];
	ld.local.f32 	%f119, [%rd46+12];
	fma.rn.f32 	%f120, %f118, %f119, %f117;
	ld.local.f32 	%f121, [%rd45+16];
	ld.local.f32 	%f122, [%rd46+16];
	fma.rn.f32 	%f123, %f121, %f122, %f120;
	ld.local.f32 	%f124, [%rd45+20];
	ld.local.f32 	%f125, [%rd46+20];
	fma.rn.f32 	%f126, %f124, %f125, %f123;
	ld.local.f32 	%f127, [%rd45+24];
	ld.local.f32 	%f128, [%rd46+24];
	fma.rn.f32 	%f129, %f127, %f128, %f126;
	ld.local.f32 	%f130, [%rd45+28];
	ld.local.f32 	%f131, [%rd46+28];
	fma.rn.f32 	%f215, %f130, %f131, %f129;
	add.s32 	%r146, %r146, 8;
$L__BB0_53:
	setp.eq.s32 	%p21, %r17, 0;
	@%p21 bra 	$L__BB0_21;
	add.s32 	%r100, %r17, -1;
	setp.lt.u32 	%p22, %r100, 3;
	@%p22 bra 	$L__BB0_56;
	mul.wide.u32 	%rd47, %r146, 4;
	add.s64 	%rd48, %rd5, %rd47;
	ld.local.f32 	%f133, [%rd48];
	add.s64 	%rd49, %rd7, %rd47;
	ld.local.f32 	%f134, [%rd49];
	fma.rn.f32 	%f135, %f133, %f134, %f215;
	ld.local.f32 	%f136, [%rd48+4];
	ld.local.f32 	%f137, [%rd49+4];
	fma.rn.f32 	%f138, %f136, %f137, %f135;
	ld.local.f32 	%f139, [%rd48+8];
	ld.local.f32 	%f140, [%rd49+8];
	fma.rn.f32 	%f141, %f139, %f140, %f138;
	ld.local.f32 	%f142, [%rd48+12];
	ld.local.f32 	%f143, [%rd49+12];
	fma.rn.f32 	%f215, %f142, %f143, %f141;
	add.s32 	%r146, %r146, 4;
$L__BB0_56:
	@%p14 bra 	$L__BB0_21;
	setp.eq.s32 	%p24, %r18, 1;
	mul.wide.u32 	%rd50, %r146, 4;
	add.s64 	%rd12, %rd5, %rd50;
	ld.local.f32 	%f144, [%rd12];
	add.s64 	%rd13, %rd7, %rd50;
	ld.local.f32 	%f145, [%rd13];
	fma.rn.f32 	%f215, %f144, %f145, %f215;
	@%p24 bra 	$L__BB0_21;
	setp.eq.s32 	%p25, %r18, 2;
	ld.local.f32 	%f146, [%rd12+4];
	ld.local.f32 	%f147, [%rd13+4];
	fma.rn.f32 	%f215, %f146, %f147, %f215;
	@%p25 bra 	$L__BB0_21;
	ld.local.f32 	%f148, [%rd12+8];
	ld.local.f32 	%f149, [%rd13+8];
	fma.rn.f32 	%f215, %f148, %f149, %f215;
	bra.uni 	$L__BB0_21;

}
	// .globl	_Z27kernelized_attention_kernelPKfS0_S0_Pffiiii
.visible .entry _Z27kernelized_attention_kernelPKfS0_S0_Pffiiii(
	.param .u64 .ptr .align 1 _Z27kernelized_attention_kernelPKfS0_S0_Pffiiii_param_0,
	.param .u64 .ptr .align 1 _Z27kernelized_attention_kernelPKfS0_S0_Pffiiii_param_1,
	.param .u64 .ptr .align 1 _Z27kernelized_attention_kernelPKfS0_S0_Pffiiii_param_2,
	.param .u64 .ptr .align 1 _Z27kernelized_attention_kernelPKfS0_S0_Pffiiii_param_3,
	.param .f32 _Z27kernelized_attention_kernelPKfS0_S0_Pffiiii_param_4,
	.param .u32 _Z27kernelized_attention_kernelPKfS0_S0_Pffiiii_param_5,
	.param .u32 _Z27kernelized_attention_kernelPKfS0_S0_Pffiiii_param_6,
	.param .u32 _Z27kernelized_attention_kernelPKfS0_S0_Pffiiii_param_7,
	.param .u32 _Z27kernelized_attention_kernelPKfS0_S0_Pffiiii_param_8
)
{
	.local .align 16 .b8 	__local_depot1[512];
	.reg .b64 	%SP;
	.reg .b64 	%SPL;
	.reg .pred 	%p<36>;
	.reg .b16 	%rs<7>;
	.reg .b32 	%r<119>;
	.reg .b32 	%f<251>;
	.reg .b64 	%rd<60>;

	mov.u64 	%SPL, __local_depot1;
	ld.param.u64 	%rd20, [_Z27kernelized_attention_kernelPKfS0_S0_Pffiiii_param_0];
	ld.param.u64 	%rd21, [_Z27kernelized_attention_kernelPKfS0_S0_Pffiiii_param_1];
	ld.param.u64 	%rd22, [_Z27kernelized_attention_kernelPKfS0_S0_Pffiiii_param_2];
	ld.param.u64 	%rd23, [_Z27kernelized_attention_kernelPKfS0_S0_Pffiiii_param_3];
	ld.param.f32 	%f29, [_Z27kernelized_attention_kernelPKfS0_S0_Pffiiii_param_4];
	ld.param.u32 	%r61, [_Z27kernelized_attention_kernelPKfS0_S0_Pffiiii_param_5];
	ld.param.u32 	%r62, [_Z27kernelized_attention_kernelPKfS0_S0_Pffiiii_param_6];
	ld.param.u32 	%r59, [_Z27kernelized_attention_kernelPKfS0_S0_Pffiiii_param_7];
	ld.param.u32 	%r60, [_Z27kernelized_attention_kernelPKfS0_S0_Pffiiii_param_8];
	cvta.to.global.u64 	%rd1, %rd20;
	cvta.to.global.u64 	%rd2, %rd21;
	cvta.to.global.u64 	%rd3, %rd22;
	cvta.to.global.u64 	%rd4, %rd23;
	add.u64 	%rd5, %SPL, 0;
	add.u64 	%rd6, %SPL, 256;
	mov.u32 	%r1, %ctaid.x;
	div.u32 	%r2, %r1, %r60;
	mov.u32 	%r63, %ctaid.y;
	mov.u32 	%r64, %ntid.x;
	shr.u32 	%r65, %r64, 5;
	mov.u32 	%r66, %tid.x;
	shr.u32 	%r67, %r66, 5;
	mad.lo.s32 	%r68, %r65, %r63, %r67;
	setp.ge.s32 	%p1, %r2, %r61;
	setp.ge.s32 	%p2, %r68, %r62;
	or.pred  	%p3, %p1, %p2;
	and.b32  	%r69, %r66, 31;
	setp.ne.s32 	%p4, %r69, 0;
	or.pred  	%p5, %p4, %p3;
	@%p5 bra 	$L__BB1_44;
	rem.u32 	%r70, %r1, %r60;
	mad.lo.s32 	%r71, %r2, %r60, %r70;
	mul.lo.s32 	%r72, %r59, %r62;
	mul.lo.s32 	%r4, %r72, %r71;
	min.s32 	%r5, %r59, 64;
	setp.lt.s32 	%p6, %r59, 1;
	@%p6 bra 	$L__BB1_8;
	mad.lo.s32 	%r6, %r59, %r68, %r4;
	and.b32  	%r7, %r5, 3;
	setp.lt.u32 	%p7, %r59, 4;
	mov.b32 	%r102, 0;
	@%p7 bra 	$L__BB1_5;
	and.b32  	%r102, %r5, 124;
	mov.b32 	%r100, 0;
$L__BB1_4:
	add.s32 	%r75, %r6, %r100;
	mul.wide.s32 	%rd26, %r75, 4;
	add.s64 	%rd27, %rd1, %rd26;
	ld.global.nc.f32 	%f30, [%rd27];
	mul.wide.u32 	%rd28, %r100, 4;
	add.s64 	%rd29, %rd5, %rd28;
	ld.global.nc.f32 	%f31, [%rd27+4];
	ld.global.nc.f32 	%f32, [%rd27+8];
	ld.global.nc.f32 	%f33, [%rd27+12];
	st.local.v4.f32 	[%rd29], {%f30, %f31, %f32, %f33};
	add.s32 	%r100, %r100, 4;
	setp.ne.s32 	%p8, %r100, %r102;
	@%p8 bra 	$L__BB1_4;
$L__BB1_5:
	setp.eq.s32 	%p9, %r7, 0;
	@%p9 bra 	$L__BB1_8;
	mov.b32 	%r103, 0;
$L__BB1_7:
	.pragma "nounroll";
	add.s32 	%r77, %r6, %r102;
	mul.wide.s32 	%rd30, %r77, 4;
	add.s64 	%rd31, %rd1, %rd30;
	ld.global.nc.f32 	%f34, [%rd31];
	mul.wide.u32 	%rd32, %r102, 4;
	add.s64 	%rd33, %rd5, %rd32;
	st.local.f32 	[%rd33], %f34;
	add.s32 	%r102, %r102, 1;
	add.s32 	%r103, %r103, 1;
	setp.ne.s32 	%p10, %r103, %r7;
	@%p10 bra 	$L__BB1_7;
$L__BB1_8:
	setp.lt.s32 	%p11, %r59, 1;
	mov.f32 	%f35, 0f00000000;
	st.local.v4.f32 	[%rd6], {%f35, %f35, %f35, %f35};
	st.local.v4.f32 	[%rd6+16], {%f35, %f35, %f35, %f35};
	st.local.v4.f32 	[%rd6+32], {%f35, %f35, %f35, %f35};
	st.local.v4.f32 	[%rd6+48], {%f35, %f35, %f35, %f35};
	st.local.v4.f32 	[%rd6+64], {%f35, %f35, %f35, %f35};
	st.local.v4.f32 	[%rd6+80], {%f35, %f35, %f35, %f35};
	st.local.v4.f32 	[%rd6+96], {%f35, %f35, %f35, %f35};
	st.local.v4.f32 	[%rd6+112], {%f35, %f35, %f35, %f35};
	st.local.v4.f32 	[%rd6+128], {%f35, %f35, %f35, %f35};
	st.local.v4.f32 	[%rd6+144], {%f35, %f35, %f35, %f35};
	st.local.v4.f32 	[%rd6+160], {%f35, %f35, %f35, %f35};
	st.local.v4.f32 	[%rd6+176], {%f35, %f35, %f35, %f35};
	st.local.v4.f32 	[%rd6+192], {%f35, %f35, %f35, %f35};
	st.local.v4.f32 	[%rd6+208], {%f35, %f35, %f35, %f35};
	st.local.v4.f32 	[%rd6+224], {%f35, %f35, %f35, %f35};
	st.local.v4.f32 	[%rd6+240], {%f35, %f35, %f35, %f35};
	add.f32 	%f36, %f29, %f29;
	mul.f32 	%f1, %f29, %f36;
	@%p11 bra 	$L__BB1_31;
	and.b32  	%r16, %r5, 15;
	and.b32  	%r17, %r5, 7;
	and.b32  	%r18, %r5, 112;
	and.b32  	%r19, %r5, 3;
	and.b32  	%r20, %r5, 124;
	cvt.u16.u32 	%rs1, %r5;
	shr.u16 	%rs2, %rs1, 4;
	and.b16  	%rs3, %rs2, 7;
	mul.wide.u16 	%r85, %rs3, 16;
	neg.s32 	%r21, %r85;
	mov.f32 	%f250, 0f00000000;
	mov.b32 	%r104, 0;
$L__BB1_10:
	setp.lt.u32 	%p16, %r59, 16;
	mad.lo.s32 	%r23, %r104, %r59, %r4;
	mov.f32 	%f245, 0f00000000;
	mov.b32 	%r110, 0;
	@%p16 bra 	$L__BB1_13;
	add.s64 	%rd57, %rd5, 32;
	mov.f32 	%f245, 0f00000000;
	mov.u32 	%r105, %r23;
	mov.u32 	%r106, %r21;
$L__BB1_12:
	.pragma "nounroll";
	mul.wide.s32 	%rd34, %r105, 4;
	add.s64 	%rd35, %rd2, %rd34;
	ld.local.v4.f32 	{%f73, %f74, %f75, %f76}, [%rd57+-32];
	ld.global.nc.f32 	%f77, [%rd35];
	sub.f32 	%f78, %f73, %f77;
	fma.rn.f32 	%f79, %f78, %f78, %f245;
	ld.global.nc.f32 	%f80, [%rd35+4];
	sub.f32 	%f81, %f74, %f80;
	fma.rn.f32 	%f82, %f81, %f81, %f79;
	ld.global.nc.f32 	%f83, [%rd35+8];
	sub.f32 	%f84, %f75, %f83;
	fma.rn.f32 	%f85, %f84, %f84, %f82;
	ld.global.nc.f32 	%f86, [%rd35+12];
	sub.f32 	%f87, %f76, %f86;
	fma.rn.f32 	%f88, %f87, %f87, %f85;
	ld.local.v4.f32 	{%f89, %f90, %f91, %f92}, [%rd57+-16];
	ld.global.nc.f32 	%f93, [%rd35+16];
	sub.f32 	%f94, %f89, %f93;
	fma.rn.f32 	%f95, %f94, %f94, %f88;
	ld.global.nc.f32 	%f96, [%rd35+20];
	sub.f32 	%f97, %f90, %f96;
	fma.rn.f32 	%f98, %f97, %f97, %f95;
	ld.global.nc.f32 	%f99, [%rd35+24];
	sub.f32 	%f100, %f91, %f99;
	fma.rn.f32 	%f101, %f100, %f100, %f98;
	ld.global.nc.f32 	%f102, [%rd35+28];
	sub.f32 	%f103, %f92, %f102;
	fma.rn.f32 	%f104, %f103, %f103, %f101;
	ld.local.v4.f32 	{%f105, %f106, %f107, %f108}, [%rd57];
	ld.global.nc.f32 	%f109, [%rd35+32];
	sub.f32 	%f110, %f105, %f109;
	fma.rn.f32 	%f111, %f110, %f110, %f104;
	ld.global.nc.f32 	%f112, [%rd35+36];
	sub.f32 	%f113, %f106, %f112;
	fma.rn.f32 	%f114, %f113, %f113, %f111;
	ld.global.nc.f32 	%f115, [%rd35+40];
	sub.f32 	%f116, %f107, %f115;
	fma.rn.f32 	%f117, %f116, %f116, %f114;
	ld.global.nc.f32 	%f118, [%rd35+44];
	sub.f32 	%f119, %f108, %f118;
	fma.rn.f32 	%f120, %f119, %f119, %f117;
	ld.local.v4.f32 	{%f121, %f122, %f123, %f124}, [%rd57+16];
	ld.global.nc.f32 	%f125, [%rd35+48];
	sub.f32 	%f126, %f121, %f125;
	fma.rn.f32 	%f127, %f126, %f126, %f120;
	ld.global.nc.f32 	%f128, [%rd35+52];
	sub.f32 	%f129, %f122, %f128;
	fma.rn.f32 	%f130, %f129, %f129, %f127;
	ld.global.nc.f32 	%f131, [%rd35+56];
	sub.f32 	%f132, %f123, %f131;
	fma.rn.f32 	%f133, %f132, %f132, %f130;
	ld.global.nc.f32 	%f134, [%rd35+60];
	sub.f32 	%f135, %f124, %f134;
	fma.rn.f32 	%f245, %f135, %f135, %f133;
	add.s32 	%r106, %r106, 16;
	add.s64 	%rd57, %rd57, 64;
	add.s32 	%r105, %r105, 16;
	setp.eq.s32 	%p17, %r106, 0;
	mov.u32 	%r110, %r18;
	@%p17 bra 	$L__BB1_13;
	bra.uni 	$L__BB1_12;
$L__BB1_13:
	setp.eq.s32 	%p18, %r16, 0;
	@%p18 bra 	$L__BB1_23;
	add.s32 	%r87, %r16, -1;
	setp.lt.u32 	%p19, %r87, 7;
	@%p19 bra 	$L__BB1_16;
	mul.wide.u32 	%rd36, %r110, 4;
	add.s64 	%rd37, %rd5, %rd36;
	ld.local.f32 	%f137, [%rd37];
	add.s32 	%r88, %r23, %r110;
	mul.wide.s32 	%rd38, %r88, 4;
	add.s64 	%rd39, %rd2, %rd38;
	ld.global.nc.f32 	%f138, [%rd39];
	sub.f32 	%f139, %f137, %f138;
	fma.rn.f32 	%f140, %f139, %f139, %f245;
	ld.local.f32 	%f141, [%rd37+4];
	ld.global.nc.f32 	%f142, [%rd39+4];
	sub.f32 	%f143, %f141, %f142;
	fma.rn.f32 	%f144, %f143, %f143, %f140;
	ld.local.f32 	%f145, [%rd37+8];
	ld.global.nc.f32 	%f146, [%rd39+8];
	sub.f32 	%f147, %f145, %f146;
	fma.rn.f32 	%f148, %f147, %f147, %f144;
	ld.local.f32 	%f149, [%rd37+12];
	ld.global.nc.f32 	%f150, [%rd39+12];
	sub.f32 	%f151, %f149, %f150;
	fma.rn.f32 	%f152, %f151, %f151, %f148;
	ld.local.f32 	%f153, [%rd37+16];
	ld.global.nc.f32 	%f154, [%rd39+16];
	sub.f32 	%f155, %f153, %f154;
	fma.rn.f32 	%f156, %f155, %f155, %f152;
	ld.local.f32 	%f157, [%rd37+20];
	ld.global.nc.f32 	%f158, [%rd39+20];
	sub.f32 	%f159, %f157, %f158;
	fma.rn.f32 	%f160, %f159, %f159, %f156;
	ld.local.f32 	%f161, [%rd37+24];
	ld.global.nc.f32 	%f162, [%rd39+24];
	sub.f32 	%f163, %f161, %f162;
	fma.rn.f32 	%f164, %f163, %f163, %f160;
	ld.local.f32 	%f165, [%rd37+28];
	ld.global.nc.f32 	%f166, [%rd39+28];
	sub.f32 	%f167, %f165, %f166;
	fma.rn.f32 	%f245, %f167, %f167, %f164;
	add.s32 	%r110, %r110, 8;
$L__BB1_16:
	setp.eq.s32 	%p20, %r17, 0;
	@%p20 bra 	$L__BB1_23;
	add.s32 	%r89, %r17, -1;
	setp.lt.u32 	%p21, %r89, 3;
	@%p21 bra 	$L__BB1_19;
	mul.wide.u32 	%rd40, %r110, 4;
	add.s64 	%rd41, %rd5, %rd40;
	ld.local.f32 	%f169, [%rd41];
	add.s32 	%r90, %r23, %r110;
	mul.wide.s32 	%rd42, %r90, 4;
	add.s64 	%rd43, %rd2, %rd42;
	ld.global.nc.f32 	%f170, [%rd43];
	sub.f32 	%f171, %f169, %f170;
	fma.rn.f32 	%f172, %f171, %f171, %f245;
	ld.local.f32 	%f173, [%rd41+4];
	ld.global.nc.f32 	%f174, [%rd43+4];
	sub.f32 	%f175, %f173, %f174;
	fma.rn.f32 	%f176, %f175, %f175, %f172;
	ld.local.f32 	%f177, [%rd41+8];
	ld.global.nc.f32 	%f178, [%rd43+8];
	sub.f32 	%f179, %f177, %f178;
	fma.rn.f32 	%f180, %f179, %f179, %f176;
	ld.local.f32 	%f181, [%rd41+12];
	ld.global.nc.f32 	%f182, [%rd43+12];
	sub.f32 	%f183, %f181, %f182;
	fma.rn.f32 	%f245, %f183, %f183, %f180;
	add.s32 	%r110, %r110, 4;
$L__BB1_19:
	setp.eq.s32 	%p22, %r19, 0;
	@%p22 bra 	$L__BB1_23;
	setp.eq.s32 	%p23, %r19, 1;
	mul.wide.u32 	%rd44, %r110, 4;
	add.s64 	%rd12, %rd5, %rd44;
	ld.local.f32 	%f184, [%rd12];
	add.s32 	%r91, %r23, %r110;
	mul.wide.s32 	%rd45, %r91, 4;
	add.s64 	%rd13, %rd2, %rd45;
	ld.global.nc.f32 	%f185, [%rd13];
	sub.f32 	%f186, %f184, %f185;
	fma.rn.f32 	%f245, %f186, %f186, %f245;
	@%p23 bra 	$L__BB1_23;
	setp.eq.s32 	%p24, %r19, 2;
	ld.local.f32 	%f187, [%rd12+4];
	ld.global.nc.f32 	%f188, [%rd13+4];
	sub.f32 	%f189, %f187, %f188;
	fma.rn.f32 	%f245, %f189, %f189, %f245;
	@%p24 bra 	$L__BB1_23;
	ld.local.f32 	%f190, [%rd12+8];
	ld.global.nc.f32 	%f191, [%rd13+8];
	sub.f32 	%f192, %f190, %f191;
	fma.rn.f32 	%f245, %f192, %f192, %f245;
$L__BB1_23:
	setp.lt.u32 	%p25, %r59, 4;
	neg.f32 	%f193, %f245;
	div.rn.f32 	%f194, %f193, %f1;
	fma.rn.f32 	%f195, %f194, 0f3BBB989D, 0f3F000000;
	cvt.sat.f32.f32 	%f196, %f195;
	mov.f32 	%f197, 0f4B400001;
	mov.f32 	%f198, 0f437C0000;
	fma.rm.f32 	%f199, %f196, %f198, %f197;
	add.f32 	%f200, %f199, 0fCB40007F;
	neg.f32 	%f201, %f200;
	fma.rn.f32 	%f202, %f194, 0f3FB8AA3B, %f201;
	fma.rn.f32 	%f203, %f194, 0f32A57060, %f202;
	mov.b32 	%r93, %f199;
	shl.b32 	%r94, %r93, 23;
	mov.b32 	%f204, %r94;
	ex2.approx.ftz.f32 	%f205, %f203;
	mul.f32 	%f18, %f205, %f204;
	mov.b32 	%r108, 0;
	@%p25 bra 	$L__BB1_26;
	mov.b32 	%r107, 0;
$L__BB1_25:
	add.s32 	%r96, %r23, %r107;
	mul.wide.s32 	%rd46, %r96, 4;
	add.s64 	%rd47, %rd3, %rd46;
	ld.global.nc.f32 	%f206, [%rd47];
	mul.wide.u32 	%rd48, %r107, 4;
	add.s64 	%rd49, %rd6, %rd48;
	ld.local.v4.f32 	{%f207, %f208, %f209, %f210}, [%rd49];
	fma.rn.f32 	%f211, %f18, %f206, %f207;
	ld.global.nc.f32 	%f212, [%rd47+4];
	fma.rn.f32 	%f213, %f18, %f212, %f208;
	ld.global.nc.f32 	%f214, [%rd47+8];
	fma.rn.f32 	%f215, %f18, %f214, %f209;
	ld.global.nc.f32 	%f216, [%rd47+12];
	fma.rn.f32 	%f217, %f18, %f216, %f210;
	st.local.v4.f32 	[%rd49], {%f211, %f213, %f215, %f217};
	add.s32 	%r107, %r107, 4;
	setp.ne.s32 	%p26, %r107, %r20;
	mov.u32 	%r108, %r20;
	@%p26 bra 	$L__BB1_25;
$L__BB1_26:
	setp.eq.s32 	%p27, %r19, 0;
	@%p27 bra 	$L__BB1_30;
	setp.eq.s32 	%p28, %r19, 1;
	add.s32 	%r97, %r23, %r108;
	mul.wide.s32 	%rd50, %r97, 4;
	add.s64 	%rd10, %rd3, %rd50;
	ld.global.nc.f32 	%f218, [%rd10];
	mul.wide.u32 	%rd51, %r108, 4;
	add.s64 	%rd11, %rd6, %rd51;
	ld.local.f32 	%f219, [%rd11];
	fma.rn.f32 	%f220, %f18, %f218, %f219;
	st.local.f32 	[%rd11], %f220;
	@%p28 bra 	$L__BB1_30;
	setp.eq.s32 	%p29, %r19, 2;
	ld.global.nc.f32 	%f221, [%rd10+4];
	ld.local.f32 	%f222, [%rd11+4];
	fma.rn.f32 	%f223, %f18, %f221, %f222;
	st.local.f32 	[%rd11+4], %f223;
	@%p29 bra 	$L__BB1_30;
	ld.global.nc.f32 	%f224, [%rd10+8];
	ld.local.f32 	%f225, [%rd11+8];
	fma.rn.f32 	%f226, %f18, %f224, %f225;
	st.local.f32 	[%rd11+8], %f226;
$L__BB1_30:
	add.f32 	%f250, %f250, %f18;
	add.s32 	%r104, %r104, 1;
	setp.eq.s32 	%p30, %r104, %r62;
	@%p30 bra 	$L__BB1_37;
	bra.uni 	$L__BB1_10;
$L__BB1_31:
	and.b32  	%r37, %r62, 3;
	setp.lt.u32 	%p12, %r62, 4;
	mov.f32 	%f250, 0f00000000;
	@%p12 bra 	$L__BB1_34;
	and.b32  	%r38, %r62, 2147483644;
	mov.f32 	%f40, 0f80000000;
	div.rn.f32 	%f41, %f40, %f1;
	fma.rn.f32 	%f42, %f41, 0f3BBB989D, 0f3F000000;
	cvt.sat.f32.f32 	%f43, %f42;
	mov.f32 	%f44, 0f4B400001;
	mov.f32 	%f45, 0f437C0000;
	fma.rm.f32 	%f46, %f43, %f45, %f44;
	add.f32 	%f47, %f46, 0fCB40007F;
	neg.f32 	%f48, %f47;
	fma.rn.f32 	%f49, %f41, 0f3FB8AA3B, %f48;
	fma.rn.f32 	%f50, %f41, 0f32A57060, %f49;
	mov.b32 	%r79, %f46;
	shl.b32 	%r80, %r79, 23;
	mov.b32 	%f51, %r80;
	ex2.approx.ftz.f32 	%f52, %f50;
	mul.f32 	%f19, %f52, %f51;
	mov.b32 	%r112, 0;
	mov.f32 	%f250, 0f00000000;
$L__BB1_33:
	add.f32 	%f53, %f250, %f19;
	add.f32 	%f54, %f53, %f19;
	add.f32 	%f55, %f54, %f19;
	add.f32 	%f250, %f55, %f19;
	add.s32 	%r112, %r112, 4;
	setp.ne.s32 	%p13, %r112, %r38;
	@%p13 bra 	$L__BB1_33;
$L__BB1_34:
	setp.eq.s32 	%p14, %r37, 0;
	@%p14 bra 	$L__BB1_37;
	mov.f32 	%f56, 0f80000000;
	div.rn.f32 	%f57, %f56, %f1;
	fma.rn.f32 	%f58, %f57, 0f3BBB989D, 0f3F000000;
	cvt.sat.f32.f32 	%f59, %f58;
	mov.f32 	%f60, 0f4B400001;
	mov.f32 	%f61, 0f437C0000;
	fma.rm.f32 	%f62, %f59, %f61, %f60;
	add.f32 	%f63, %f62, 0fCB40007F;
	neg.f32 	%f64, %f63;
	fma.rn.f32 	%f65, %f57, 0f3FB8AA3B, %f64;
	fma.rn.f32 	%f66, %f57, 0f32A57060, %f65;
	mov.b32 	%r82, %f62;
	shl.b32 	%r83, %r82, 23;
	mov.b32 	%f67, %r83;
	ex2.approx.ftz.f32 	%f68, %f66;
	mul.f32 	%f24, %f68, %f67;
	mov.b32 	%r113, 0;
$L__BB1_36:
	.pragma "nounroll";
	add.f32 	%f250, %f250, %f24;
	add.s32 	%r113, %r113, 1;
	setp.ne.s32 	%p15, %r113, %r37;
	@%p15 bra 	$L__BB1_36;
$L__BB1_37:
	setp.lt.s32 	%p31, %r59, 1;
	add.f32 	%f28, %f250, 0f322BCC77;
	@%p31 bra 	$L__BB1_44;
	mad.lo.s32 	%r43, %r59, %r68, %r4;
	and.b32  	%r44, %r5, 3;
	setp.lt.u32 	%p32, %r59, 4;
	mov.b32 	%r116, 0;
	@%p32 bra 	$L__BB1_41;
	and.b32  	%r116, %r5, 124;
	cvt.u16.u32 	%rs4, %r5;
	shr.u16 	%rs5, %rs4, 2;
	and.b16  	%rs6, %rs5, 31;
	mul.wide.u16 	%r99, %rs6, 4;
	neg.s32 	%r115, %r99;
	add.s64 	%rd14, %rd4, 8;
	mov.u32 	%r114, %r43;
	mov.u64 	%rd58, %rd6;
$L__BB1_40:
	mul.wide.s32 	%rd52, %r114, 4;
	add.s64 	%rd53, %rd14, %rd52;
	ld.local.v4.f32 	{%f227, %f228, %f229, %f230}, [%rd58];
	div.rn.f32 	%f231, %f227, %f28;
	st.global.f32 	[%rd53+-8], %f231;
	div.rn.f32 	%f232, %f228, %f28;
	st.global.f32 	[%rd53+-4], %f232;
	div.rn.f32 	%f233, %f229, %f28;
	st.global.f32 	[%rd53], %f233;
	div.rn.f32 	%f234, %f230, %f28;
	st.global.f32 	[%rd53+4], %f234;
	add.s32 	%r115, %r115, 4;
	add.s64 	%rd58, %rd58, 16;
	add.s32 	%r114, %r114, 4;
	setp.ne.s32 	%p33, %r115, 0;
	@%p33 bra 	$L__BB1_40;
$L__BB1_41:
	setp.eq.s32 	%p34, %r44, 0;
	@%p34 bra 	$L__BB1_44;
	mul.wide.u32 	%rd54, %r116, 4;
	add.s64 	%rd59, %rd6, %rd54;
	add.s32 	%r118, %r116, %r43;
	neg.s32 	%r117, %r44;
$L__BB1_43:
	.pragma "nounroll";
	mul.wide.s32 	%rd55, %r118, 4;
	add.s64 	%rd56, %rd4, %rd55;
	ld.local.f32 	%f235, [%rd59];
	div.rn.f32 	%f236, %f235, %f28;
	st.global.f32 	[%rd56], %f236;
	add.s64 	%rd59, %rd59, 4;
	add.s32 	%r118, %r118, 1;
	add.s32 	%r117, %r117, 1;
	setp.ne.s32 	%p35, %r117, 0;
	@%p35 bra 	$L__BB1_43;
$L__BB1_44:
	ret;

}
	// .globl	_Z22local_attention_kernelPKfS0_S0_Pfiiiii
.visible .entry _Z22local_attention_kernelPKfS0_S0_Pfiiiii(
	.param .u64 .ptr .align 1 _Z22local_attention_kernelPKfS0_S0_Pfiiiii_param_0,
	.param .u64 .ptr .align 1 _Z22local_attention_kernelPKfS0_S0_Pfiiiii_param_1,
	.param .u64 .ptr .align 1 _Z22local_attention_kernelPKfS0_S0_Pfiiiii_param_2,
	.param .u64 .ptr .align 1 _Z22local_attention_kernelPKfS0_S0_Pfiiiii_param_3,
	.param .u32 _Z22local_attention_kernelPKfS0_S0_Pfiiiii_param_4,
	.param .u32 _Z22local_attention_kernelPKfS0_S0_Pfiiiii_param_5,
	.param .u32 _Z22local_attention_kernelPKfS0_S0_Pfiiiii_param_6,
	.param .u32 _Z22local_attention_kernelPKfS0_S0_Pfiiiii_param_7,
	.param .u32 _Z22local_attention_kernelPKfS0_S0_Pfiiiii_param_8
)
{
	.local .align 16 .b8 	__local_depot2[1024];
	.reg .b64 	%SP;
	.reg .b64 	%SPL;
	.reg .pred 	%p<60>;
	.reg .b16 	%rs<7>;
	.reg .b32 	%r<230>;
	.reg .b32 	%f<395>;
	.reg .b64 	%rd<139>;

	mov.u64 	%SPL, __local_depot2;
	ld.param.u64 	%rd23, [_Z22local_attention_kernelPKfS0_S0_Pfiiiii_param_0];
	ld.param.u64 	%rd24, [_Z22local_attention_kernelPKfS0_S0_Pfiiiii_param_1];
	ld.param.u64 	%rd25, [_Z22local_attention_kernelPKfS0_S0_Pfiiiii_param_2];
	ld.param.u64 	%rd26, [_Z22local_attention_kernelPKfS0_S0_Pfiiiii_param_3];
	ld.param.u32 	%r112, [_Z22local_attention_kernelPKfS0_S0_Pfiiiii_param_4];
	ld.param.u32 	%r116, [_Z22local_attention_kernelPKfS0_S0_Pfiiiii_param_5];
	ld.param.u32 	%r117, [_Z22local_attention_kernelPKfS0_S0_Pfiiiii_param_6];
	ld.param.u32 	%r114, [_Z22local_attention_kernelPKfS0_S0_Pfiiiii_param_7];
	ld.param.u32 	%r115, [_Z22local_attention_kernelPKfS0_S0_Pfiiiii_param_8];
	cvta.to.global.u64 	%rd1, %rd23;
	cvta.to.global.u64 	%rd2, %rd25;
	cvta.to.global.u64 	%rd3, %rd24;
	cvta.to.global.u64 	%rd4, %rd26;
	add.u64 	%rd5, %SPL, 0;
	add.u64 	%rd6, %SPL, 512;
	mov.u32 	%r1, %ctaid.x;
	div.u32 	%r2, %r1, %r115;
	mov.u32 	%r118, %ctaid.y;
	mov.u32 	%r119, %ntid.x;
	mov.u32 	%r120, %tid.x;
	mad.lo.s32 	%r121, %r118, %r119, %r120;
	setp.ge.s32 	%p1, %r2, %r116;
	setp.ge.s32 	%p2, %r121, %r117;
	or.pred  	%p3, %p1, %p2;
	@%p3 bra 	$L__BB2_82;
	rem.u32 	%r122, %r1, %r115;
	mad.lo.s32 	%r123, %r2, %r115, %r122;
	mul.lo.s32 	%r124, %r114, %r117;
	mul.lo.s32 	%r4, %r124, %r123;
	shr.u32 	%r125, %r112, 31;
	add.s32 	%r126, %r112, %r125;
	shr.s32 	%r127, %r126, 1;
	sub.s32 	%r128, %r121, %r127;
	max.s32 	%r206, %r128, 0;
	add.s32 	%r129, %r121, %r127;
	add.s32 	%r130, %r129, 1;
	min.s32 	%r6, %r117, %r130;
	min.s32 	%r7, %r114, 128;
	setp.lt.s32 	%p4, %r114, 1;
	@%p4 bra 	$L__BB2_8;
	mad.lo.s32 	%r8, %r114, %r121, %r4;
	and.b32  	%r9, %r7, 3;
	setp.lt.u32 	%p5, %r114, 4;
	mov.b32 	%r193, 0;
	@%p5 bra 	$L__BB2_5;
	and.b32  	%r193, %r7, 252;
	mov.b32 	%r191, 0;
$L__BB2_4:
	add.s32 	%r133, %r8, %r191;
	mul.wide.s32 	%rd29, %r133, 4;
	add.s64 	%rd30, %rd1, %rd29;
	ld.global.nc.f32 	%f56, [%rd30];
	mul.wide.u32 	%rd31, %r191, 4;
	add.s64 	%rd32, %rd5, %rd31;
	ld.global.nc.f32 	%f57, [%rd30+4];
	ld.global.nc.f32 	%f58, [%rd30+8];
	ld.global.nc.f32 	%f59, [%rd30+12];
	st.local.v4.f32 	[%rd32], {%f56, %f57, %f58, %f59};
	add.s32 	%r191, %r191, 4;
	setp.ne.s32 	%p6, %r191, %r193;
	@%p6 bra 	$L__BB2_4;
$L__BB2_5:
	setp.eq.s32 	%p7, %r9, 0;
	@%p7 bra 	$L__BB2_8;
	mov.b32 	%r194, 0;
$L__BB2_7:
	.pragma "nounroll";
	add.s32 	%r135, %r8, %r193;
	mul.wide.s32 	%rd33, %r135, 4;
	add.s64 	%rd34, %rd1, %rd33;
	ld.global.nc.f32 	%f60, [%rd34];
	mul.wide.u32 	%rd35, %r193, 4;
	add.s64 	%rd36, %rd5, %rd35;
	st.local.f32 	[%rd36], %f60;
	add.s32 	%r193, %r193, 1;
	add.s32 	%r194, %r194, 1;
	setp.ne.s32 	%p8, %r194, %r9;
	@%p8 bra 	$L__BB2_7;
$L__BB2_8:
	mov.f32 	%f62, 0f00000000;
	st.local.v4.f32 	[%rd6], {%f62, %f62, %f62, %f62};
	st.local.v4.f32 	[%rd6+16], {%f62, %f62, %f62, %f62};
	st.local.v4.f32 	[%rd6+32], {%f62, %f62, %f62, %f62};
	st.local.v4.f32 	[%rd6+48], {%f62, %f62, %f62, %f62};
	st.local.v4.f32 	[%rd6+64], {%f62, %f62, %f62, %f62};
	st.local.v4.f32 	[%rd6+80], {%f62, %f62, %f62, %f62};
	st.local.v4.f32 	[%rd6+96], {%f62, %f62, %f62, %f62};
	st.local.v4.f32 	[%rd6+112], {%f62, %f62, %f62, %f62};
	st.local.v4.f32 	[%rd6+128], {%f62, %f62, %f62, %f62};
	st.local.v4.f32 	[%rd6+144], {%f62, %f62, %f62, %f62};
	st.local.v4.f32 	[%rd6+160], {%f62, %f62, %f62, %f62};
	st.local.v4.f32 	[%rd6+176], {%f62, %f62, %f62, %f62};
	st.local.v4.f32 	[%rd6+192], {%f62, %f62, %f62, %f62};
	st.local.v4.f32 	[%rd6+208], {%f62, %f62, %f62, %f62};
	st.local.v4.f32 	[%rd6+224], {%f62, %f62, %f62, %f62};
	st.local.v4.f32 	[%rd6+240], {%f62, %f62, %f62, %f62};
	st.local.v4.f32 	[%rd6+256], {%f62, %f62, %f62, %f62};
	st.local.v4.f32 	[%rd6+272], {%f62, %f62, %f62, %f62};
	st.local.v4.f32 	[%rd6+288], {%f62, %f62, %f62, %f62};
	st.local.v4.f32 	[%rd6+304], {%f62, %f62, %f62, %f62};
	st.local.v4.f32 	[%rd6+320], {%f62, %f62, %f62, %f62};
	st.local.v4.f32 	[%rd6+336], {%f62, %f62, %f62, %f62};
	st.local.v4.f32 	[%rd6+352], {%f62, %f62, %f62, %f62};
	st.local.v4.f32 	[%rd6+368], {%f62, %f62, %f62, %f62};
	st.local.v4.f32 	[%rd6+384], {%f62, %f62, %f62, %f62};
	st.local.v4.f32 	[%rd6+400], {%f62, %f62, %f62, %f62};
	st.local.v4.f32 	[%rd6+416], {%f62, %f62, %f62, %f62};
	st.local.v4.f32 	[%rd6+432], {%f62, %f62, %f62, %f62};
	st.local.v4.f32 	[%rd6+448], {%f62, %f62, %f62, %f62};
	st.local.v4.f32 	[%rd6+464], {%f62, %f62, %f62, %f62};
	st.local.v4.f32 	[%rd6+480], {%f62, %f62, %f62, %f62};
	st.local.v4.f32 	[%rd6+496], {%f62, %f62, %f62, %f62};
	setp.ge.s32 	%p9, %r206, %r6;
	mov.f32 	%f380, 0fFF800000;
	@%p9 bra 	$L__BB2_38;
	setp.lt.s32 	%p10, %r114, 1;
	cvt.rn.f32.s32 	%f63, %r114;
	sqrt.rn.f32 	%f1, %f63;
	@%p10 bra 	$L__BB2_32;
	and.b32  	%r18, %r7, 15;
	add.s32 	%r19, %r18, -1;
	and.b32  	%r20, %r7, 7;
	add.s32 	%r21, %r20, -1;
	and.b32  	%r22, %r7, 240;
	and.b32  	%r23, %r7, 3;
	and.b32  	%r24, %r7, 252;
	mov.f32 	%f380, 0fFF800000;
	mov.u32 	%r195, %r206;
$L__BB2_11:
	setp.lt.u32 	%p15, %r114, 16;
	mad.lo.s32 	%r26, %r195, %r114, %r4;
	mov.f32 	%f375, 0f00000000;
	mov.b32 	%r200, 0;
	@%p15 bra 	$L__BB2_14;
	mov.f32 	%f375, 0f00000000;
	mov.b32 	%r196, 0;
$L__BB2_13:
	.pragma "nounroll";
	mul.wide.u32 	%rd37, %r196, 4;
	add.s64 	%rd38, %rd5, %rd37;
	ld.local.v4.f32 	{%f73, %f74, %f75, %f76}, [%rd38];
	add.s32 	%r141, %r26, %r196;
	mul.wide.s32 	%rd39, %r141, 4;
	add.s64 	%rd40, %rd3, %rd39;
	ld.global.nc.f32 	%f77, [%rd40];
	fma.rn.f32 	%f78, %f73, %f77, %f375;
	ld.global.nc.f32 	%f79, [%rd40+4];
	fma.rn.f32 	%f80, %f74, %f79, %f78;
	ld.global.nc.f32 	%f81, [%rd40+8];
	fma.rn.f32 	%f82, %f75, %f81, %f80;
	ld.global.nc.f32 	%f83, [%rd40+12];
	fma.rn.f32 	%f84, %f76, %f83, %f82;
	ld.local.v4.f32 	{%f85, %f86, %f87, %f88}, [%rd38+16];
	ld.global.nc.f32 	%f89, [%rd40+16];
	fma.rn.f32 	%f90, %f85, %f89, %f84;
	ld.global.nc.f32 	%f91, [%rd40+20];
	fma.rn.f32 	%f92, %f86, %f91, %f90;
	ld.global.nc.f32 	%f93, [%rd40+24];
	fma.rn.f32 	%f94, %f87, %f93, %f92;
	ld.global.nc.f32 	%f95, [%rd40+28];
	fma.rn.f32 	%f96, %f88, %f95, %f94;
	ld.local.v4.f32 	{%f97, %f98, %f99, %f100}, [%rd38+32];
	ld.global.nc.f32 	%f101, [%rd40+32];
	fma.rn.f32 	%f102, %f97, %f101, %f96;
	ld.global.nc.f32 	%f103, [%rd40+36];
	fma.rn.f32 	%f104, %f98, %f103, %f102;
	ld.global.nc.f32 	%f105, [%rd40+40];
	fma.rn.f32 	%f106, %f99, %f105, %f104;
	ld.global.nc.f32 	%f107, [%rd40+44];
	fma.rn.f32 	%f108, %f100, %f107, %f106;
	ld.local.v4.f32 	{%f109, %f110, %f111, %f112}, [%rd38+48];
	ld.global.nc.f32 	%f113, [%rd40+48];
	fma.rn.f32 	%f114, %f109, %f113, %f108;
	ld.global.nc.f32 	%f115, [%rd40+52];
	fma.rn.f32 	%f116, %f110, %f115, %f114;
	ld.global.nc.f32 	%f117, [%rd40+56];
	fma.rn.f32 	%f118, %f111, %f117, %f116;
	ld.global.nc.f32 	%f119, [%rd40+60];
	fma.rn.f32 	%f375, %f112, %f119, %f118;
	add.s32 	%r196, %r196, 16;
	setp.eq.s32 	%p16, %r196, %r22;
	mov.u32 	%r200, %r22;
	@%p16 bra 	$L__BB2_14;
	bra.uni 	$L__BB2_13;
$L__BB2_14:
	setp.eq.s32 	%p17, %r18, 0;
	@%p17 bra 	$L__BB2_24;
	setp.lt.u32 	%p18, %r19, 7;
	@%p18 bra 	$L__BB2_17;
	mul.wide.u32 	%rd41, %r200, 4;
	add.s64 	%rd42, %rd5, %rd41;
	ld.local.f32 	%f121, [%rd42];
	add.s32 	%r142, %r26, %r200;
	mul.wide.s32 	%rd43, %r142, 4;
	add.s64 	%rd44, %rd3, %rd43;
	ld.global.nc.f32 	%f122, [%rd44];
	fma.rn.f32 	%f123, %f121, %f122, %f375;
	ld.local.f32 	%f124, [%rd42+4];
	ld.global.nc.f32 	%f125, [%rd44+4];
	fma.rn.f32 	%f126, %f124, %f125, %f123;
	ld.local.f32 	%f127, [%rd42+8];
	ld.global.nc.f32 	%f128, [%rd44+8];
	fma.rn.f32 	%f129, %f127, %f128, %f126;
	ld.local.f32 	%f130, [%rd42+12];
	ld.global.nc.f32 	%f131, [%rd44+12];
	fma.rn.f32 	%f132, %f130, %f131, %f129;
	ld.local.f32 	%f133, [%rd42+16];
	ld.global.nc.f32 	%f134, [%rd44+16];
	fma.rn.f32 	%f135, %f133, %f134, %f132;
	ld.local.f32 	%f136, [%rd42+20];
	ld.global.nc.f32 	%f137, [%rd44+20];
	fma.rn.f32 	%f138, %f136, %f137, %f135;
	ld.local.f32 	%f139, [%rd42+24];
	ld.global.nc.f32 	%f140, [%rd44+24];
	fma.rn.f32 	%f141, %f139, %f140, %f138;
	ld.local.f32 	%f142, [%rd42+28];
	ld.global.nc.f32 	%f143, [%rd44+28];
	fma.rn.f32 	%f375, %f142, %f143, %f141;
	add.s32 	%r200, %r200, 8;
$L__BB2_17:
	setp.eq.s32 	%p19, %r20, 0;
	@%p19 bra 	$L__BB2_24;
	setp.lt.u32 	%p20, %r21, 3;
	@%p20 bra 	$L__BB2_20;
	mul.wide.u32 	%rd45, %r200, 4;
	add.s64 	%rd46, %rd5, %rd45;
	ld.local.f32 	%f145, [%rd46];
	add.s32 	%r143, %r26, %r200;
	mul.wide.s32 	%rd47, %r143, 4;
	add.s64 	%rd48, %rd3, %rd47;
	ld.global.nc.f32 	%f146, [%rd48];
	fma.rn.f32 	%f147, %f145, %f146, %f375;
	ld.local.f32 	%f148, [%rd46+4];
	ld.global.nc.f32 	%f149, [%rd48+4];
	fma.rn.f32 	%f150, %f148, %f149, %f147;
	ld.local.f32 	%f151, [%rd46+8];
	ld.global.nc.f32 	%f152, [%rd48+8];
	fma.rn.f32 	%f153, %f151, %f152, %f150;
	ld.local.f32 	%f154, [%rd46+12];
	ld.global.nc.f32 	%f155, [%rd48+12];
	fma.rn.f32 	%f375, %f154, %f155, %f153;
	add.s32 	%r200, %r200, 4;
$L__BB2_20:
	setp.eq.s32 	%p21, %r23, 0;
	@%p21 bra 	$L__BB2_24;
	setp.eq.s32 	%p22, %r23, 1;
	mul.wide.u32 	%rd49, %r200, 4;
	add.s64 	%rd9, %rd5, %rd49;
	ld.local.f32 	%f156, [%rd9];
	add.s32 	%r144, %r26, %r200;
	mul.wide.s32 	%rd50, %r144, 4;
	add.s64 	%rd10, %rd3, %rd50;
	ld.global.nc.f32 	%f157, [%rd10];
	fma.rn.f32 	%f375, %f156, %f157, %f375;
	@%p22 bra 	$L__BB2_24;
	setp.eq.s32 	%p23, %r23, 2;
	ld.local.f32 	%f158, [%rd9+4];
	ld.global.nc.f32 	%f159, [%rd10+4];
	fma.rn.f32 	%f375, %f158, %f159, %f375;
	@%p23 bra 	$L__BB2_24;
	ld.local.f32 	%f160, [%rd9+8];
	ld.global.nc.f32 	%f161, [%rd10+8];
	fma.rn.f32 	%f375, %f160, %f161, %f375;
$L__BB2_24:
	setp.lt.u32 	%p24, %r114, 4;
	div.rn.f32 	%f162, %f375, %f1;
	max.f32 	%f380, %f380, %f162;
	sub.f32 	%f163, %f162, %f380;
	fma.rn.f32 	%f164, %f163, 0f3BBB989D, 0f3F000000;
	cvt.sat.f32.f32 	%f165, %f164;
	mov.f32 	%f166, 0f4B400001;
	mov.f32 	%f167, 0f437C0000;
	fma.rm.f32 	%f168, %f165, %f167, %f166;
	add.f32 	%f169, %f168, 0fCB40007F;
	neg.f32 	%f170, %f169;
	fma.rn.f32 	%f171, %f163, 0f3FB8AA3B, %f170;
	fma.rn.f32 	%f172, %f163, 0f32A57060, %f171;
	mov.b32 	%r146, %f168;
	shl.b32 	%r147, %r146, 23;
	mov.b32 	%f173, %r147;
	ex2.approx.ftz.f32 	%f174, %f172;
	mul.f32 	%f18, %f174, %f173;
	mov.b32 	%r198, 0;
	@%p24 bra 	$L__BB2_27;
	mov.b32 	%r197, 0;
$L__BB2_26:
	add.s32 	%r149, %r26, %r197;
	mul.wide.s32 	%rd51, %r149, 4;
	add.s64 	%rd52, %rd2, %rd51;
	ld.global.nc.f32 	%f175, [%rd52];
	mul.wide.u32 	%rd53, %r197, 4;
	add.s64 	%rd54, %rd6, %rd53;
	ld.local.v4.f32 	{%f176, %f177, %f178, %f179}, [%rd54];
	fma.rn.f32 	%f180, %f18, %f175, %f176;
	ld.global.nc.f32 	%f181, [%rd52+4];
	fma.rn.f32 	%f182, %f18, %f181, %f177;
	ld.global.nc.f32 	%f183, [%rd52+8];
	fma.rn.f32 	%f184, %f18, %f183, %f178;
	ld.global.nc.f32 	%f185, [%rd52+12];
	fma.rn.f32 	%f186, %f18, %f185, %f179;
	st.local.v4.f32 	[%rd54], {%f180, %f182, %f184, %f186};
	add.s32 	%r197, %r197, 4;
	setp.ne.s32 	%p25, %r197, %r24;
	mov.u32 	%r198, %r24;
	@%p25 bra 	$L__BB2_26;
$L__BB2_27:
	setp.eq.s32 	%p26, %r23, 0;
	@%p26 bra 	$L__BB2_31;
	setp.eq.s32 	%p27, %r23, 1;
	add.s32 	%r150, %r26, %r198;
	mul.wide.s32 	%rd55, %r150, 4;
	add.s64 	%rd7, %rd2, %rd55;
	ld.global.nc.f32 	%f187, [%rd7];
	mul.wide.u32 	%rd56, %r198, 4;
	add.s64 	%rd8, %rd6, %rd56;
	ld.local.f32 	%f188, [%rd8];
	fma.rn.f32 	%f189, %f18, %f187, %f188;
	st.local.f32 	[%rd8], %f189;
	@%p27 bra 	$L__BB2_31;
	setp.eq.s32 	%p28, %r23, 2;
	ld.global.nc.f32 	%f190, [%rd7+4];
	ld.local.f32 	%f191, [%rd8+4];
	fma.rn.f32 	%f192, %f18, %f190, %f191;
	st.local.f32 	[%rd8+4], %f192;
	@%p28 bra 	$L__BB2_31;
	ld.global.nc.f32 	%f193, [%rd7+8];
	ld.local.f32 	%f194, [%rd8+8];
	fma.rn.f32 	%f195, %f18, %f193, %f194;
	st.local.f32 	[%rd8+8], %f195;
$L__BB2_31:
	add.s32 	%r195, %r195, 1;
	setp.eq.s32 	%p29, %r195, %r6;
	@%p29 bra 	$L__BB2_38;
	bra.uni 	$L__BB2_11;
$L__BB2_32:
	sub.s32 	%r136, %r6, %r206;
	and.b32  	%r38, %r136, 3;
	setp.eq.s32 	%p11, %r38, 0;
	mov.f32 	%f380, 0fFF800000;
	mov.u32 	%r204, %r206;
	@%p11 bra 	$L__BB2_35;
	mov.f32 	%f67, 0f00000000;
	div.rn.f32 	%f19, %f67, %f1;
	mov.b32 	%r203, 0;
	mov.f32 	%f380, 0fFF800000;
	mov.u32 	%r204, %r206;
$L__BB2_34:
	.pragma "nounroll";
	max.f32 	%f380, %f380, %f19;
	add.s32 	%r204, %r204, 1;
	add.s32 	%r203, %r203, 1;
	setp.ne.s32 	%p12, %r203, %r38;
	@%p12 bra 	$L__BB2_34;
$L__BB2_35:
	sub.s32 	%r138, %r206, %r6;
	setp.gt.u32 	%p13, %r138, -4;
	@%p13 bra 	$L__BB2_38;
	mov.f32 	%f68, 0f00000000;
	div.rn.f32 	%f24, %f68, %f1;
$L__BB2_37:
	max.f32 	%f380, %f380, %f24;
	add.s32 	%r204, %r204, 4;
	setp.ne.s32 	%p14, %r204, %r6;
	@%p14 bra 	$L__BB2_37;
$L__BB2_38:
	setp.ge.s32 	%p30, %r206, %r6;
	mov.f32 	%f394, 0f00000000;
	@%p30 bra 	$L__BB2_61;
	setp.lt.s32 	%p31, %r114, 1;
	cvt.rn.f32.s32 	%f197, %r114;
	sqrt.rn.f32 	%f28, %f197;
	@%p31 bra 	$L__BB2_55;
	and.b32  	%r46, %r7, 15;
	and.b32  	%r47, %r7, 7;
	add.s32 	%r48, %r47, -1;
	and.b32  	%r49, %r7, 240;
	and.b32  	%r50, %r7, 3;
	cvt.u16.u32 	%rs1, %r7;
	shr.u16 	%rs2, %rs1, 4;
	and.b16  	%rs3, %rs2, 15;
	mul.wide.u16 	%r156, %rs3, 16;
	neg.s32 	%r51, %r156;
	add.s64 	%rd11, %rd3, 32;
	mov.f32 	%f394, 0f00000000;
$L__BB2_41:
	setp.lt.u32 	%p36, %r114, 16;
	mad.lo.s32 	%r53, %r206, %r114, %r4;
	mov.f32 	%f389, 0f00000000;
	mov.b32 	%r210, 0;
	@%p36 bra 	$L__BB2_44;
	add.s64 	%rd136, %rd5, 32;
	mov.f32 	%f389, 0f00000000;
	mov.u32 	%r207, %r53;
	mov.u32 	%r208, %r51;
$L__BB2_43:
	.pragma "nounroll";
	mul.wide.s32 	%rd57, %r207, 4;
	add.s64 	%rd58, %rd11, %rd57;
	ld.local.v4.f32 	{%f220, %f221, %f222, %f223}, [%rd136+-32];
	ld.global.nc.f32 	%f224, [%rd58+-32];
	fma.rn.f32 	%f225, %f220, %f224, %f389;
	ld.global.nc.f32 	%f226, [%rd58+-28];
	fma.rn.f32 	%f227, %f221, %f226, %f225;
	ld.global.nc.f32 	%f228, [%rd58+-24];
	fma.rn.f32 	%f229, %f222, %f228, %f227;
	ld.global.nc.f32 	%f230, [%rd58+-20];
	fma.rn.f32 	%f231, %f223, %f230, %f229;
	ld.local.v4.f32 	{%f232, %f233, %f234, %f235}, [%rd136+-16];
	ld.global.nc.f32 	%f236, [%rd58+-16];
	fma.rn.f32 	%f237, %f232, %f236, %f231;
	ld.global.nc.f32 	%f238, [%rd58+-12];
	fma.rn.f32 	%f239, %f233, %f238, %f237;
	ld.global.nc.f32 	%f240, [%rd58+-8];
	fma.rn.f32 	%f241, %f234, %f240, %f239;
	ld.global.nc.f32 	%f242, [%rd58+-4];
	fma.rn.f32 	%f243, %f235, %f242, %f241;
	ld.local.v4.f32 	{%f244, %f245, %f246, %f247}, [%rd136];
	ld.global.nc.f32 	%f248, [%rd58];
	fma.rn.f32 	%f249, %f244, %f248, %f243;
	ld.global.nc.f32 	%f250, [%rd58+4];
	fma.rn.f32 	%f251, %f245, %f250, %f249;
	ld.global.nc.f32 	%f252, [%rd58+8];
	fma.rn.f32 	%f253, %f246, %f252, %f251;
	ld.global.nc.f32 	%f254, [%rd58+12];
	fma.rn.f32 	%f255, %f247, %f254, %f253;
	ld.local.v4.f32 	{%f256, %f257, %f258, %f259}, [%rd136+16];
	ld.global.nc.f32 	%f260, [%rd58+16];
	fma.rn.f32 	%f261, %f256, %f260, %f255;
	ld.global.nc.f32 	%f262, [%rd58+20];
	fma.rn.f32 	%f263, %f257, %f262, %f261;
	ld.global.nc.f32 	%f264, [%rd58+24];
	fma.rn.f32 	%f265, %f258, %f264, %f263;
	ld.global.nc.f32 	%f266, [%rd58+28];
	fma.rn.f32 	%f389, %f259, %f266, %f265;
	add.s32 	%r208, %r208, 16;
	add.s64 	%rd136, %rd136, 64;
	add.s32 	%r207, %r207, 16;
	setp.ne.s32 	%p37, %r208, 0;
	mov.u32 	%r210, %r49;
	@%p37 bra 	$L__BB2_43;
$L__BB2_44:
	setp.eq.s32 	%p38, %r46, 0;
	@%p38 bra 	$L__BB2_54;
	add.s32 	%r158, %r46, -1;
	setp.lt.u32 	%p39, %r158, 7;
	@%p39 bra 	$L__BB2_47;
	mul.wide.u32 	%rd59, %r210, 4;
	add.s64 	%rd60, %rd5, %rd59;
	ld.local.f32 	%f268, [%rd60];
	add.s32 	%r159, %r53, %r210;
	mul.wide.s32 	%rd61, %r159, 4;
	add.s64 	%rd62, %rd3, %rd61;
	ld.global.nc.f32 	%f269, [%rd62];
	fma.rn.f32 	%f270, %f268, %f269, %f389;
	ld.local.f32 	%f271, [%rd60+4];
	ld.global.nc.f32 	%f272, [%rd62+4];
	fma.rn.f32 	%f273, %f271, %f272, %f270;
	ld.local.f32 	%f274, [%rd60+8];
	ld.global.nc.f32 	%f275, [%rd62+8];
	fma.rn.f32 	%f276, %f274, %f275, %f273;
	ld.local.f32 	%f277, [%rd60+12];
	ld.global.nc.f32 	%f278, [%rd62+12];
	fma.rn.f32 	%f279, %f277, %f278, %f276;
	ld.local.f32 	%f280, [%rd60+16];
	ld.global.nc.f32 	%f281, [%rd62+16];
	fma.rn.f32 	%f282, %f280, %f281, %f279;
	ld.local.f32 	%f283, [%rd60+20];
	ld.global.nc.f32 	%f284, [%rd62+20];
	fma.rn.f32 	%f285, %f283, %f284, %f282;
	ld.local.f32 	%f286, [%rd60+24];
	ld.global.nc.f32 	%f287, [%rd62+24];
	fma.rn.f32 	%f288, %f286, %f287, %f285;
	ld.local.f32 	%f289, [%rd60+28];
	ld.global.nc.f32 	%f290, [%rd62+28];
	fma.rn.f32 	%f389, %f289, %f290, %f288;
	add.s32 	%r210, %r210, 8;
$L__BB2_47:
	setp.eq.s32 	%p40, %r47, 0;
	@%p40 bra 	$L__BB2_54;
	setp.lt.u32 	%p41, %r48, 3;
	@%p41 bra 	$L__BB2_50;
	mul.wide.u32 	%rd63, %r210, 4;
	add.s64 	%rd64, %rd5, %rd63;
	ld.local.f32 	%f292, [%rd64];
	add.s32 	%r160, %r53, %r210;
	mul.wide.s32 	%rd65, %r160, 4;
	add.s64 	%rd66, %rd3, %rd65;
	ld.global.nc.f32 	%f293, [%rd66];
	fma.rn.f32 	%f294, %f292, %f293, %f389;
	ld.local.f32 	%f295, [%rd64+4];
	ld.global.nc.f32 	%f296, [%rd66+4];
	fma.rn.f32 	%f297, %f295, %f296, %f294;
	ld.local.f32 	%f298, [%rd64+8];
	ld.global.nc.f32 	%f299, [%rd66+8];
	fma.rn.f32 	%f300, %f298, %f299, %f297;
	ld.local.f32 	%f301, [%rd64+12];
	ld.global.nc.f32 	%f302, [%rd66+12];
	fma.rn.f32 	%f389, %f301, %f302, %f300;
	add.s32 	%r210, %r210, 4;
$L__BB2_50:
	setp.eq.s32 	%p42, %r50, 0;
	@%p42 bra 	$L__BB2_54;
	setp.eq.s32 	%p43, %r50, 1;
	mul.wide.u32 	%rd67, %r210, 4;
	add.s64 	%rd15, %rd5, %rd67;
	ld.local.f32 	%f303, [%rd15];
	add.s32 	%r161, %r53, %r210;
	mul.wide.s32 	%rd68, %r161, 4;
	add.s64 	%rd16, %rd3, %rd68;
	ld.global.nc.f32 	%f304, [%rd16];
	fma.rn.f32 	%f389, %f303, %f304, %f389;
	@%p43 bra 	$L__BB2_54;
	setp.eq.s32 	%p44, %r50, 2;
	ld.local.f32 	%f305, [%rd15+4];
	ld.global.nc.f32 	%f306, [%rd16+4];
	fma.rn.f32 	%f389, %f305, %f306, %f389;
	@%p44 bra 	$L__BB2_54;
	ld.local.f32 	%f307, [%rd15+8];
	ld.global.nc.f32 	%f308, [%rd16+8];
	fma.rn.f32 	%f389, %f307, %f308, %f389;
$L__BB2_54:
	div.rn.f32 	%f309, %f389, %f28;
	sub.f32 	%f310, %f309, %f380;
	fma.rn.f32 	%f311, %f310, 0f3BBB989D, 0f3F000000;
	cvt.sat.f32.f32 	%f312, %f311;
	mov.f32 	%f313, 0f4B400001;
	mov.f32 	%f314, 0f437C0000;
	fma.rm.f32 	%f315, %f312, %f314, %f313;
	add.f32 	%f316, %f315, 0fCB40007F;
	neg.f32 	%f317, %f316;
	fma.rn.f32 	%f318, %f310, 0f3FB8AA3B, %f317;
	fma.rn.f32 	%f319, %f310, 0f32A57060, %f318;
	mov.b32 	%r162, %f315;
	shl.b32 	%r163, %r162, 23;
	mov.b32 	%f320, %r163;
	ex2.approx.ftz.f32 	%f321, %f319;
	fma.rn.f32 	%f394, %f321, %f320, %f394;
	add.s32 	%r206, %r206, 1;
	setp.eq.s32 	%p45, %r206, %r6;
	@%p45 bra 	$L__BB2_61;
	bra.uni 	$L__BB2_41;
$L__BB2_55:
	mov.f32 	%f394, 0f00000000;
	div.rn.f32 	%f200, %f394, %f28;
	sub.f32 	%f201, %f200, %f380;
	fma.rn.f32 	%f202, %f201, 0f3BBB989D, 0f3F000000;
	cvt.sat.f32.f32 	%f203, %f202;
	mov.f32 	%f204, 0f4B400001;
	mov.f32 	%f205, 0f437C0000;
	fma.rm.f32 	%f206, %f203, %f205, %f204;
	add.f32 	%f207, %f206, 0fCB40007F;
	neg.f32 	%f208, %f207;
	fma.rn.f32 	%f209, %f201, 0f3FB8AA3B, %f208;
	fma.rn.f32 	%f45, %f201, 0f32A57060, %f209;
	mov.b32 	%r151, %f206;
	shl.b32 	%r152, %r151, 23;
	mov.b32 	%f46, %r152;
	sub.s32 	%r153, %r6, %r206;
	and.b32  	%r64, %r153, 3;
	setp.eq.s32 	%p32, %r64, 0;
	mov.u32 	%r214, %r206;
	@%p32 bra 	$L__BB2_58;
	ex2.approx.ftz.f32 	%f211, %f45;
	mul.f32 	%f47, %f211, %f46;
	mov.b32 	%r213, 0;
	mov.f32 	%f394, 0f00000000;
	mov.u32 	%r214, %r206;
$L__BB2_57:
	.pragma "nounroll";
	add.f32 	%f394, %f394, %f47;
	add.s32 	%r214, %r214, 1;
	add.s32 	%r213, %r213, 1;
	setp.ne.s32 	%p33, %r213, %r64;
	@%p33 bra 	$L__BB2_57;
$L__BB2_58:
	sub.s32 	%r155, %r206, %r6;
	setp.gt.u32 	%p34, %r155, -4;
	@%p34 bra 	$L__BB2_61;
	ex2.approx.ftz.f32 	%f212, %f45;
	mul.f32 	%f52, %f212, %f46;
$L__BB2_60:
	add.f32 	%f213, %f394, %f52;
	add.f32 	%f214, %f213, %f52;
	add.f32 	%f215, %f214, %f52;
	add.f32 	%f394, %f215, %f52;
	add.s32 	%r214, %r214, 4;
	setp.ne.s32 	%p35, %r214, %r6;
	@%p35 bra 	$L__BB2_60;
$L__BB2_61:
	setp.lt.s32 	%p46, %r114, 1;
	@%p46 bra 	$L__BB2_68;
	mad.lo.s32 	%r72, %r114, %r121, %r4;
	and.b32  	%r73, %r7, 3;
	setp.lt.u32 	%p47, %r114, 4;
	mov.b32 	%r216, 0;
	@%p47 bra 	$L__BB2_65;
	and.b32  	%r216, %r7, 252;
	cvt.u16.u32 	%rs4, %r7;
	shr.u16 	%rs5, %rs4, 2;
	and.b16  	%rs6, %rs5, 63;
	mul.wide.u16 	%r165, %rs6, 4;
	neg.s32 	%r220, %r165;
	add.s64 	%rd17, %rd4, 8;
	mov.u32 	%r219, %r72;
	mov.u64 	%rd138, %rd6;
$L__BB2_64:
	mul.wide.s32 	%rd69, %r219, 4;
	add.s64 	%rd70, %rd17, %rd69;
	ld.local.v4.f32 	{%f322, %f323, %f324, %f325}, [%rd138];
	div.rn.f32 	%f326, %f322, %f394;
	st.global.f32 	[%rd70+-8], %f326;
	div.rn.f32 	%f327, %f323, %f394;
	st.global.f32 	[%rd70+-4], %f327;
	div.rn.f32 	%f328, %f324, %f394;
	st.global.f32 	[%rd70], %f328;
	div.rn.f32 	%f329, %f325, %f394;
	st.global.f32 	[%rd70+4], %f329;
	add.s32 	%r220, %r220, 4;
	add.s64 	%rd138, %rd138, 16;
	add.s32 	%r219, %r219, 4;
	setp.eq.s32 	%p48, %r220, 0;
	@%p48 bra 	$L__BB2_65;
	bra.uni 	$L__BB2_64;
$L__BB2_65:
	setp.eq.s32 	%p49, %r73, 0;
	@%p49 bra 	$L__BB2_68;
	mul.wide.u32 	%rd71, %r216, 4;
	add.s64 	%rd137, %rd6, %rd71;
	add.s32 	%r218, %r216, %r72;
	neg.s32 	%r217, %r73;
$L__BB2_67:
	.pragma "nounroll";
	mul.wide.s32 	%rd72, %r218, 4;
	add.s64 	%rd73, %rd4, %rd72;
	ld.local.f32 	%f330, [%rd137];
	div.rn.f32 	%f331, %f330, %f394;
	st.global.f32 	[%rd73], %f331;
	add.s64 	%rd137, %rd137, 4;
	add.s32 	%r218, %r218, 1;
	add.s32 	%r217, %r217, 1;
	setp.ne.s32 	%p50, %r217, 0;
	@%p50 bra 	$L__BB2_67;
$L__BB2_68:
	setp.lt.s32 	%p51, %r114, 129;
	@%p51 bra 	$L__BB2_82;
	mad.lo.s32 	%r83, %r114, %r121, %r4;
	add.s32 	%r167, %r114, -129;
	and.b32  	%r84, %r114, 15;
	setp.lt.u32 	%p52, %r167, 15;
	mov.b32 	%r225, 128;
	@%p52 bra 	$L__BB2_73;
	and.b32  	%r169, %r114, 2147483632;
	neg.s32 	%r223, %r169;
	mov.b32 	%r222, 136;
	mov.u32 	%r221, %r83;
$L__BB2_71:
	.pragma "nounroll";
	add.s32 	%r170, %r221, 128;
	shl.b32 	%r171, %r222, 2;
	add.s32 	%r172, %r171, -32;
	cvt.u64.u32 	%rd74, %r172;
	and.b64  	%rd75, %rd74, 448;
	add.s64 	%rd76, %rd6, %rd75;
	ld.local.f32 	%f332, [%rd76];
	mul.wide.s32 	%rd77, %r170, 4;
	add.s64 	%rd78, %rd4, %rd77;
	st.global.f32 	[%rd78], %f332;
	add.s32 	%r173, %r171, -28;
	cvt.u64.u32 	%rd79, %r173;
	and.b64  	%rd80, %rd79, 452;
	add.s64 	%rd81, %rd6, %rd80;
	ld.local.f32 	%f333, [%rd81];
	st.global.f32 	[%rd78+4], %f333;
	add.s32 	%r174, %r171, -24;
	cvt.u64.u32 	%rd82, %r174;
	and.b64  	%rd83, %rd82, 456;
	add.s64 	%rd84, %rd6, %rd83;
	ld.local.f32 	%f334, [%rd84];
	st.global.f32 	[%rd78+8], %f334;
	ld.local.f32 	%f335, [%rd81+8];
	.pragma "used_bytes_mask 61680";
	ld.local.v4.f32 	{%f336, %f337, %f338, %f339}, [%rd81+12];
	st.global.f32 	[%rd78+12], %f335;
	add.s32 	%r175, %r171, -16;
	cvt.u64.u32 	%rd85, %r175;
	and.b64  	%rd86, %rd85, 464;
	add.s64 	%rd87, %rd6, %rd86;
	ld.local.f32 	%f340, [%rd87];
	st.global.f32 	[%rd78+16], %f340;
	st.global.f32 	[%rd78+20], %f337;
	ld.local.f32 	%f341, [%rd84+16];
	st.global.f32 	[%rd78+24], %f341;
	.pragma "used_bytes_mask 61680";
	ld.local.v4.f32 	{%f342, %f343, %f344, %f345}, [%rd81+28];
	st.global.f32 	[%rd78+28], %f339;
	cvt.u64.u32 	%rd88, %r171;
	and.b64  	%rd89, %rd88, 480;
	add.s64 	%rd90, %rd6, %rd89;
	ld.local.f32 	%f346, [%rd90];
	st.global.f32 	[%rd78+32], %f346;
	st.global.f32 	[%rd78+36], %f343;
	ld.local.f32 	%f347, [%rd84+32];
	st.global.f32 	[%rd78+40], %f347;
	.pragma "used_bytes_mask 61680";
	ld.local.v4.f32 	{%f348, %f349, %f350, %f351}, [%rd81+44];
	st.global.f32 	[%rd78+44], %f345;
	ld.local.f32 	%f352, [%rd87+32];
	st.global.f32 	[%rd78+48], %f352;
	st.global.f32 	[%rd78+52], %f349;
	ld.local.f32 	%f353, [%rd84+48];
	st.global.f32 	[%rd78+56], %f353;
	st.global.f32 	[%rd78+60], %f351;
	add.s32 	%r223, %r223, 16;
	add.s32 	%r222, %r222, 16;
	add.s32 	%r221, %r221, 16;
	setp.ne.s32 	%p53, %r223, -128;
	@%p53 bra 	$L__BB2_71;
	add.s32 	%r225, %r222, -8;
$L__BB2_73:
	setp.eq.s32 	%p54, %r84, 0;
	@%p54 bra 	$L__BB2_82;
	and.b32  	%r98, %r114, 7;
	setp.lt.u32 	%p55, %r84, 8;
	@%p55 bra 	$L__BB2_76;
	add.s32 	%r176, %r83, %r225;
	shl.b32 	%r177, %r225, 2;
	cvt.u64.u32 	%rd91, %r177;
	and.b64  	%rd92, %rd91, 508;
	add.s64 	%rd93, %rd6, %rd92;
	ld.local.f32 	%f354, [%rd93];
	mul.wide.s32 	%rd94, %r176, 4;
	add.s64 	%rd95, %rd4, %rd94;
	st.global.f32 	[%rd95], %f354;
	add.s32 	%r178, %r177, 4;
	cvt.u64.u32 	%rd96, %r178;
	and.b64  	%rd97, %rd96, 508;
	add.s64 	%rd98, %rd6, %rd97;
	ld.local.f32 	%f355, [%rd98];
	st.global.f32 	[%rd95+4], %f355;
	add.s32 	%r179, %r177, 8;
	cvt.u64.u32 	%rd99, %r179;
	and.b64  	%rd100, %rd99, 508;
	add.s64 	%rd101, %rd6, %rd100;
	ld.local.f32 	%f356, [%rd101];
	st.global.f32 	[%rd95+8], %f356;
	add.s32 	%r180, %r177, 12;
	cvt.u64.u32 	%rd102, %r180;
	and.b64  	%rd103, %rd102, 508;
	add.s64 	%rd104, %rd6, %rd103;
	ld.local.f32 	%f357, [%rd104];
	st.global.f32 	[%rd95+12], %f357;
	add.s32 	%r181, %r177, 16;
	cvt.u64.u32 	%rd105, %r181;
	and.b64  	%rd106, %rd105, 508;
	add.s64 	%rd107, %rd6, %rd106;
	ld.local.f32 	%f358, [%rd107];
	st.global.f32 	[%rd95+16], %f358;
	add.s32 	%r182, %r177, 20;
	cvt.u64.u32 	%rd108, %r182;
	and.b64  	%rd109, %rd108, 508;
	add.s64 	%rd110, %rd6, %rd109;
	ld.local.f32 	%f359, [%rd110];
	st.global.f32 	[%rd95+20], %f359;
	add.s32 	%r183, %r177, 24;
	cvt.u64.u32 	%rd111, %r183;
	and.b64  	%rd112, %rd111, 508;
	add.s64 	%rd113, %rd6, %rd112;
	ld.local.f32 	%f360, [%rd113];
	st.global.f32 	[%rd95+24], %f360;
	add.s32 	%r184, %r177, 28;
	cvt.u64.u32 	%rd114, %r184;
	and.b64  	%rd115, %rd114, 508;
	add.s64 	%rd116, %rd6, %rd115;
	ld.local.f32 	%f361, [%rd116];
	st.global.f32 	[%rd95+28], %f361;
	add.s32 	%r225, %r225, 8;
$L__BB2_76:
	setp.eq.s32 	%p56, %r98, 0;
	@%p56 bra 	$L__BB2_82;
	and.b32  	%r101, %r114, 3;
	setp.lt.u32 	%p57, %r98, 4;
	@%p57 bra 	$L__BB2_79;
	add.s32 	%r185, %r83, %r225;
	shl.b32 	%r186, %r225, 2;
	cvt.u64.u32 	%rd117, %r186;
	and.b64  	%rd118, %rd117, 508;
	add.s64 	%rd119, %rd6, %rd118;
	ld.local.f32 	%f362, [%rd119];
	mul.wide.s32 	%rd120, %r185, 4;
	add.s64 	%rd121, %rd4, %rd120;
	st.global.f32 	[%rd121], %f362;
	add.s32 	%r187, %r186, 4;
	cvt.u64.u32 	%rd122, %r187;
	and.b64  	%rd123, %rd122, 508;
	add.s64 	%rd124, %rd6, %rd123;
	ld.local.f32 	%f363, [%rd124];
	st.global.f32 	[%rd121+4], %f363;
	add.s32 	%r188, %r186, 8;
	cvt.u64.u32 	%rd125, %r188;
	and.b64  	%rd126, %rd125, 508;
	add.s64 	%rd127, %rd6, %rd126;
	ld.local.f32 	%f364, [%rd127];
	st.global.f32 	[%rd121+8], %f364;
	add.s32 	%r189, %r186, 12;
	cvt.u64.u32 	%rd128, %r189;
	and.b64  	%rd129, %rd128, 508;
	add.s64 	%rd130, %rd6, %rd129;
	ld.local.f32 	%f365, [%rd130];
	st.global.f32 	[%rd121+12], %f365;
	add.s32 	%r225, %r225, 4;
$L__BB2_79:
	setp.eq.s32 	%p58, %r101, 0;
	@%p58 bra 	$L__BB2_82;
	add.s32 	%r228, %r225, %r83;
	neg.s32 	%r227, %r101;
$L__BB2_81:
	.pragma "nounroll";
	mul.wide.s32 	%rd131, %r228, 4;
	add.s64 	%rd132, %rd4, %rd131;
	shl.b32 	%r190, %r225, 2;
	cvt.u64.u32 	%rd133, %r190;
	and.b64  	%rd134, %rd133, 508;
	add.s64 	%rd135, %rd6, %rd134;
	ld.local.f32 	%f366, [%rd135];
	st.global.f32 	[%rd132], %f366;
	add.s32 	%r225, %r225, 1;
	add.s32 	%r228, %r228, 1;
	add.s32 	%r227, %r227, 1;
	setp.ne.s32 	%p59, %r227, 0;
	@%p59 bra 	$L__BB2_81;
$L__BB2_82:
	ret;

}
	// .globl	_Z22flash_attention_kernelPKfS0_S0_Pfiiii
.visible .entry _Z22flash_attention_kernelPKfS0_S0_Pfiiii(
	.param .u64 .ptr .align 1 _Z22flash_attention_kernelPKfS0_S0_Pfiiii_param_0,
	.param .u64 .ptr .align 1 _Z22flash_attention_kernelPKfS0_S0_Pfiiii_param_1,
	.param .u64 .ptr .align 1 _Z22flash_attention_kernelPKfS0_S0_Pfiiii_param_2,
	.param .u64 .ptr .align 1 _Z22flash_attention_kernelPKfS0_S0_Pfiiii_param_3,
	.param .u32 _Z22flash_attention_kernelPKfS0_S0_Pfiiii_param_4,
	.param .u32 _Z22flash_attention_kernelPKfS0_S0_Pfiiii_param_5,
	.param .u32 _Z22flash_attention_kernelPKfS0_S0_Pfiiii_param_6,
	.param .u32 _Z22flash_attention_kernelPKfS0_S0_Pfiiii_param_7
)
{
	.reg .pred 	%p<29>;
	.reg .b32 	%r<111>;
	.reg .b32 	%f<123>;
	.reg .b64 	%rd<18>;

	ld.param.u64 	%rd5, [_Z22flash_attention_kernelPKfS0_S0_Pfiiii_param_1];
	ld.param.u64 	%rd6, [_Z22flash_attention_kernelPKfS0_S0_Pfiiii_param_2];
	ld.param.u64 	%rd7, [_Z22flash_attention_kernelPKfS0_S0_Pfiiii_param_3];
	ld.param.u32 	%r45, [_Z22flash_attention_kernelPKfS0_S0_Pfiiii_param_4];
	ld.param.u32 	%r42, [_Z22flash_attention_kernelPKfS0_S0_Pfiiii_param_5];
	ld.param.u32 	%r43, [_Z22flash_attention_kernelPKfS0_S0_Pfiiii_param_6];
	ld.param.u32 	%r44, [_Z22flash_attention_kernelPKfS0_S0_Pfiiii_param_7];
	mov.u32 	%r1, %ctaid.x;
	div.u32 	%r2, %r1, %r44;
	setp.ge.s32 	%p1, %r2, %r45;
	@%p1 bra 	$L__BB3_31;
	rem.u32 	%r46, %r1, %r44;
	mad.lo.s32 	%r47, %r2, %r44, %r46;
	mul.lo.s32 	%r48, %r43, %r42;
	mul.lo.s32 	%r3, %r48, %r47;
	setp.lt.s32 	%p2, %r42, 1;
	@%p2 bra 	$L__BB3_31;
	mov.u32 	%r4, %tid.x;
	mov.u32 	%r5, %ntid.x;
	cvt.rn.f32.s32 	%f1, %r43;
	shl.b32 	%r6, %r43, 7;
	cvta.to.global.u64 	%rd1, %rd7;
	cvta.to.global.u64 	%rd2, %rd6;
	cvta.to.global.u64 	%rd3, %rd5;
	mov.b32 	%r99, 0;
	sqrt.rn.f32 	%f2, %f1;
$L__BB3_3:
	setp.lt.s32 	%p3, %r43, 1;
	@%p3 bra 	$L__BB3_30;
	mov.b32 	%r100, 0;
$L__BB3_5:
	shl.b32 	%r51, %r4, 2;
	mov.u32 	%r52, shared_mem;
	add.s32 	%r101, %r52, %r51;
	mov.u32 	%r102, %r4;
$L__BB3_6:
	shr.u32 	%r53, %r102, 5;
	add.s32 	%r12, %r53, %r99;
	setp.ge.s32 	%p4, %r12, %r42;
	@%p4 bra 	$L__BB3_9;
	and.b32  	%r54, %r102, 31;
	add.s32 	%r13, %r54, %r100;
	setp.ge.s32 	%p5, %r13, %r43;
	@%p5 bra 	$L__BB3_9;
	ld.param.u64 	%rd17, [_Z22flash_attention_kernelPKfS0_S0_Pfiiii_param_0];
	add.s32 	%r55, %r13, %r3;
	mad.lo.s32 	%r56, %r12, %r43, %r55;
	cvta.to.global.u64 	%rd8, %rd17;
	mul.wide.s32 	%rd9, %r56, 4;
	add.s64 	%rd10, %rd8, %rd9;
	ld.global.nc.f32 	%f5, [%rd10];
	st.shared.f32 	[%r101], %f5;
	add.s32 	%r102, %r102, %r5;
	shl.b32 	%r57, %r5, 2;
	add.s32 	%r101, %r101, %r57;
	setp.lt.u32 	%p6, %r102, 4096;
	@%p6 bra 	$L__BB3_6;
$L__BB3_9:
	barrier.sync 	0;
	mov.b32 	%r103, 0;
$L__BB3_10:
	mov.u32 	%r104, %r4;
$L__BB3_11:
	shr.u32 	%r59, %r104, 5;
	add.s32 	%r18, %r59, %r103;
	setp.ge.s32 	%p7, %r18, %r42;
	@%p7 bra 	$L__BB3_14;
	and.b32  	%r60, %r104, 31;
	add.s32 	%r19, %r60, %r100;
	setp.ge.s32 	%p8, %r19, %r43;
	@%p8 bra 	$L__BB3_14;
	add.s32 	%r61, %r19, %r3;
	mad.lo.s32 	%r62, %r18, %r43, %r61;
	mul.wide.s32 	%rd11, %r62, 4;
	add.s64 	%rd12, %rd3, %rd11;
	ld.global.nc.f32 	%f6, [%rd12];
	shl.b32 	%r63, %r104, 2;
	mov.u32 	%r64, shared_mem;
	add.s32 	%r65, %r64, %r63;
	st.shared.f32 	[%r65+16384], %f6;
	add.s32 	%r104, %r104, %r5;
	setp.lt.u32 	%p9, %r104, 4096;
	@%p9 bra 	$L__BB3_11;
$L__BB3_14:
	barrier.sync 	0;
	mov.b32 	%r105, 0;
$L__BB3_15:
	shl.b32 	%r22, %r105, 7;
	mov.u32 	%r68, shared_mem;
	add.s32 	%r23, %r68, %r22;
	mov.b32 	%r106, 0;
$L__BB3_16:
	ld.shared.v4.f32 	{%f7, %f8, %f9, %f10}, [%r23];
	shl.b32 	%r69, %r106, 7;
	mov.u32 	%r70, shared_mem;
	add.s32 	%r71, %r70, %r69;
	ld.shared.v4.f32 	{%f11, %f12, %f13, %f14}, [%r71+16384];
	fma.rn.f32 	%f15, %f7, %f11, 0f00000000;
	fma.rn.f32 	%f16, %f8, %f12, %f15;
	fma.rn.f32 	%f17, %f9, %f13, %f16;
	fma.rn.f32 	%f18, %f10, %f14, %f17;
	ld.shared.v4.f32 	{%f19, %f20, %f21, %f22}, [%r23+16];
	ld.shared.v4.f32 	{%f23, %f24, %f25, %f26}, [%r71+16400];
	fma.rn.f32 	%f27, %f19, %f23, %f18;
	fma.rn.f32 	%f28, %f20, %f24, %f27;
	fma.rn.f32 	%f29, %f21, %f25, %f28;
	fma.rn.f32 	%f30, %f22, %f26, %f29;
	ld.shared.v4.f32 	{%f31, %f32, %f33, %f34}, [%r23+32];
	ld.shared.v4.f32 	{%f35, %f36, %f37, %f38}, [%r71+16416];
	fma.rn.f32 	%f39, %f31, %f35, %f30;
	fma.rn.f32 	%f40, %f32, %f36, %f39;
	fma.rn.f32 	%f41, %f33, %f37, %f40;
	fma.rn.f32 	%f42, %f34, %f38, %f41;
	ld.shared.v4.f32 	{%f43, %f44, %f45, %f46}, [%r23+48];
	ld.shared.v4.f32 	{%f47, %f48, %f49, %f50}, [%r71+16432];
	fma.rn.f32 	%f51, %f43, %f47, %f42;
	fma.rn.f32 	%f52, %f44, %f48, %f51;
	fma.rn.f32 	%f53, %f45, %f49, %f52;
	fma.rn.f32 	%f54, %f46, %f50, %f53;
	ld.shared.v4.f32 	{%f55, %f56, %f57, %f58}, [%r23+64];
	ld.shared.v4.f32 	{%f59, %f60, %f61, %f62}, [%r71+16448];
	fma.rn.f32 	%f63, %f55, %f59, %f54;
	fma.rn.f32 	%f64, %f56, %f60, %f63;
	fma.rn.f32 	%f65, %f57, %f61, %f64;
	fma.rn.f32 	%f66, %f58, %f62, %f65;
	ld.shared.v4.f32 	{%f67, %f68, %f69, %f70}, [%r23+80];
	ld.shared.v4.f32 	{%f71, %f72, %f73, %f74}, [%r71+16464];
	fma.rn.f32 	%f75, %f67, %f71, %f66;
	fma.rn.f32 	%f76, %f68, %f72, %f75;
	fma.rn.f32 	%f77, %f69, %f73, %f76;
	fma.rn.f32 	%f78, %f70, %f74, %f77;
	ld.shared.v4.f32 	{%f79, %f80, %f81, %f82}, [%r23+96];
	ld.shared.v4.f32 	{%f83, %f84, %f85, %f86}, [%r71+16480];
	fma.rn.f32 	%f87, %f79, %f83, %f78;
	fma.rn.f32 	%f88, %f80, %f84, %f87;
	fma.rn.f32 	%f89, %f81, %f85, %f88;
	fma.rn.f32 	%f90, %f82, %f86, %f89;
	ld.shared.v4.f32 	{%f91, %f92, %f93, %f94}, [%r23+112];
	ld.shared.v4.f32 	{%f95, %f96, %f97, %f98}, [%r71+16496];
	fma.rn.f32 	%f99, %f91, %f95, %f90;
	fma.rn.f32 	%f100, %f92, %f96, %f99;
	fma.rn.f32 	%f101, %f93, %f97, %f100;
	fma.rn.f32 	%f102, %f94, %f98, %f101;
	div.rn.f32 	%f103, %f102, %f2;
	add.s32 	%r72, %r22, %r106;
	shl.b32 	%r73, %r72, 2;
	add.s32 	%r74, %r70, %r73;
	st.shared.f32 	[%r74+49152], %f103;
	add.s32 	%r25, %r106, 1;
	setp.lt.u32 	%p10, %r106, 127;
	add.s32 	%r75, %r25, %r103;
	setp.lt.s32 	%p11, %r75, %r42;
	and.pred  	%p12, %p10, %p11;
	mov.u32 	%r106, %r25;
	@%p12 bra 	$L__BB3_16;
	add.s32 	%r26, %r105, 1;
	setp.lt.u32 	%p13, %r105, 127;
	add.s32 	%r76, %r26, %r99;
	setp.lt.s32 	%p14, %r76, %r42;
	and.pred  	%p15, %p13, %p14;
	mov.u32 	%r105, %r26;
	@%p15 bra 	$L__BB3_15;
	setp.ge.s32 	%p16, %r4, %r6;
	barrier.sync 	0;
	@%p16 bra 	$L__BB3_22;
	mov.u32 	%r107, %r4;
$L__BB3_20:
	div.s32 	%r77, %r107, %r43;
	add.s32 	%r28, %r77, %r103;
	setp.ge.s32 	%p17, %r28, %r42;
	@%p17 bra 	$L__BB3_22;
	rem.s32 	%r78, %r107, %r43;
	mad.lo.s32 	%r79, %r28, %r43, %r3;
	add.s32 	%r80, %r79, %r78;
	mul.wide.s32 	%rd13, %r80, 4;
	add.s64 	%rd14, %rd2, %rd13;
	ld.global.nc.f32 	%f104, [%rd14];
	shl.b32 	%r81, %r107, 2;
	add.s32 	%r83, %r70, %r81;
	st.shared.f32 	[%r83+32768], %f104;
	add.s32 	%r107, %r107, %r5;
	setp.lt.s32 	%p18, %r107, %r6;
	@%p18 bra 	$L__BB3_20;
$L__BB3_22:
	barrier.sync 	0;
	mov.b32 	%r108, 0;
$L__BB3_23:
	add.s32 	%r31, %r108, %r99;
	shl.b32 	%r32, %r108, 7;
	mad.lo.s32 	%r33, %r31, %r43, %r3;
	mov.b32 	%r109, 0;
$L__BB3_24:
	mov.f32 	%f122, 0f00000000;
	mov.b32 	%r110, 0;
$L__BB3_25:
	add.s32 	%r87, %r32, %r110;
	shl.b32 	%r88, %r87, 2;
	add.s32 	%r90, %r70, %r88;
	ld.shared.f32 	%f106, [%r90+49152];
	fma.rn.f32 	%f107, %f106, 0f3BBB989D, 0f3F000000;
	cvt.sat.f32.f32 	%f108, %f107;
	mov.f32 	%f109, 0f4B400001;
	mov.f32 	%f110, 0f437C0000;
	fma.rm.f32 	%f111, %f108, %f110, %f109;
	add.f32 	%f112, %f111, 0fCB40007F;
	neg.f32 	%f113, %f112;
	fma.rn.f32 	%f114, %f106, 0f3FB8AA3B, %f113;
	fma.rn.f32 	%f115, %f106, 0f32A57060, %f114;
	mov.b32 	%r91, %f111;
	shl.b32 	%r92, %r91, 23;
	mov.b32 	%f116, %r92;
	ex2.approx.ftz.f32 	%f117, %f115;
	mul.f32 	%f118, %f117, %f116;
	mad.lo.s32 	%r93, %r110, %r43, %r109;
	shl.b32 	%r94, %r93, 2;
	add.s32 	%r95, %r70, %r94;
	ld.shared.f32 	%f119, [%r95+32768];
	fma.rn.f32 	%f122, %f119, %f118, %f122;
	add.s32 	%r36, %r110, 1;
	setp.lt.u32 	%p19, %r110, 127;
	add.s32 	%r96, %r36, %r103;
	setp.lt.s32 	%p20, %r96, %r42;
	and.pred  	%p21, %p19, %p20;
	mov.u32 	%r110, %r36;
	@%p21 bra 	$L__BB3_25;
	add.s32 	%r97, %r33, %r109;
	mul.wide.s32 	%rd15, %r97, 4;
	add.s64 	%rd16, %rd1, %rd15;
	ld.global.f32 	%f120, [%rd16];
	add.f32 	%f121, %f122, %f120;
	st.global.f32 	[%rd16], %f121;
	add.s32 	%r109, %r109, 1;
	setp.ne.s32 	%p22, %r109, %r43;
	@%p22 bra 	$L__BB3_24;
	add.s32 	%r38, %r108, 1;
	setp.lt.u32 	%p23, %r108, 127;
	add.s32 	%r98, %r31, 1;
	setp.lt.s32 	%p24, %r98, %r42;
	and.pred  	%p25, %p23, %p24;
	mov.u32 	%r108, %r38;
	@%p25 bra 	$L__BB3_23;
	barrier.sync 	0;
	add.s32 	%r103, %r103, 128;
	setp.lt.s32 	%p26, %r103, %r42;
	@%p26 bra 	$L__BB3_10;
	add.s32 	%r100, %r100, 32;
	setp.lt.s32 	%p27, %r100, %r43;
	@%p27 bra 	$L__BB3_5;
$L__BB3_30:
	add.s32 	%r99, %r99, 128;
	setp.lt.s32 	%p28, %r99, %r42;
	@%p28 bra 	$L__BB3_3;
$L__BB3_31:
	ret;

}
	// .globl	_Z28multi_scale_attention_kernelPKfS0_S0_PfS0_Piiiiii
.visible .entry _Z28multi_scale_attention_kernelPKfS0_S0_PfS0_Piiiiii(
	.param .u64 .ptr .align 1 _Z28multi_scale_attention_kernelPKfS0_S0_PfS0_Piiiiii_param_0,
	.param .u64 .ptr .align 1 _Z28multi_scale_attention_kernelPKfS0_S0_PfS0_Piiiiii_param_1,
	.param .u64 .ptr .align 1 _Z28multi_scale_attention_kernelPKfS0_S0_PfS0_Piiiiii_param_2,
	.param .u64 .ptr .align 1 _Z28multi_scale_attention_kernelPKfS0_S0_PfS0_Piiiiii_param_3,
	.param .u64 .ptr .align 1 _Z28multi_scale_attention_kernelPKfS0_S0_PfS0_Piiiiii_param_4,
	.param .u64 .ptr .align 1 _Z28multi_scale_attention_kernelPKfS0_S0_PfS0_Piiiiii_param_5,
	.param .u32 _Z28multi_scale_attention_kernelPKfS0_S0_PfS0_Piiiiii_param_6,
	.param .u32 _Z28multi_scale_attention_kernelPKfS0_S0_PfS0_Piiiiii_param_7,
	.param .u32 _Z28multi_scale_attention_kernelPKfS0_S0_PfS0_Piiiiii_param_8,
	.param .u32 _Z28multi_scale_attention_kernelPKfS0_S0_PfS0_Piiiiii_param_9,
	.param .u32 _Z28multi_scale_attention_kernelPKfS0_S0_PfS0_Piiiiii_param_10
)
{
	.local .align 16 .b8 	__local_depot4[1536];
	.reg .b64 	%SP;
	.reg .b64 	%SPL;
	.reg .pred 	%p<52>;
	.reg .b16 	%rs<7>;
	.reg .b32 	%r<142>;
	.reg .b32 	%f<205>;
	.reg .b64 	%rd<80>;

	mov.u64 	%SPL, __local_depot4;
	ld.param.u64 	%rd28, [_Z28multi_scale_attention_kernelPKfS0_S0_PfS0_Piiiiii_param_0];
	ld.param.u64 	%rd29, [_Z28multi_scale_attention_kernelPKfS0_S0_PfS0_Piiiiii_param_1];
	ld.param.u64 	%rd30, [_Z28multi_scale_attention_kernelPKfS0_S0_PfS0_Piiiiii_param_2];
	ld.param.u64 	%rd31, [_Z28multi_scale_attention_kernelPKfS0_S0_PfS0_Piiiiii_param_3];
	ld.param.u64 	%rd32, [_Z28multi_scale_attention_kernelPKfS0_S0_PfS0_Piiiiii_param_5];
	ld.param.u32 	%r71, [_Z28multi_scale_attention_kernelPKfS0_S0_PfS0_Piiiiii_param_6];
	ld.param.u32 	%r75, [_Z28multi_scale_attention_kernelPKfS0_S0_PfS0_Piiiiii_param_7];
	ld.param.u32 	%r76, [_Z28multi_scale_attention_kernelPKfS0_S0_PfS0_Piiiiii_param_8];
	ld.param.u32 	%r73, [_Z28multi_scale_attention_kernelPKfS0_S0_PfS0_Piiiiii_param_9];
	ld.param.u32 	%r74, [_Z28multi_scale_attention_kernelPKfS0_S0_PfS0_Piiiiii_param_10];
	cvta.to.global.u64 	%rd1, %rd28;
	cvta.to.global.u64 	%rd2, %rd29;
	cvta.to.global.u64 	%rd3, %rd30;
	cvta.to.global.u64 	%rd4, %rd32;
	cvta.to.global.u64 	%rd5, %rd31;
	add.u64 	%rd6, %SPL, 0;
	add.u64 	%rd7, %SPL, 512;
	add.u64 	%rd8, %SPL, 1024;
	mov.u32 	%r1, %ctaid.x;
	div.u32 	%r2, %r1, %r74;
	mov.u32 	%r77, %ctaid.y;
	mov.u32 	%r78, %ntid.x;
	mov.u32 	%r79, %tid.x;
	mad.lo.s32 	%r80, %r77, %r78, %r79;
	setp.ge.s32 	%p1, %r2, %r75;
	setp.ge.s32 	%p2, %r80, %r76;
	or.pred  	%p3, %p1, %p2;
	@%p3 bra 	$L__BB4_28;
	rem.u32 	%r81, %r1, %r74;
	mad.lo.s32 	%r82, %r2, %r74, %r81;
	mul.lo.s32 	%r83, %r73, %r76;
	mul.lo.s32 	%r4, %r83, %r82;
	min.s32 	%r5, %r73, 128;
	setp.lt.s32 	%p4, %r73, 1;
	@%p4 bra 	$L__BB4_8;
	mad.lo.s32 	%r6, %r73, %r80, %r4;
	and.b32  	%r7, %r5, 3;
	setp.lt.u32 	%p5, %r73, 4;
	mov.b32 	%r119, 0;
	@%p5 bra 	$L__BB4_5;
	and.b32  	%r119, %r5, 252;
	mov.b32 	%r117, 0;
$L__BB4_4:
	add.s32 	%r86, %r6, %r117;
	mul.wide.s32 	%rd36, %r86, 4;
	add.s64 	%rd37, %rd1, %rd36;
	ld.global.nc.f32 	%f22, [%rd37];
	mul.wide.u32 	%rd38, %r117, 4;
	add.s64 	%rd39, %rd6, %rd38;
	ld.global.nc.f32 	%f23, [%rd37+4];
	ld.global.nc.f32 	%f24, [%rd37+8];
	ld.global.nc.f32 	%f25, [%rd37+12];
	st.local.v4.f32 	[%rd39], {%f22, %f23, %f24, %f25};
	add.s32 	%r117, %r117, 4;
	setp.ne.s32 	%p6, %r117, %r119;
	@%p6 bra 	$L__BB4_4;
$L__BB4_5:
	setp.eq.s32 	%p7, %r7, 0;
	@%p7 bra 	$L__BB4_8;
	mov.b32 	%r120, 0;
$L__BB4_7:
	.pragma "nounroll";
	add.s32 	%r88, %r6, %r119;
	mul.wide.s32 	%rd40, %r88, 4;
	add.s64 	%rd41, %rd1, %rd40;
	ld.global.nc.f32 	%f26, [%rd41];
	mul.wide.u32 	%rd42, %r119, 4;
	add.s64 	%rd43, %rd6, %rd42;
	st.local.f32 	[%rd43], %f26;
	add.s32 	%r119, %r119, 1;
	add.s32 	%r120, %r120, 1;
	setp.ne.s32 	%p8, %r120, %r7;
	@%p8 bra 	$L__BB4_7;
$L__BB4_8:
	mov.f32 	%f27, 0f00000000;
	st.local.v4.f32 	[%rd7], {%f27, %f27, %f27, %f27};
	st.local.v4.f32 	[%rd7+16], {%f27, %f27, %f27, %f27};
	st.local.v4.f32 	[%rd7+32], {%f27, %f27, %f27, %f27};
	st.local.v4.f32 	[%rd7+48], {%f27, %f27, %f27, %f27};
	st.local.v4.f32 	[%rd7+64], {%f27, %f27, %f27, %f27};
	st.local.v4.f32 	[%rd7+80], {%f27, %f27, %f27, %f27};
	st.local.v4.f32 	[%rd7+96], {%f27, %f27, %f27, %f27};
	st.local.v4.f32 	[%rd7+112], {%f27, %f27, %f27, %f27};
	st.local.v4.f32 	[%rd7+128], {%f27, %f27, %f27, %f27};
	st.local.v4.f32 	[%rd7+144], {%f27, %f27, %f27, %f27};
	st.local.v4.f32 	[%rd7+160], {%f27, %f27, %f27, %f27};
	st.local.v4.f32 	[%rd7+176], {%f27, %f27, %f27, %f27};
	st.local.v4.f32 	[%rd7+192], {%f27, %f27, %f27, %f27};
	st.local.v4.f32 	[%rd7+208], {%f27, %f27, %f27, %f27};
	st.local.v4.f32 	[%rd7+224], {%f27, %f27, %f27, %f27};
	st.local.v4.f32 	[%rd7+240], {%f27, %f27, %f27, %f27};
	st.local.v4.f32 	[%rd7+256], {%f27, %f27, %f27, %f27};
	st.local.v4.f32 	[%rd7+272], {%f27, %f27, %f27, %f27};
	st.local.v4.f32 	[%rd7+288], {%f27, %f27, %f27, %f27};
	st.local.v4.f32 	[%rd7+304], {%f27, %f27, %f27, %f27};
	st.local.v4.f32 	[%rd7+320], {%f27, %f27, %f27, %f27};
	st.local.v4.f32 	[%rd7+336], {%f27, %f27, %f27, %f27};
	st.local.v4.f32 	[%rd7+352], {%f27, %f27, %f27, %f27};
	st.local.v4.f32 	[%rd7+368], {%f27, %f27, %f27, %f27};
	st.local.v4.f32 	[%rd7+384], {%f27, %f27, %f27, %f27};
	st.local.v4.f32 	[%rd7+400], {%f27, %f27, %f27, %f27};
	st.local.v4.f32 	[%rd7+416], {%f27, %f27, %f27, %f27};
	st.local.v4.f32 	[%rd7+432], {%f27, %f27, %f27, %f27};
	st.local.v4.f32 	[%rd7+448], {%f27, %f27, %f27, %f27};
	st.local.v4.f32 	[%rd7+464], {%f27, %f27, %f27, %f27};
	st.local.v4.f32 	[%rd7+480], {%f27, %f27, %f27, %f27};
	st.local.v4.f32 	[%rd7+496], {%f27, %f27, %f27, %f27};
	setp.lt.s32 	%p9, %r71, 1;
	@%p9 bra 	$L__BB4_21;
	setp.gt.s32 	%p10, %r73, 0;
	@%p10 bra 	$L__BB4_29;
	mov.b32 	%r133, 0;
$L__BB4_11:
	setp.eq.s32 	%p11, %r133, 0;
	mul.wide.u32 	%rd44, %r133, 4;
	add.s64 	%rd21, %rd4, %rd44;
	mov.b32 	%r134, 0;
	@%p11 bra 	$L__BB4_13;
	ld.global.nc.u32 	%r134, [%rd21+-4];
$L__BB4_13:
	ld.global.nc.u32 	%r91, [%rd21];
	setp.lt.s32 	%p12, %r80, %r134;
	max.s32 	%r92, %r80, %r134;
	setp.ge.s32 	%p13, %r92, %r91;
	or.pred  	%p14, %p12, %p13;
	@%p14 bra 	$L__BB4_19;
	sub.s32 	%r93, %r91, %r134;
	and.b32  	%r53, %r93, 3;
	setp.eq.s32 	%p15, %r53, 0;
	mov.u32 	%r135, %r134;
	@%p15 bra 	$L__BB4_17;
	add.s32 	%r135, %r134, 1;
	setp.eq.s32 	%p16, %r53, 1;
	@%p16 bra 	$L__BB4_17;
	setp.eq.s32 	%p17, %r53, 2;
	selp.b32 	%r94, 2, 3, %p17;
	add.s32 	%r135, %r134, %r94;
$L__BB4_17:
	sub.s32 	%r95, %r134, %r91;
	setp.gt.u32 	%p18, %r95, -4;
	@%p18 bra 	$L__BB4_19;
$L__BB4_18:
	add.s32 	%r135, %r135, 4;
	setp.ne.s32 	%p19, %r135, %r91;
	@%p19 bra 	$L__BB4_18;
$L__BB4_19:
	add.s32 	%r133, %r133, 1;
	setp.eq.s32 	%p20, %r133, %r71;
	@%p20 bra 	$L__BB4_20;
	bra.uni 	$L__BB4_11;
$L__BB4_20:
	mov.b32 	%r96, 0;
	st.local.u32 	[%rd7], %r96;
$L__BB4_21:
	setp.lt.s32 	%p47, %r73, 1;
	@%p47 bra 	$L__BB4_28;
	mad.lo.s32 	%r45, %r73, %r80, %r4;
	and.b32  	%r46, %r5, 3;
	setp.lt.u32 	%p48, %r73, 4;
	mov.b32 	%r139, 0;
	@%p48 bra 	$L__BB4_25;
	and.b32  	%r139, %r5, 252;
	cvt.u16.u32 	%rs4, %r5;
	shr.u16 	%rs5, %rs4, 2;
	and.b16  	%rs6, %rs5, 63;
	mul.wide.u16 	%r116, %rs6, 4;
	neg.s32 	%r138, %r116;
	add.s64 	%rd20, %rd5, 8;
	mov.u32 	%r137, %r45;
	mov.u64 	%rd78, %rd7;
$L__BB4_24:
	mul.wide.s32 	%rd71, %r137, 4;
	add.s64 	%rd72, %rd20, %rd71;
	ld.local.v4.f32 	{%f190, %f191, %f192, %f193}, [%rd78];
	st.global.f32 	[%rd72+-8], %f190;
	st.global.f32 	[%rd72+-4], %f191;
	st.global.f32 	[%rd72], %f192;
	st.global.f32 	[%rd72+4], %f193;
	add.s32 	%r138, %r138, 4;
	add.s64 	%rd78, %rd78, 16;
	add.s32 	%r137, %r137, 4;
	setp.ne.s32 	%p49, %r138, 0;
	@%p49 bra 	$L__BB4_24;
$L__BB4_25:
	setp.eq.s32 	%p50, %r46, 0;
	@%p50 bra 	$L__BB4_28;
	mul.wide.u32 	%rd73, %r139, 4;
	add.s64 	%rd79, %rd7, %rd73;
	add.s32 	%r141, %r139, %r45;
	neg.s32 	%r140, %r46;
$L__BB4_27:
	.pragma "nounroll";
	mul.wide.s32 	%rd74, %r141, 4;
	add.s64 	%rd75, %rd5, %rd74;
	ld.local.f32 	%f194, [%rd79];
	st.global.f32 	[%rd75], %f194;
	add.s64 	%rd79, %rd79, 4;
	add.s32 	%r141, %r141, 1;
	add.s32 	%r140, %r140, 1;
	setp.ne.s32 	%p51, %r140, 0;
	@%p51 bra 	$L__BB4_27;
$L__BB4_28:
	ret;
$L__BB4_29:
	and.b32  	%r16, %r5, 15;
	and.b32  	%r17, %r5, 7;
	and.b32  	%r18, %r5, 240;
	and.b32  	%r19, %r5, 3;
	and.b32  	%r20, %r5, 252;
	add.s64 	%rd9, %rd2, 32;
	cvt.rn.f32.s32 	%f1, %r73;
	mov.b32 	%r121, 0;
	sqrt.rn.f32 	%f4, %f1;
	cvt.u16.u32 	%rs1, %r5;
	shr.u16 	%rs2, %rs1, 4;
	and.b16  	%rs3, %rs2, 15;
$L__BB4_30:
	setp.eq.s32 	%p21, %r121, 0;
	mul.wide.u32 	%rd45, %r121, 4;
	add.s64 	%rd10, %rd4, %rd45;
	mov.b32 	%r125, 0;
	@%p21 bra 	$L__BB4_32;
	ld.global.nc.u32 	%r125, [%rd10+-4];
$L__BB4_32:
	ld.global.nc.u32 	%r99, [%rd10];
	setp.lt.s32 	%p22, %r80, %r125;
	setp.ge.s32 	%p23, %r80, %r99;
	or.pred  	%p24, %p22, %p23;
	@%p24 bra 	$L__BB4_41;
	mov.f32 	%f196, 0f00000000;
	st.local.v4.f32 	[%rd8], {%f196, %f196, %f196, %f196};
	st.local.v4.f32 	[%rd8+16], {%f196, %f196, %f196, %f196};
	st.local.v4.f32 	[%rd8+32], {%f196, %f196, %f196, %f196};
	st.local.v4.f32 	[%rd8+48], {%f196, %f196, %f196, %f196};
	st.local.v4.f32 	[%rd8+64], {%f196, %f196, %f196, %f196};
	st.local.v4.f32 	[%rd8+80], {%f196, %f196, %f196, %f196};
	st.local.v4.f32 	[%rd8+96], {%f196, %f196, %f196, %f196};
	st.local.v4.f32 	[%rd8+112], {%f196, %f196, %f196, %f196};
	st.local.v4.f32 	[%rd8+128], {%f196, %f196, %f196, %f196};
	st.local.v4.f32 	[%rd8+144], {%f196, %f196, %f196, %f196};
	st.local.v4.f32 	[%rd8+160], {%f196, %f196, %f196, %f196};
	st.local.v4.f32 	[%rd8+176], {%f196, %f196, %f196, %f196};
	st.local.v4.f32 	[%rd8+192], {%f196, %f196, %f196, %f196};
	st.local.v4.f32 	[%rd8+208], {%f196, %f196, %f196, %f196};
	st.local.v4.f32 	[%rd8+224], {%f196, %f196, %f196, %f196};
	st.local.v4.f32 	[%rd8+240], {%f196, %f196, %f196, %f196};
	st.local.v4.f32 	[%rd8+256], {%f196, %f196, %f196, %f196};
	st.local.v4.f32 	[%rd8+272], {%f196, %f196, %f196, %f196};
	st.local.v4.f32 	[%rd8+288], {%f196, %f196, %f196, %f196};
	st.local.v4.f32 	[%rd8+304], {%f196, %f196, %f196, %f196};
	st.local.v4.f32 	[%rd8+320], {%f196, %f196, %f196, %f196};
	st.local.v4.f32 	[%rd8+336], {%f196, %f196, %f196, %f196};
	st.local.v4.f32 	[%rd8+352], {%f196, %f196, %f196, %f196};
	st.local.v4.f32 	[%rd8+368], {%f196, %f196, %f196, %f196};
	st.local.v4.f32 	[%rd8+384], {%f196, %f196, %f196, %f196};
	st.local.v4.f32 	[%rd8+400], {%f196, %f196, %f196, %f196};
	st.local.v4.f32 	[%rd8+416], {%f196, %f196, %f196, %f196};
	st.local.v4.f32 	[%rd8+432], {%f196, %f196, %f196, %f196};
	st.local.v4.f32 	[%rd8+448], {%f196, %f196, %f196, %f196};
	st.local.v4.f32 	[%rd8+464], {%f196, %f196, %f196, %f196};
	st.local.v4.f32 	[%rd8+480], {%f196, %f196, %f196, %f196};
	st.local.v4.f32 	[%rd8+496], {%f196, %f196, %f196, %f196};
	setp.lt.s32 	%p25, %r125, %r99;
	@%p25 bra 	$L__BB4_42;
$L__BB4_34:
	ld.param.u64 	%rd76, [_Z28multi_scale_attention_kernelPKfS0_S0_PfS0_Piiiiii_param_4];
	setp.lt.u32 	%p41, %r73, 4;
	cvta.to.global.u64 	%rd64, %rd76;
	mul.wide.u32 	%rd65, %r121, 4;
	add.s64 	%rd66, %rd64, %rd65;
	ld.global.nc.f32 	%f3, [%rd66];
	mov.b32 	%r124, 0;
	@%p41 bra 	$L__BB4_37;
	mov.b32 	%r123, 0;
$L__BB4_36:
	mul.wide.u32 	%rd67, %r123, 4;
	add.s64 	%rd68, %rd8, %rd67;
	ld.local.v4.f32 	{%f155, %f156, %f157, %f158}, [%rd68];
	div.rn.f32 	%f159, %f155, %f196;
	mul.f32 	%f160, %f3, %f159;
	add.s64 	%rd69, %rd7, %rd67;
	ld.local.v4.f32 	{%f161, %f162, %f163, %f164}, [%rd69];
	add.f32 	%f165, %f161, %f160;
	div.rn.f32 	%f166, %f156, %f196;
	mul.f32 	%f167, %f3, %f166;
	add.f32 	%f168, %f162, %f167;
	div.rn.f32 	%f169, %f157, %f196;
	mul.f32 	%f170, %f3, %f169;
	add.f32 	%f171, %f163, %f170;
	div.rn.f32 	%f172, %f158, %f196;
	mul.f32 	%f173, %f3, %f172;
	st.local.v4.f32 	[%rd68], {%f160, %f167, %f170, %f173};
	add.f32 	%f174, %f164, %f173;
	st.local.v4.f32 	[%rd69], {%f165, %f168, %f171, %f174};
	add.s32 	%r123, %r123, 4;
	setp.eq.s32 	%p42, %r123, %r20;
	mov.u32 	%r124, %r20;
	@%p42 bra 	$L__BB4_37;
	bra.uni 	$L__BB4_36;
$L__BB4_37:
	setp.eq.s32 	%p43, %r19, 0;
	@%p43 bra 	$L__BB4_41;
	setp.eq.s32 	%p44, %r19, 1;
	mul.wide.u32 	%rd70, %r124, 4;
	add.s64 	%rd11, %rd8, %rd70;
	ld.local.f32 	%f175, [%rd11];
	div.rn.f32 	%f176, %f175, %f196;
	mul.f32 	%f177, %f3, %f176;
	st.local.f32 	[%rd11], %f177;
	add.s64 	%rd12, %rd7, %rd70;
	ld.local.f32 	%f178, [%rd12];
	add.f32 	%f179, %f178, %f177;
	st.local.f32 	[%rd12], %f179;
	@%p44 bra 	$L__BB4_41;
	setp.eq.s32 	%p45, %r19, 2;
	ld.local.f32 	%f180, [%rd11+4];
	div.rn.f32 	%f181, %f180, %f196;
	mul.f32 	%f182, %f3, %f181;
	st.local.f32 	[%rd11+4], %f182;
	ld.local.f32 	%f183, [%rd12+4];
	add.f32 	%f184, %f183, %f182;
	st.local.f32 	[%rd12+4], %f184;
	@%p45 bra 	$L__BB4_41;
	ld.local.f32 	%f185, [%rd11+8];
	div.rn.f32 	%f186, %f185, %f196;
	mul.f32 	%f187, %f3, %f186;
	st.local.f32 	[%rd11+8], %f187;
	ld.local.f32 	%f188, [%rd12+8];
	add.f32 	%f189, %f188, %f187;
	st.local.f32 	[%rd12+8], %f189;
$L__BB4_41:
	add.s32 	%r121, %r121, 1;
	setp.eq.s32 	%p46, %r121, %r71;
	@%p46 bra 	$L__BB4_21;
	bra.uni 	$L__BB4_30;
$L__BB4_42:
	mov.f32 	%f196, 0f00000000;
$L__BB4_43:
	setp.lt.u32 	%p26, %r73, 16;
	mad.lo.s32 	%r30, %r125, %r73, %r4;
	mov.f32 	%f204, 0f00000000;
	mov.b32 	%r131, 0;
	@%p26 bra 	$L__BB4_46;
	mul.wide.u16 	%r101, %rs3, 16;
	neg.s32 	%r127, %r101;
	add.s64 	%rd77, %rd6, 32;
	mov.f32 	%f204, 0f00000000;
	mov.u32 	%r126, %r30;
$L__BB4_45:
	.pragma "nounroll";
	mul.wide.s32 	%rd46, %r126, 4;
	add.s64 	%rd47, %rd9, %rd46;
	ld.local.v4.f32 	{%f33, %f34, %f35, %f36}, [%rd77+-32];
	ld.global.nc.f32 	%f37, [%rd47+-32];
	fma.rn.f32 	%f38, %f33, %f37, %f204;
	ld.global.nc.f32 	%f39, [%rd47+-28];
	fma.rn.f32 	%f40, %f34, %f39, %f38;
	ld.global.nc.f32 	%f41, [%rd47+-24];
	fma.rn.f32 	%f42, %f35, %f41, %f40;
	ld.global.nc.f32 	%f43, [%rd47+-20];
	fma.rn.f32 	%f44, %f36, %f43, %f42;
	ld.local.v4.f32 	{%f45, %f46, %f47, %f48}, [%rd77+-16];
	ld.global.nc.f32 	%f49, [%rd47+-16];
	fma.rn.f32 	%f50, %f45, %f49, %f44;
	ld.global.nc.f32 	%f51, [%rd47+-12];
	fma.rn.f32 	%f52, %f46, %f51, %f50;
	ld.global.nc.f32 	%f53, [%rd47+-8];
	fma.rn.f32 	%f54, %f47, %f53, %f52;
	ld.global.nc.f32 	%f55, [%rd47+-4];
	fma.rn.f32 	%f56, %f48, %f55, %f54;
	ld.local.v4.f32 	{%f57, %f58, %f59, %f60}, [%rd77];
	ld.global.nc.f32 	%f61, [%rd47];
	fma.rn.f32 	%f62, %f57, %f61, %f56;
	ld.global.nc.f32 	%f63, [%rd47+4];
	fma.rn.f32 	%f64, %f58, %f63, %f62;
	ld.global.nc.f32 	%f65, [%rd47+8];
	fma.rn.f32 	%f66, %f59, %f65, %f64;
	ld.global.nc.f32 	%f67, [%rd47+12];
	fma.rn.f32 	%f68, %f60, %f67, %f66;
	ld.local.v4.f32 	{%f69, %f70, %f71, %f72}, [%rd77+16];
	ld.global.nc.f32 	%f73, [%rd47+16];
	fma.rn.f32 	%f74, %f69, %f73, %f68;
	ld.global.nc.f32 	%f75, [%rd47+20];
	fma.rn.f32 	%f76, %f70, %f75, %f74;
	ld.global.nc.f32 	%f77, [%rd47+24];
	fma.rn.f32 	%f78, %f71, %f77, %f76;
	ld.global.nc.f32 	%f79, [%rd47+28];
	fma.rn.f32 	%f204, %f72, %f79, %f78;
	add.s32 	%r127, %r127, 16;
	add.s64 	%rd77, %rd77, 64;
	add.s32 	%r126, %r126, 16;
	setp.eq.s32 	%p27, %r127, 0;
	mov.u32 	%r131, %r18;
	@%p27 bra 	$L__BB4_46;
	bra.uni 	$L__BB4_45;
$L__BB4_46:
	setp.eq.s32 	%p28, %r16, 0;
	@%p28 bra 	$L__BB4_56;
	add.s32 	%r102, %r16, -1;
	setp.lt.u32 	%p29, %r102, 7;
	@%p29 bra 	$L__BB4_49;
	mul.wide.u32 	%rd48, %r131, 4;
	add.s64 	%rd49, %rd6, %rd48;
	ld.local.f32 	%f81, [%rd49];
	add.s32 	%r103, %r30, %r131;
	mul.wide.s32 	%rd50, %r103, 4;
	add.s64 	%rd51, %rd2, %rd50;
	ld.global.nc.f32 	%f82, [%rd51];
	fma.rn.f32 	%f83, %f81, %f82, %f204;
	ld.local.f32 	%f84, [%rd49+4];
	ld.global.nc.f32 	%f85, [%rd51+4];
	fma.rn.f32 	%f86, %f84, %f85, %f83;
	ld.local.f32 	%f87, [%rd49+8];
	ld.global.nc.f32 	%f88, [%rd51+8];
	fma.rn.f32 	%f89, %f87, %f88, %f86;
	ld.local.f32 	%f90, [%rd49+12];
	ld.global.nc.f32 	%f91, [%rd51+12];
	fma.rn.f32 	%f92, %f90, %f91, %f89;
	ld.local.f32 	%f93, [%rd49+16];
	ld.global.nc.f32 	%f94, [%rd51+16];
	fma.rn.f32 	%f95, %f93, %f94, %f92;
	ld.local.f32 	%f96, [%rd49+20];
	ld.global.nc.f32 	%f97, [%rd51+20];
	fma.rn.f32 	%f98, %f96, %f97, %f95;
	ld.local.f32 	%f99, [%rd49+24];
	ld.global.nc.f32 	%f100, [%rd51+24];
	fma.rn.f32 	%f101, %f99, %f100, %f98;
	ld.local.f32 	%f102, [%rd49+28];
	ld.global.nc.f32 	%f103, [%rd51+28];
	fma.rn.f32 	%f204, %f102, %f103, %f101;
	add.s32 	%r131, %r131, 8;
$L__BB4_49:
	setp.eq.s32 	%p30, %r17, 0;
	@%p30 bra 	$L__BB4_56;
	add.s32 	%r104, %r17, -1;
	setp.lt.u32 	%p31, %r104, 3;
	@%p31 bra 	$L__BB4_52;
	mul.wide.u32 	%rd52, %r131, 4;
	add.s64 	%rd53, %rd6, %rd52;
	ld.local.f32 	%f105, [%rd53];
	add.s32 	%r105, %r30, %r131;
	mul.wide.s32 	%rd54, %r105, 4;
	add.s64 	%rd55, %rd2, %rd54;
	ld.global.nc.f32 	%f106, [%rd55];
	fma.rn.f32 	%f107, %f105, %f106, %f204;
	ld.local.f32 	%f108, [%rd53+4];
	ld.global.nc.f32 	%f109, [%rd55+4];
	fma.rn.f32 	%f110, %f108, %f109, %f107;
	ld.local.f32 	%f111, [%rd53+8];
	ld.global.nc.f32 	%f112, [%rd55+8];
	fma.rn.f32 	%f113, %f111, %f112, %f110;
	ld.local.f32 	%f114, [%rd53+12];
	ld.global.nc.f32 	%f115, [%rd55+12];
	fma.rn.f32 	%f204, %f114, %f115, %f113;
	add.s32 	%r131, %r131, 4;
$L__BB4_52:
	setp.eq.s32 	%p32, %r19, 0;
	@%p32 bra 	$L__BB4_56;
	setp.eq.s32 	%p33, %r19, 1;
	mul.wide.u32 	%rd56, %r131, 4;
	add.s64 	%rd18, %rd6, %rd56;
	ld.local.f32 	%f116, [%rd18];
	add.s32 	%r106, %r30, %r131;
	mul.wide.s32 	%rd57, %r106, 4;
	add.s64 	%rd19, %rd2, %rd57;
	ld.global.nc.f32 	%f117, [%rd19];
	fma.rn.f32 	%f204, %f116, %f117, %f204;
	@%p33 bra 	$L__BB4_56;
	setp.eq.s32 	%p34, %r19, 2;
	ld.local.f32 	%f118, [%rd18+4];
	ld.global.nc.f32 	%f119, [%rd19+4];
	fma.rn.f32 	%f204, %f118, %f119, %f204;
	@%p34 bra 	$L__BB4_56;
	ld.local.f32 	%f120, [%rd18+8];
	ld.global.nc.f32 	%f121, [%rd19+8];
	fma.rn.f32 	%f204, %f120, %f121, %f204;
$L__BB4_56:
	setp.lt.u32 	%p35, %r73, 4;
	div.rn.f32 	%f122, %f204, %f4;
	fma.rn.f32 	%f123, %f122, 0f3BBB989D, 0f3F000000;
	cvt.sat.f32.f32 	%f124, %f123;
	mov.f32 	%f125, 0f4B400001;
	mov.f32 	%f126, 0f437C0000;
	fma.rm.f32 	%f127, %f124, %f126, %f125;
	add.f32 	%f128, %f127, 0fCB40007F;
	neg.f32 	%f129, %f128;
	fma.rn.f32 	%f130, %f122, 0f3FB8AA3B, %f129;
	fma.rn.f32 	%f131, %f122, 0f32A57060, %f130;
	mov.b32 	%r108, %f127;
	shl.b32 	%r109, %r108, 23;
	mov.b32 	%f132, %r109;
	ex2.approx.ftz.f32 	%f133, %f131;
	mul.f32 	%f21, %f133, %f132;
	mov.b32 	%r129, 0;
	@%p35 bra 	$L__BB4_59;
	mov.b32 	%r128, 0;
$L__BB4_58:
	add.s32 	%r111, %r30, %r128;
	mul.wide.s32 	%rd58, %r111, 4;
	add.s64 	%rd59, %rd3, %rd58;
	ld.global.nc.f32 	%f134, [%rd59];
	mul.wide.u32 	%rd60, %r128, 4;
	add.s64 	%rd61, %rd8, %rd60;
	ld.local.v4.f32 	{%f135, %f136, %f137, %f138}, [%rd61];
	fma.rn.f32 	%f139, %f21, %f134, %f135;
	ld.global.nc.f32 	%f140, [%rd59+4];
	fma.rn.f32 	%f141, %f21, %f140, %f136;
	ld.global.nc.f32 	%f142, [%rd59+8];
	fma.rn.f32 	%f143, %f21, %f142, %f137;
	ld.global.nc.f32 	%f144, [%rd59+12];
	fma.rn.f32 	%f145, %f21, %f144, %f138;
	st.local.v4.f32 	[%rd61], {%f139, %f141, %f143, %f145};
	add.s32 	%r128, %r128, 4;
	setp.ne.s32 	%p36, %r128, %r20;
	mov.u32 	%r129, %r20;
	@%p36 bra 	$L__BB4_58;
$L__BB4_59:
	setp.eq.s32 	%p37, %r19, 0;
	@%p37 bra 	$L__BB4_63;
	setp.eq.s32 	%p38, %r19, 1;
	add.s32 	%r112, %r30, %r129;
	mul.wide.s32 	%rd62, %r112, 4;
	add.s64 	%rd16, %rd3, %rd62;
	ld.global.nc.f32 	%f146, [%rd16];
	mul.wide.u32 	%rd63, %r129, 4;
	add.s64 	%rd17, %rd8, %rd63;
	ld.local.f32 	%f147, [%rd17];
	fma.rn.f32 	%f148, %f21, %f146, %f147;
	st.local.f32 	[%rd17], %f148;
	@%p38 bra 	$L__BB4_63;
	setp.eq.s32 	%p39, %r19, 2;
	ld.global.nc.f32 	%f149, [%rd16+4];
	ld.local.f32 	%f150, [%rd17+4];
	fma.rn.f32 	%f151, %f21, %f149, %f150;
	st.local.f32 	[%rd17+4], %f151;
	@%p39 bra 	$L__BB4_63;
	ld.global.nc.f32 	%f152, [%rd16+8];
	ld.local.f32 	%f153, [%rd17+8];
	fma.rn.f32 	%f154, %f21, %f152, %f153;
	st.local.f32 	[%rd17+8], %f154;
$L__BB4_63:
	add.f32 	%f196, %f196, %f21;
	add.s32 	%r125, %r125, 1;
	setp.eq.s32 	%p40, %r125, %r99;
	@%p40 bra 	$L__BB4_34;
	bra.uni 	$L__BB4_43;

}
	// .globl	_Z21rope_attention_kernelPKfS0_S0_PfS0_iiii
.visible .entry _Z21rope_attention_kernelPKfS0_S0_PfS0_iiii(
	.param .u64 .ptr .align 1 _Z21rope_attention_kernelPKfS0_S0_PfS0_iiii_param_0,
	.param .u64 .ptr .align 1 _Z21rope_attention_kernelPKfS0_S0_PfS0_iiii_param_1,
	.param .u64 .ptr .align 1 _Z21rope_attention_kernelPKfS0_S0_PfS0_iiii_param_2,
	.param .u64 .ptr .align 1 _Z21rope_attention_kernelPKfS0_S0_PfS0_iiii_param_3,
	.param .u64 .ptr .align 1 _Z21rope_attention_kernelPKfS0_S0_PfS0_iiii_param_4,
	.param .u32 _Z21rope_attention_kernelPKfS0_S0_PfS0_iiii_param_5,
	.param .u32 _Z21rope_attention_kernelPKfS0_S0_PfS0_iiii_param_6,
	.param .u32 _Z21rope_attention_kernelPKfS0_S0_PfS0_iiii_param_7,
	.param .u32 _Z21rope_attention_kernelPKfS0_S0_PfS0_iiii_param_8
)
{
	.local .align 16 .b8 	__local_depot5[1536];
	.reg .b64 	%SP;
	.reg .b64 	%SPL;
	.reg .pred 	%p<52>;
	.reg .b16 	%rs<4>;
	.reg .b32 	%r<202>;
	.reg .b32 	%f<346>;
	.reg .b64 	%rd<143>;

	mov.u64 	%SPL, __local_depot5;
	ld.param.u64 	%rd26, [_Z21rope_attention_kernelPKfS0_S0_PfS0_iiii_param_0];
	ld.param.u64 	%rd27, [_Z21rope_attention_kernelPKfS0_S0_PfS0_iiii_param_1];
	ld.param.u64 	%rd28, [_Z21rope_attention_kernelPKfS0_S0_PfS0_iiii_param_4];
	ld.param.u32 	%r73, [_Z21rope_attention_kernelPKfS0_S0_PfS0_iiii_param_5];
	ld.param.u32 	%r74, [_Z21rope_attention_kernelPKfS0_S0_PfS0_iiii_param_6];
	ld.param.u32 	%r71, [_Z21rope_attention_kernelPKfS0_S0_PfS0_iiii_param_7];
	ld.param.u32 	%r72, [_Z21rope_attention_kernelPKfS0_S0_PfS0_iiii_param_8];
	cvta.to.global.u64 	%rd1, %rd26;
	cvta.to.global.u64 	%rd2, %rd28;
	cvta.to.global.u64 	%rd3, %rd27;
	add.u64 	%rd4, %SPL, 0;
	add.u64 	%rd5, %SPL, 512;
	add.u64 	%rd6, %SPL, 1024;
	mov.u32 	%r1, %ctaid.x;
	div.u32 	%r2, %r1, %r72;
	mov.u32 	%r75, %ctaid.y;
	mov.u32 	%r76, %ntid.x;
	mov.u32 	%r77, %tid.x;
	mad.lo.s32 	%r78, %r75, %r76, %r77;
	setp.ge.s32 	%p1, %r2, %r73;
	setp.ge.s32 	%p2, %r78, %r74;
	or.pred  	%p3, %p1, %p2;
	@%p3 bra 	$L__BB5_87;
	rem.u32 	%r79, %r1, %r72;
	mad.lo.s32 	%r80, %r2, %r72, %r79;
	mul.lo.s32 	%r81, %r71, %r74;
	mul.lo.s32 	%r4, %r81, %r80;
	mul.lo.s32 	%r5, %r71, %r78;
	shr.u32 	%r82, %r5, 31;
	add.s32 	%r83, %r5, %r82;
	shr.s32 	%r6, %r83, 1;
	min.s32 	%r7, %r71, 128;
	setp.lt.s32 	%p4, %r71, 1;
	@%p4 bra 	$L__BB5_23;
	add.s32 	%r8, %r4, %r5;
	shr.u32 	%r9, %r71, 1;
	max.s32 	%r85, %r7, 2;
	add.s32 	%r86, %r85, -1;
	shr.u32 	%r87, %r86, 1;
	add.s32 	%r10, %r87, 1;
	and.b32  	%r11, %r10, 3;
	setp.lt.u32 	%p5, %r71, 7;
	mov.b32 	%r182, 0;
	@%p5 bra 	$L__BB5_17;
	and.b32  	%r12, %r10, 2147483644;
	mov.b32 	%r182, 0;
	cvt.s64.s32 	%rd42, %r8;
	mov.u32 	%r181, %r182;
$L__BB5_4:
	add.s32 	%r89, %r182, 1;
	setp.ge.s32 	%p6, %r89, %r71;
	mul.wide.u32 	%rd32, %r182, 4;
	add.s64 	%rd7, %rd4, %rd32;
	@%p6 bra 	$L__BB5_6;
	shr.u32 	%r91, %r182, 1;
	add.s32 	%r92, %r91, %r6;
	mul.wide.u32 	%rd35, %r92, 4;
	add.s64 	%rd36, %rd2, %rd35;
	ld.global.nc.f32 	%f36, [%rd36];
	add.s32 	%r93, %r92, %r9;
	mul.wide.s32 	%rd37, %r93, 4;
	add.s64 	%rd38, %rd2, %rd37;
	ld.global.nc.f32 	%f37, [%rd38];
	add.s32 	%r94, %r8, %r182;
	mul.wide.s32 	%rd39, %r94, 4;
	add.s64 	%rd40, %rd1, %rd39;
	ld.global.nc.f32 	%f38, [%rd40];
	ld.global.nc.f32 	%f39, [%rd40+4];
	mul.f32 	%f40, %f36, %f38;
	mul.f32 	%f41, %f37, %f39;
	sub.f32 	%f42, %f40, %f41;
	mul.f32 	%f43, %f36, %f39;
	fma.rn.f32 	%f44, %f37, %f38, %f43;
	st.local.v2.f32 	[%rd7], {%f42, %f44};
	bra.uni 	$L__BB5_7;
$L__BB5_6:
	add.s32 	%r90, %r8, %r182;
	mul.wide.s32 	%rd33, %r90, 4;
	add.s64 	%rd34, %rd1, %rd33;
	ld.global.nc.f32 	%f35, [%rd34];
	st.local.f32 	[%rd7], %f35;
$L__BB5_7:
	add.s32 	%r95, %r182, 3;
	setp.lt.s32 	%p7, %r95, %r71;
	cvt.s64.s32 	%rd41, %r182;
	add.s64 	%rd43, %rd42, %rd41;
	shl.b64 	%rd44, %rd43, 2;
	add.s64 	%rd8, %rd1, %rd44;
	@%p7 bra 	$L__BB5_9;
	ld.global.nc.f32 	%f45, [%rd8+8];
	st.local.f32 	[%rd7+8], %f45;
	bra.uni 	$L__BB5_10;
$L__BB5_9:
	add.s32 	%r96, %r182, 2;
	shr.u32 	%r97, %r96, 1;
	add.s32 	%r98, %r97, %r6;
	mul.wide.u32 	%rd45, %r98, 4;
	add.s64 	%rd46, %rd2, %rd45;
	ld.global.nc.f32 	%f46, [%rd46];
	add.s32 	%r99, %r98, %r9;
	mul.wide.s32 	%rd47, %r99, 4;
	add.s64 	%rd48, %rd2, %rd47;
	ld.global.nc.f32 	%f47, [%rd48];
	ld.global.nc.f32 	%f48, [%rd8+8];
	ld.global.nc.f32 	%f49, [%rd8+12];
	mul.f32 	%f50, %f46, %f48;
	mul.f32 	%f51, %f47, %f49;
	sub.f32 	%f52, %f50, %f51;
	mul.f32 	%f53, %f46, %f49;
	fma.rn.f32 	%f54, %f47, %f48, %f53;
	st.local.v2.f32 	[%rd7+8], {%f52, %f54};
$L__BB5_10:
	add.s32 	%r100, %r182, 5;
	setp.lt.s32 	%p8, %r100, %r71;
	@%p8 bra 	$L__BB5_12;
	ld.global.nc.f32 	%f55, [%rd8+16];
	st.local.f32 	[%rd7+16], %f55;
	bra.uni 	$L__BB5_13;
$L__BB5_12:
	add.s32 	%r101, %r182, 4;
	shr.u32 	%r102, %r101, 1;
	add.s32 	%r103, %r102, %r6;
	mul.wide.u32 	%rd49, %r103, 4;
	add.s64 	%rd50, %rd2, %rd49;
	ld.global.nc.f32 	%f56, [%rd50];
	add.s32 	%r104, %r103, %r9;
	mul.wide.s32 	%rd51, %r104, 4;
	add.s64 	%rd52, %rd2, %rd51;
	ld.global.nc.f32 	%f57, [%rd52];
	ld.global.nc.f32 	%f58, [%rd8+16];
	ld.global.nc.f32 	%f59, [%rd8+20];
	mul.f32 	%f60, %f56, %f58;
	mul.f32 	%f61, %f57, %f59;
	sub.f32 	%f62, %f60, %f61;
	mul.f32 	%f63, %f56, %f59;
	fma.rn.f32 	%f64, %f57, %f58, %f63;
	st.local.v2.f32 	[%rd7+16], {%f62, %f64};
$L__BB5_13:
	add.s32 	%r105, %r182, 7;
	setp.lt.s32 	%p9, %r105, %r71;
	@%p9 bra 	$L__BB5_15;
	ld.global.nc.f32 	%f65, [%rd8+24];
	st.local.f32 	[%rd7+24], %f65;
	bra.uni 	$L__BB5_16;
$L__BB5_15:
	add.s32 	%r106, %r182, 6;
	shr.u32 	%r107, %r106, 1;
	add.s32 	%r108, %r107, %r6;
	mul.wide.u32 	%rd53, %r108, 4;
	add.s64 	%rd54, %rd2, %rd53;
	ld.global.nc.f32 	%f66, [%rd54];
	add.s32 	%r109, %r108, %r9;
	mul.wide.s32 	%rd55, %r109, 4;
	add.s64 	%rd56, %rd2, %rd55;
	ld.global.nc.f32 	%f67, [%rd56];
	ld.global.nc.f32 	%f68, [%rd8+24];
	ld.global.nc.f32 	%f69, [%rd8+28];
	mul.f32 	%f70, %f66, %f68;
	mul.f32 	%f71, %f67, %f69;
	sub.f32 	%f72, %f70, %f71;
	mul.f32 	%f73, %f66, %f69;
	fma.rn.f32 	%f74, %f67, %f68, %f73;
	st.local.v2.f32 	[%rd7+24], {%f72, %f74};
$L__BB5_16:
	add.s32 	%r182, %r182, 8;
	add.s32 	%r181, %r181, 4;
	setp.ne.s32 	%p10, %r181, %r12;
	@%p10 bra 	$L__BB5_4;
$L__BB5_17:
	setp.eq.s32 	%p11, %r11, 0;
	@%p11 bra 	$L__BB5_23;
	mov.b32 	%r184, 0;
$L__BB5_19:
	.pragma "nounroll";
	add.s32 	%r111, %r182, 1;
	setp.lt.s32 	%p12, %r111, %r71;
	@%p12 bra 	$L__BB5_21;
	add.s32 	%r112, %r8, %r182;
	mul.wide.s32 	%rd57, %r112, 4;
	add.s64 	%rd58, %rd1, %rd57;
	ld.global.nc.f32 	%f75, [%rd58];
	mul.wide.u32 	%rd59, %r182, 4;
	add.s64 	%rd60, %rd4, %rd59;
	st.local.f32 	[%rd60], %f75;
	bra.uni 	$L__BB5_22;
$L__BB5_21:
	shr.u32 	%r113, %r182, 1;
	add.s32 	%r114, %r113, %r6;
	mul.wide.u32 	%rd61, %r114, 4;
	add.s64 	%rd62, %rd2, %rd61;
	ld.global.nc.f32 	%f76, [%rd62];
	add.s32 	%r115, %r114, %r9;
	mul.wide.s32 	%rd63, %r115, 4;
	add.s64 	%rd64, %rd2, %rd63;
	ld.global.nc.f32 	%f77, [%rd64];
	add.s32 	%r116, %r8, %r182;
	mul.wide.s32 	%rd65, %r116, 4;
	add.s64 	%rd66, %rd1, %rd65;
	ld.global.nc.f32 	%f78, [%rd66];
	ld.global.nc.f32 	%f79, [%rd66+4];
	mul.f32 	%f80, %f76, %f78;
	mul.f32 	%f81, %f77, %f79;
	sub.f32 	%f82, %f80, %f81;
	mul.wide.u32 	%rd67, %r182, 4;
	add.s64 	%rd68, %rd4, %rd67;
	st.local.f32 	[%rd68], %f82;
	mul.f32 	%f83, %f76, %f79;
	fma.rn.f32 	%f84, %f77, %f78, %f83;
	st.local.f32 	[%rd68+4], %f84;
$L__BB5_22:
	add.s32 	%r182, %r182, 2;
	add.s32 	%r184, %r184, 1;
	setp.ne.s32 	%p13, %r184, %r11;
	@%p13 bra 	$L__BB5_19;
$L__BB5_23:
	mov.f32 	%f343, 0f00000000;
	st.local.v4.f32 	[%rd5], {%f343, %f343, %f343, %f343};
	st.local.v4.f32 	[%rd5+16], {%f343, %f343, %f343, %f343};
	st.local.v4.f32 	[%rd5+32], {%f343, %f343, %f343, %f343};
	st.local.v4.f32 	[%rd5+48], {%f343, %f343, %f343, %f343};
	st.local.v4.f32 	[%rd5+64], {%f343, %f343, %f343, %f343};
	st.local.v4.f32 	[%rd5+80], {%f343, %f343, %f343, %f343};
	st.local.v4.f32 	[%rd5+96], {%f343, %f343, %f343, %f343};
	st.local.v4.f32 	[%rd5+112], {%f343, %f343, %f343, %f343};
	st.local.v4.f32 	[%rd5+128], {%f343, %f343, %f343, %f343};
	st.local.v4.f32 	[%rd5+144], {%f343, %f343, %f343, %f343};
	st.local.v4.f32 	[%rd5+160], {%f343, %f343, %f343, %f343};
	st.local.v4.f32 	[%rd5+176], {%f343, %f343, %f343, %f343};
	st.local.v4.f32 	[%rd5+192], {%f343, %f343, %f343, %f343};
	st.local.v4.f32 	[%rd5+208], {%f343, %f343, %f343, %f343};
	st.local.v4.f32 	[%rd5+224], {%f343, %f343, %f343, %f343};
	st.local.v4.f32 	[%rd5+240], {%f343, %f343, %f343, %f343};
	st.local.v4.f32 	[%rd5+256], {%f343, %f343, %f343, %f343};
	st.local.v4.f32 	[%rd5+272], {%f343, %f343, %f343, %f343};
	st.local.v4.f32 	[%rd5+288], {%f343, %f343, %f343, %f343};
	st.local.v4.f32 	[%rd5+304], {%f343, %f343, %f343, %f343};
	st.local.v4.f32 	[%rd5+320], {%f343, %f343, %f343, %f343};
	st.local.v4.f32 	[%rd5+336], {%f343, %f343, %f343, %f343};
	st.local.v4.f32 	[%rd5+352], {%f343, %f343, %f343, %f343};
	st.local.v4.f32 	[%rd5+368], {%f343, %f343, %f343, %f343};
	st.local.v4.f32 	[%rd5+384], {%f343, %f343, %f343, %f343};
	st.local.v4.f32 	[%rd5+400], {%f343, %f343, %f343, %f343};
	st.local.v4.f32 	[%rd5+416], {%f343, %f343, %f343, %f343};
	st.local.v4.f32 	[%rd5+432], {%f343, %f343, %f343, %f343};
	st.local.v4.f32 	[%rd5+448], {%f343, %f343, %f343, %f343};
	st.local.v4.f32 	[%rd5+464], {%f343, %f343, %f343, %f343};
	st.local.v4.f32 	[%rd5+480], {%f343, %f343, %f343, %f343};
	st.local.v4.f32 	[%rd5+496], {%f343, %f343, %f343, %f343};
	setp.lt.s32 	%p14, %r74, 1;
	@%p14 bra 	$L__BB5_80;
	setp.lt.s32 	%p15, %r71, 1;
	shr.u32 	%r22, %r71, 1;
	cvt.rn.f32.s32 	%f86, %r71;
	sqrt.rn.f32 	%f1, %f86;
	@%p15 bra 	$L__BB5_74;
	max.s32 	%r124, %r7, 2;
	add.s32 	%r125, %r124, -1;
	shr.u32 	%r126, %r125, 1;
	add.s32 	%r127, %r126, 1;
	and.b32  	%r23, %r127, 3;
	and.b32  	%r24, %r127, 2147483644;
	and.b32  	%r25, %r7, 3;
	mov.f32 	%f329, 0fFF800000;
	mov.f32 	%f343, 0f00000000;
	mov.b32 	%r185, 0;
$L__BB5_26:
	setp.lt.u32 	%p20, %r71, 7;
	mul.lo.s32 	%r129, %r185, %r71;
	shr.u32 	%r27, %r129, 1;
	add.s32 	%r28, %r129, %r4;
	mov.b32 	%r194, 0;
	@%p20 bra 	$L__BB5_41;
	mov.b32 	%r194, 0;
	mov.u32 	%r187, %r194;
$L__BB5_28:
	add.s32 	%r131, %r194, 1;
	setp.lt.s32 	%p21, %r131, %r71;
	mul.wide.u32 	%rd69, %r194, 4;
	add.s64 	%rd9, %rd6, %rd69;
	@%p21 bra 	$L__BB5_30;
	add.s32 	%r132, %r28, %r194;
	mul.wide.s32 	%rd70, %r132, 4;
	add.s64 	%rd71, %rd3, %rd70;
	ld.global.nc.f32 	%f122, [%rd71];
	st.local.f32 	[%rd9], %f122;
	bra.uni 	$L__BB5_31;
$L__BB5_30:
	shr.u32 	%r133, %r194, 1;
	add.s32 	%r134, %r133, %r27;
	mul.wide.u32 	%rd72, %r134, 4;
	add.s64 	%rd73, %rd2, %rd72;
	ld.global.nc.f32 	%f123, [%rd73];
	add.s32 	%r135, %r134, %r22;
	mul.wide.u32 	%rd74, %r135, 4;
	add.s64 	%rd75, %rd2, %rd74;
	ld.global.nc.f32 	%f124, [%rd75];
	add.s32 	%r136, %r28, %r194;
	mul.wide.s32 	%rd76, %r136, 4;
	add.s64 	%rd77, %rd3, %rd76;
	ld.global.nc.f32 	%f125, [%rd77];
	ld.global.nc.f32 	%f126, [%rd77+4];
	mul.f32 	%f127, %f123, %f125;
	mul.f32 	%f128, %f124, %f126;
	sub.f32 	%f129, %f127, %f128;
	mul.f32 	%f130, %f123, %f126;
	fma.rn.f32 	%f131, %f124, %f125, %f130;
	st.local.v2.f32 	[%rd9], {%f129, %f131};
$L__BB5_31:
	add.s32 	%r137, %r194, 3;
	setp.lt.s32 	%p22, %r137, %r71;
	cvt.s64.s32 	%rd78, %r194;
	cvt.s64.s32 	%rd79, %r28;
	add.s64 	%rd80, %rd79, %rd78;
	shl.b64 	%rd81, %rd80, 2;
	add.s64 	%rd10, %rd3, %rd81;
	@%p22 bra 	$L__BB5_33;
	ld.global.nc.f32 	%f132, [%rd10+8];
	st.local.f32 	[%rd9+8], %f132;
	bra.uni 	$L__BB5_34;
$L__BB5_33:
	add.s32 	%r138, %r194, 2;
	shr.u32 	%r139, %r138, 1;
	add.s32 	%r140, %r139, %r27;
	mul.wide.u32 	%rd82, %r140, 4;
	add.s64 	%rd83, %rd2, %rd82;
	ld.global.nc.f32 	%f133, [%rd83];
	add.s32 	%r141, %r140, %r22;
	mul.wide.u32 	%rd84, %r141, 4;
	add.s64 	%rd85, %rd2, %rd84;
	ld.global.nc.f32 	%f134, [%rd85];
	ld.global.nc.f32 	%f135, [%rd10+8];
	ld.global.nc.f32 	%f136, [%rd10+12];
	mul.f32 	%f137, %f133, %f135;
	mul.f32 	%f138, %f134, %f136;
	sub.f32 	%f139, %f137, %f138;
	mul.f32 	%f140, %f133, %f136;
	fma.rn.f32 	%f141, %f134, %f135, %f140;
	st.local.v2.f32 	[%rd9+8], {%f139, %f141};
$L__BB5_34:
	add.s32 	%r142, %r194, 5;
	setp.lt.s32 	%p23, %r142, %r71;
	@%p23 bra 	$L__BB5_36;
	ld.global.nc.f32 	%f142, [%rd10+16];
	st.local.f32 	[%rd9+16], %f142;
	bra.uni 	$L__BB5_37;
$L__BB5_36:
	add.s32 	%r143, %r194, 4;
	shr.u32 	%r144, %r143, 1;
	add.s32 	%r145, %r144, %r27;
	mul.wide.u32 	%rd86, %r145, 4;
	add.s64 	%rd87, %rd2, %rd86;
	ld.global.nc.f32 	%f143, [%rd87];
	add.s32 	%r146, %r145, %r22;
	mul.wide.u32 	%rd88, %r146, 4;
	add.s64 	%rd89, %rd2, %rd88;
	ld.global.nc.f32 	%f144, [%rd89];
	ld.global.nc.f32 	%f145, [%rd10+16];
	ld.global.nc.f32 	%f146, [%rd10+20];
	mul.f32 	%f147, %f143, %f145;
	mul.f32 	%f148, %f144, %f146;
	sub.f32 	%f149, %f147, %f148;
	mul.f32 	%f150, %f143, %f146;
	fma.rn.f32 	%f151, %f144, %f145, %f150;
	st.local.v2.f32 	[%rd9+16], {%f149, %f151};
$L__BB5_37:
	add.s32 	%r147, %r194, 7;
	setp.lt.s32 	%p24, %r147, %r71;
	@%p24 bra 	$L__BB5_39;
	ld.global.nc.f32 	%f152, [%rd10+24];
	st.local.f32 	[%rd9+24], %f152;
	bra.uni 	$L__BB5_40;
$L__BB5_39:
	add.s32 	%r148, %r194, 6;
	shr.u32 	%r149, %r148, 1;
	add.s32 	%r150, %r149, %r27;
	mul.wide.u32 	%rd90, %r150, 4;
	add.s64 	%rd91, %rd2, %rd90;
	ld.global.nc.f32 	%f153, [%rd91];
	add.s32 	%r151, %r150, %r22;
	mul.wide.u32 	%rd92, %r151, 4;
	add.s64 	%rd93, %rd2, %rd92;
	ld.global.nc.f32 	%f154, [%rd93];
	ld.global.nc.f32 	%f155, [%rd10+24];
	ld.global.nc.f32 	%f156, [%rd10+28];
	mul.f32 	%f157, %f153, %f155;
	mul.f32 	%f158, %f154, %f156;
	sub.f32 	%f159, %f157, %f158;
	mul.f32 	%f160, %f153, %f156;
	fma.rn.f32 	%f161, %f154, %f155, %f160;
	st.local.v2.f32 	[%rd9+24], {%f159, %f161};
$L__BB5_40:
	add.s32 	%r194, %r194, 8;
	add.s32 	%r187, %r187, 4;
	setp.eq.s32 	%p25, %r187, %r24;
	@%p25 bra 	$L__BB5_41;
	bra.uni 	$L__BB5_28;
$L__BB5_41:
	setp.eq.s32 	%p26, %r23, 0;
	@%p26 bra 	$L__BB5_71;
	add.s32 	%r152, %r194, 1;
	setp.lt.s32 	%p27, %r152, %r71;
	mul.wide.u32 	%rd94, %r194, 4;
	add.s64 	%rd15, %rd6, %rd94;
	@%p27 bra 	$L__BB5_62;
	add.s32 	%r153, %r28, %r194;
	mul.wide.s32 	%rd95, %r153, 4;
	add.s64 	%rd96, %rd3, %rd95;
	ld.global.nc.f32 	%f162, [%rd96];
	st.local.f32 	[%rd15], %f162;
	bra.uni 	$L__BB5_63;
$L__BB5_44:
	setp.lt.u32 	%p41, %r71, 4;
	div.rn.f32 	%f284, %f331, %f1;
	max.f32 	%f329, %f329, %f284;
	sub.f32 	%f285, %f284, %f329;
	fma.rn.f32 	%f286, %f285, 0f3BBB989D, 0f3F000000;
	cvt.sat.f32.f32 	%f287, %f286;
	mov.f32 	%f288, 0f4B400001;
	mov.f32 	%f289, 0f437C0000;
	fma.rm.f32 	%f290, %f287, %f289, %f288;
	add.f32 	%f291, %f290, 0fCB40007F;
	neg.f32 	%f292, %f291;
	fma.rn.f32 	%f293, %f285, 0f3FB8AA3B, %f292;
	fma.rn.f32 	%f294, %f285, 0f32A57060, %f293;
	mov.b32 	%r173, %f290;
	shl.b32 	%r174, %r173, 23;
	mov.b32 	%f295, %r174;
	ex2.approx.ftz.f32 	%f296, %f294;
	mul.f32 	%f8, %f296, %f295;
	mov.b32 	%r190, 0;
	@%p41 bra 	$L__BB5_47;
	mov.b32 	%r189, 0;
$L__BB5_46:
	ld.param.u64 	%rd138, [_Z21rope_attention_kernelPKfS0_S0_PfS0_iiii_param_2];
	add.s32 	%r176, %r28, %r189;
	cvta.to.global.u64 	%rd125, %rd138;
	mul.wide.s32 	%rd126, %r176, 4;
	add.s64 	%rd127, %rd125, %rd126;
	ld.global.nc.f32 	%f297, [%rd127];
	mul.wide.u32 	%rd128, %r189, 4;
	add.s64 	%rd129, %rd5, %rd128;
	ld.local.v4.f32 	{%f298, %f299, %f300, %f301}, [%rd129];
	fma.rn.f32 	%f302, %f8, %f297, %f298;
	ld.global.nc.f32 	%f303, [%rd127+4];
	fma.rn.f32 	%f304, %f8, %f303, %f299;
	ld.global.nc.f32 	%f305, [%rd127+8];
	fma.rn.f32 	%f306, %f8, %f305, %f300;
	ld.global.nc.f32 	%f307, [%rd127+12];
	fma.rn.f32 	%f308, %f8, %f307, %f301;
	st.local.v4.f32 	[%rd129], {%f302, %f304, %f306, %f308};
	add.s32 	%r189, %r189, 4;
	and.b32  	%r190, %r7, 252;
	setp.eq.s32 	%p42, %r189, %r190;
	@%p42 bra 	$L__BB5_47;
	bra.uni 	$L__BB5_46;
$L__BB5_47:
	setp.eq.s32 	%p43, %r25, 0;
	@%p43 bra 	$L__BB5_51;
	ld.param.u64 	%rd139, [_Z21rope_attention_kernelPKfS0_S0_PfS0_iiii_param_2];
	setp.eq.s32 	%p44, %r25, 1;
	add.s32 	%r177, %r28, %r190;
	cvta.to.global.u64 	%rd130, %rd139;
	mul.wide.s32 	%rd131, %r177, 4;
	add.s64 	%rd11, %rd130, %rd131;
	ld.global.nc.f32 	%f309, [%rd11];
	mul.wide.u32 	%rd132, %r190, 4;
	add.s64 	%rd12, %rd5, %rd132;
	ld.local.f32 	%f310, [%rd12];
	fma.rn.f32 	%f311, %f8, %f309, %f310;
	st.local.f32 	[%rd12], %f311;
	@%p44 bra 	$L__BB5_51;
	setp.eq.s32 	%p45, %r25, 2;
	ld.global.nc.f32 	%f312, [%rd11+4];
	ld.local.f32 	%f313, [%rd12+4];
	fma.rn.f32 	%f314, %f8, %f312, %f313;
	st.local.f32 	[%rd12+4], %f314;
	@%p45 bra 	$L__BB5_51;
	ld.global.nc.f32 	%f315, [%rd11+8];
	ld.local.f32 	%f316, [%rd12+8];
	fma.rn.f32 	%f317, %f8, %f315, %f316;
	st.local.f32 	[%rd12+8], %f317;
$L__BB5_51:
	add.f32 	%f343, %f343, %f8;
	add.s32 	%r185, %r185, 1;
	setp.eq.s32 	%p46, %r185, %r74;
	@%p46 bra 	$L__BB5_80;
	bra.uni 	$L__BB5_26;
$L__BB5_52:
	and.b32  	%r42, %r7, 15;
	setp.eq.s32 	%p34, %r42, 0;
	@%p34 bra 	$L__BB5_44;
	add.s32 	%r170, %r42, -1;
	setp.lt.u32 	%p35, %r170, 7;
	@%p35 bra 	$L__BB5_55;
	mul.wide.u32 	%rd118, %r192, 4;
	add.s64 	%rd119, %rd4, %rd118;
	ld.local.f32 	%f243, [%rd119];
	add.s64 	%rd120, %rd6, %rd118;
	ld.local.f32 	%f244, [%rd120];
	fma.rn.f32 	%f245, %f243, %f244, %f331;
	ld.local.f32 	%f246, [%rd119+4];
	ld.local.f32 	%f247, [%rd120+4];
	fma.rn.f32 	%f248, %f246, %f247, %f245;
	ld.local.f32 	%f249, [%rd119+8];
	ld.local.f32 	%f250, [%rd120+8];
	fma.rn.f32 	%f251, %f249, %f250, %f248;
	ld.local.f32 	%f252, [%rd119+12];
	ld.local.f32 	%f253, [%rd120+12];
	fma.rn.f32 	%f254, %f252, %f253, %f251;
	ld.local.f32 	%f255, [%rd119+16];
	ld.local.f32 	%f256, [%rd120+16];
	fma.rn.f32 	%f257, %f255, %f256, %f254;
	ld.local.f32 	%f258, [%rd119+20];
	ld.local.f32 	%f259, [%rd120+20];
	fma.rn.f32 	%f260, %f258, %f259, %f257;
	ld.local.f32 	%f261, [%rd119+24];
	ld.local.f32 	%f262, [%rd120+24];
	fma.rn.f32 	%f263, %f261, %f262, %f260;
	ld.local.f32 	%f264, [%rd119+28];
	ld.local.f32 	%f265, [%rd120+28];
	fma.rn.f32 	%f331, %f264, %f265, %f263;
	add.s32 	%r192, %r192, 8;
$L__BB5_55:
	and.b32  	%r45, %r7, 7;
	setp.eq.s32 	%p36, %r45, 0;
	@%p36 bra 	$L__BB5_44;
	add.s32 	%r171, %r45, -1;
	setp.lt.u32 	%p37, %r171, 3;
	@%p37 bra 	$L__BB5_58;
	mul.wide.u32 	%rd121, %r192, 4;
	add.s64 	%rd122, %rd4, %rd121;
	ld.local.f32 	%f267, [%rd122];
	add.s64 	%rd123, %rd6, %rd121;
	ld.local.f32 	%f268, [%rd123];
	fma.rn.f32 	%f269, %f267, %f268, %f331;
	ld.local.f32 	%f270, [%rd122+4];
	ld.local.f32 	%f271, [%rd123+4];
	fma.rn.f32 	%f272, %f270, %f271, %f269;
	ld.local.f32 	%f273, [%rd122+8];
	ld.local.f32 	%f274, [%rd123+8];
	fma.rn.f32 	%f275, %f273, %f274, %f272;
	ld.local.f32 	%f276, [%rd122+12];
	ld.local.f32 	%f277, [%rd123+12];
	fma.rn.f32 	%f331, %f276, %f277, %f275;
	add.s32 	%r192, %r192, 4;
$L__BB5_58:
	setp.eq.s32 	%p38, %r25, 0;
	@%p38 bra 	$L__BB5_44;
	setp.eq.s32 	%p39, %r25, 1;
	mul.wide.u32 	%rd124, %r192, 4;
	add.s64 	%rd13, %rd4, %rd124;
	ld.local.f32 	%f278, [%rd13];
	add.s64 	%rd14, %rd6, %rd124;
	ld.local.f32 	%f279, [%rd14];
	fma.rn.f32 	%f331, %f278, %f279, %f331;
	@%p39 bra 	$L__BB5_44;
	setp.eq.s32 	%p40, %r25, 2;
	ld.local.f32 	%f280, [%rd13+4];
	ld.local.f32 	%f281, [%rd14+4];
	fma.rn.f32 	%f331, %f280, %f281, %f331;
	@%p40 bra 	$L__BB5_44;
	ld.local.f32 	%f282, [%rd13+8];
	ld.local.f32 	%f283, [%rd14+8];
	fma.rn.f32 	%f331, %f282, %f283, %f331;
	bra.uni 	$L__BB5_44;
$L__BB5_62:
	shr.u32 	%r154, %r194, 1;
	add.s32 	%r155, %r154, %r27;
	mul.wide.u32 	%rd97, %r155, 4;
	add.s64 	%rd98, %rd2, %rd97;
	ld.global.nc.f32 	%f163, [%rd98];
	add.s32 	%r156, %r155, %r22;
	mul.wide.u32 	%rd99, %r156, 4;
	add.s64 	%rd100, %rd2, %rd99;
	ld.global.nc.f32 	%f164, [%rd100];
	add.s32 	%r157, %r28, %r194;
	mul.wide.s32 	%rd101, %r157, 4;
	add.s64 	%rd102, %rd3, %rd101;
	ld.global.nc.f32 	%f165, [%rd102];
	ld.global.nc.f32 	%f166, [%rd102+4];
	mul.f32 	%f167, %f163, %f165;
	mul.f32 	%f168, %f164, %f166;
	sub.f32 	%f169, %f167, %f168;
	st.local.f32 	[%rd15], %f169;
	mul.f32 	%f170, %f163, %f166;
	fma.rn.f32 	%f171, %f164, %f165, %f170;
	st.local.f32 	[%rd15+4], %f171;
$L__BB5_63:
	setp.eq.s32 	%p28, %r23, 1;
	@%p28 bra 	$L__BB5_71;
	add.s32 	%r158, %r194, 3;
	setp.lt.s32 	%p29, %r158, %r71;
	cvt.s64.s32 	%rd103, %r194;
	cvt.s64.s32 	%rd104, %r28;
	add.s64 	%rd105, %rd104, %rd103;
	shl.b64 	%rd106, %rd105, 2;
	add.s64 	%rd16, %rd3, %rd106;
	@%p29 bra 	$L__BB5_66;
	ld.global.nc.f32 	%f172, [%rd16+8];
	st.local.f32 	[%rd15+8], %f172;
	bra.uni 	$L__BB5_67;
$L__BB5_66:
	add.s32 	%r159, %r194, 2;
	shr.u32 	%r160, %r159, 1;
	add.s32 	%r161, %r160, %r27;
	mul.wide.u32 	%rd107, %r161, 4;
	add.s64 	%rd108, %rd2, %rd107;
	ld.global.nc.f32 	%f173, [%rd108];
	add.s32 	%r162, %r161, %r22;
	mul.wide.u32 	%rd109, %r162, 4;
	add.s64 	%rd110, %rd2, %rd109;
	ld.global.nc.f32 	%f174, [%rd110];
	ld.global.nc.f32 	%f175, [%rd16+8];
	ld.global.nc.f32 	%f176, [%rd16+12];
	mul.f32 	%f177, %f173, %f175;
	mul.f32 	%f178, %f174, %f176;
	sub.f32 	%f179, %f177, %f178;
	st.local.f32 	[%rd15+8], %f179;
	mul.f32 	%f180, %f173, %f176;
	fma.rn.f32 	%f181, %f174, %f175, %f180;
	st.local.f32 	[%rd15+12], %f181;
$L__BB5_67:
	setp.eq.s32 	%p30, %r23, 2;
	@%p30 bra 	$L__BB5_71;
	add.s32 	%r163, %r194, 5;
	setp.lt.s32 	%p31, %r163, %r71;
	@%p31 bra 	$L__BB5_70;
	ld.global.nc.f32 	%f182, [%rd16+16];
	st.local.f32 	[%rd15+16], %f182;
	bra.uni 	$L__BB5_71;
$L__BB5_70:
	add.s32 	%r164, %r194, 4;
	shr.u32 	%r165, %r164, 1;
	add.s32 	%r166, %r165, %r27;
	mul.wide.u32 	%rd111, %r166, 4;
	add.s64 	%rd112, %rd2, %rd111;
	ld.global.nc.f32 	%f183, [%rd112];
	add.s32 	%r167, %r166, %r22;
	mul.wide.u32 	%rd113, %r167, 4;
	add.s64 	%rd114, %rd2, %rd113;
	ld.global.nc.f32 	%f184, [%rd114];
	ld.global.nc.f32 	%f185, [%rd16+16];
	ld.global.nc.f32 	%f186, [%rd16+20];
	mul.f32 	%f187, %f183, %f185;
	mul.f32 	%f188, %f184, %f186;
	sub.f32 	%f189, %f187, %f188;
	st.local.f32 	[%rd15+16], %f189;
	mul.f32 	%f190, %f183, %f186;
	fma.rn.f32 	%f191, %f184, %f185, %f190;
	st.local.f32 	[%rd15+20], %f191;
$L__BB5_71:
	setp.lt.u32 	%p32, %r71, 16;
	mov.f32 	%f331, 0f00000000;
	mov.b32 	%r192, 0;
	@%p32 bra 	$L__BB5_52;
	mov.f32 	%f331, 0f00000000;
	mov.b32 	%r188, 0;
$L__BB5_73:
	.pragma "nounroll";
	mul.wide.u32 	%rd115, %r188, 4;
	add.s64 	%rd116, %rd4, %rd115;
	ld.local.v4.f32 	{%f195, %f196, %f197, %f198}, [%rd116];
	add.s64 	%rd117, %rd6, %rd115;
	ld.local.v4.f32 	{%f199, %f200, %f201, %f202}, [%rd117];
	fma.rn.f32 	%f203, %f195, %f199, %f331;
	fma.rn.f32 	%f204, %f196, %f200, %f203;
	fma.rn.f32 	%f205, %f197, %f201, %f204;
	fma.rn.f32 	%f206, %f198, %f202, %f205;
	ld.local.v4.f32 	{%f207, %f208, %f209, %f210}, [%rd116+16];
	ld.local.v4.f32 	{%f211, %f212, %f213, %f214}, [%rd117+16];
	fma.rn.f32 	%f215, %f207, %f211, %f206;
	fma.rn.f32 	%f216, %f208, %f212, %f215;
	fma.rn.f32 	%f217, %f209, %f213, %f216;
	fma.rn.f32 	%f218, %f210, %f214, %f217;
	ld.local.v4.f32 	{%f219, %f220, %f221, %f222}, [%rd116+32];
	ld.local.v4.f32 	{%f223, %f224, %f225, %f226}, [%rd117+32];
	fma.rn.f32 	%f227, %f219, %f223, %f218;
	fma.rn.f32 	%f228, %f220, %f224, %f227;
	fma.rn.f32 	%f229, %f221, %f225, %f228;
	fma.rn.f32 	%f230, %f222, %f226, %f229;
	ld.local.v4.f32 	{%f231, %f232, %f233, %f234}, [%rd116+48];
	ld.local.v4.f32 	{%f235, %f236, %f237, %f238}, [%rd117+48];
	fma.rn.f32 	%f239, %f231, %f235, %f230;
	fma.rn.f32 	%f240, %f232, %f236, %f239;
	fma.rn.f32 	%f241, %f233, %f237, %f240;
	fma.rn.f32 	%f331, %f234, %f238, %f241;
	add.s32 	%r188, %r188, 16;
	and.b32  	%r192, %r7, 240;
	setp.eq.s32 	%p33, %r188, %r192;
	@%p33 bra 	$L__BB5_52;
	bra.uni 	$L__BB5_73;
$L__BB5_74:
	and.b32  	%r49, %r74, 3;
	setp.lt.u32 	%p16, %r74, 4;
	mov.f32 	%f345, 0fFF800000;
	mov.f32 	%f343, 0f00000000;
	@%p16 bra 	$L__BB5_77;
	and.b32  	%r50, %r74, 2147483644;
	mov.f32 	%f343, 0f00000000;
	div.rn.f32 	%f21, %f343, %f1;
	mov.b32 	%r196, 0;
	mov.f32 	%f345, 0fFF800000;
$L__BB5_76:
	max.f32 	%f345, %f345, %f21;
	sub.f32 	%f92, %f21, %f345;
	fma.rn.f32 	%f93, %f92, 0f3BBB989D, 0f3F000000;
	cvt.sat.f32.f32 	%f94, %f93;
	mov.f32 	%f95, 0f4B400001;
	mov.f32 	%f96, 0f437C0000;
	fma.rm.f32 	%f97, %f94, %f96, %f95;
	add.f32 	%f98, %f97, 0fCB40007F;
	neg.f32 	%f99, %f98;
	fma.rn.f32 	%f100, %f92, 0f3FB8AA3B, %f99;
	fma.rn.f32 	%f101, %f92, 0f32A57060, %f100;
	mov.b32 	%r118, %f97;
	shl.b32 	%r119, %r118, 23;
	mov.b32 	%f102, %r119;
	ex2.approx.ftz.f32 	%f103, %f101;
	fma.rn.f32 	%f104, %f103, %f102, %f343;
	fma.rn.f32 	%f105, %f103, %f102, %f104;
	fma.rn.f32 	%f106, %f103, %f102, %f105;
	fma.rn.f32 	%f343, %f103, %f102, %f106;
	add.s32 	%r196, %r196, 4;
	setp.eq.s32 	%p17, %r196, %r50;
	@%p17 bra 	$L__BB5_77;
	bra.uni 	$L__BB5_76;
$L__BB5_77:
	setp.eq.s32 	%p18, %r49, 0;
	@%p18 bra 	$L__BB5_80;
	mov.f32 	%f107, 0f00000000;
	div.rn.f32 	%f25, %f107, %f1;
	mov.b32 	%r195, 0;
$L__BB5_79:
	.pragma "nounroll";
	max.f32 	%f345, %f345, %f25;
	sub.f32 	%f108, %f25, %f345;
	fma.rn.f32 	%f109, %f108, 0f3BBB989D, 0f3F000000;
	cvt.sat.f32.f32 	%f110, %f109;
	mov.f32 	%f111, 0f4B400001;
	mov.f32 	%f112, 0f437C0000;
	fma.rm.f32 	%f113, %f110, %f112, %f111;
	add.f32 	%f114, %f113, 0fCB40007F;
	neg.f32 	%f115, %f114;
	fma.rn.f32 	%f116, %f108, 0f3FB8AA3B, %f115;
	fma.rn.f32 	%f117, %f108, 0f32A57060, %f116;
	mov.b32 	%r121, %f113;
	shl.b32 	%r122, %r121, 23;
	mov.b32 	%f118, %r122;
	ex2.approx.ftz.f32 	%f119, %f117;
	fma.rn.f32 	%f343, %f119, %f118, %f343;
	add.s32 	%r195, %r195, 1;
	setp.ne.s32 	%p19, %r195, %r49;
	@%p19 bra 	$L__BB5_79;
$L__BB5_80:
	setp.lt.s32 	%p47, %r71, 1;
	@%p47 bra 	$L__BB5_87;
	ld.param.u64 	%rd140, [_Z21rope_attention_kernelPKfS0_S0_PfS0_iiii_param_3];
	cvta.to.global.u64 	%rd17, %rd140;
	add.s32 	%r53, %r4, %r5;
	and.b32  	%r54, %r7, 3;
	setp.lt.u32 	%p48, %r71, 4;
	mov.b32 	%r199, 0;
	@%p48 bra 	$L__BB5_84;
	and.b32  	%r199, %r7, 252;
	cvt.u16.u32 	%rs1, %r7;
	shr.u16 	%rs2, %rs1, 2;
	and.b16  	%rs3, %rs2, 63;
	mul.wide.u16 	%r179, %rs3, 4;
	neg.s32 	%r198, %r179;
	add.s64 	%rd18, %rd17, 8;
	mov.u32 	%r197, %r53;
	mov.u64 	%rd141, %rd5;
$L__BB5_83:
	mul.wide.s32 	%rd133, %r197, 4;
	add.s64 	%rd134, %rd18, %rd133;
	ld.local.v4.f32 	{%f318, %f319, %f320, %f321}, [%rd141];
	div.rn.f32 	%f322, %f318, %f343;
	st.global.f32 	[%rd134+-8], %f322;
	div.rn.f32 	%f323, %f319, %f343;
	st.global.f32 	[%rd134+-4], %f323;
	div.rn.f32 	%f324, %f320, %f343;
	st.global.f32 	[%rd134], %f324;
	div.rn.f32 	%f325, %f321, %f343;
	st.global.f32 	[%rd134+4], %f325;
	add.s32 	%r198, %r198, 4;
	add.s64 	%rd141, %rd141, 16;
	add.s32 	%r197, %r197, 4;
	setp.ne.s32 	%p49, %r198, 0;
	@%p49 bra 	$L__BB5_83;
$L__BB5_84:
	setp.eq.s32 	%p50, %r54, 0;
	@%p50 bra 	$L__BB5_87;
	mul.wide.u32 	%rd135, %r199, 4;
	add.s64 	%rd142, %rd5, %rd135;
	add.s32 	%r201, %r199, %r53;
	neg.s32 	%r200, %r54;
$L__BB5_86:
	.pragma "nounroll";
	mul.wide.s32 	%rd136, %r201, 4;
	add.s64 	%rd137, %rd17, %rd136;
	ld.local.f32 	%f326, [%rd142];
	div.rn.f32 	%f327, %f326, %f343;
	st.global.f32 	[%rd137], %f327;
	add.s64 	%rd142, %rd142, 4;
	add.s32 	%r201, %r201, 1;
	add.s32 	%r200, %r200, 1;
	setp.ne.s32 	%p51, %r200, 0;
	@%p51 bra 	$L__BB5_86;
$L__BB5_87:
	ret;

}
	// .globl	_ZN3cub18CUB_300001_SM_10006detail11EmptyKernelIvEEvv
.visible .entry _ZN3cub18CUB_300001_SM_10006detail11EmptyKernelIvEEvv()
{


	ret;

}


// ===== COMPILED SASS (sm_100) =====

	.target	sm_100

	.elftype	@"ET_EXEC"


//--------------------- .note.nv.tkinfo           --------------------------
	.section	.note.nv.tkinfo,"",@"SHT_NOTE"
	.sectionflags	@"SHF_NOTE_NV_TKINFO"
	.tkinfo
        /*0018*/ 	.word	0x00000002
        /*0030*/ 	.string	""
        /*0030*/ 	.string	"ptxas"
        /*0030*/ 	.string	"Cuda compilation tools, release 13.0, V13.0.88"
        /*0030*/ 	.string	"Build cuda_13.0.r13.0/compiler.36424714_0"
        /*0030*/ 	.string	"-arch sm_100 -m 64 "



//--------------------- .note.nv.cuinfo           --------------------------
	.section	.note.nv.cuinfo,"",@"SHT_NOTE"
	.sectionflags	@"SHF_NOTE_NV_CUINFO"
        /*0018*/ 	.short	0x0002
        /*001a*/ 	.short	0x0064
        /*001c*/ 	.short	0x0082
	.zero		2


//--------------------- .nv.info                  --------------------------
	.section	.nv.info,"",@"SHT_CUDA_INFO"
	.align	4


	//----- nvinfo : EIATTR_REGCOUNT
	.align		4
        /*0000*/ 	.byte	0x04, 0x2f
        /*0002*/ 	.short	(.L_41 - .L_40)
	.align		4
.L_40:
        /*0004*/ 	.word	index@(_Z23linear_attention_kernelPKfS0_S0_Pfiiii)
        /*0008*/ 	.word	0x00000024


	//----- nvinfo : EIATTR_FRAME_SIZE
	.align		4
.L_41:
        /*000c*/ 	.byte	0x04, 0x11
        /*000e*/ 	.short	(.L_43 - .L_42)
	.align		4
.L_42:
        /*0010*/ 	.word	index@($__internal_9_$__cuda_sm3x_div_rn_noftz_f32_slowpath)
        /*0014*/ 	.word	0x00000600


	//----- nvinfo : EIATTR_FRAME_SIZE
	.align		4
.L_43:
        /*0018*/ 	.byte	0x04, 0x11
        /*001a*/ 	.short	(.L_45 - .L_44)
	.align		4
.L_44:
        /*001c*/ 	.word	index@(_Z23linear_attention_kernelPKfS0_S0_Pfiiii)
        /*0020*/ 	.word	0x00000600


	//----- nvinfo : EIATTR_REGCOUNT
	.align		4
.L_45:
        /*0024*/ 	.byte	0x04, 0x2f
        /*0026*/ 	.short	(.L_47 - .L_46)
	.align		4
.L_46:
        /*0028*/ 	.word	index@(_Z27kernelized_attention_kernelPKfS0_S0_Pffiiii)
        /*002c*/ 	.word	0x00000020


	//----- nvinfo : EIATTR_FRAME_SIZE
	.align		4
.L_47:
        /*0030*/ 	.byte	0x04, 0x11
        /*0032*/ 	.short	(.L_49 - .L_48)
	.align		4
.L_48:
        /*0034*/ 	.word	index@($__internal_8_$__cuda_sm3x_div_rn_noftz_f32_slowpath)
        /*0038*/ 	.word	0x00000200


	//----- nvinfo : EIATTR_FRAME_SIZE
	.align		4
.L_49:
        /*003c*/ 	.byte	0x04, 0x11
        /*003e*/ 	.short	(.L_51 - .L_50)
	.align		4
.L_50:
        /*0040*/ 	.word	index@(_Z27kernelized_attention_kernelPKfS0_S0_Pffiiii)
        /*0044*/ 	.word	0x00000200


	//----- nvinfo : EIATTR_REGCOUNT
	.align		4
.L_51:
        /*0048*/ 	.byte	0x04, 0x2f
        /*004a*/ 	.short	(.L_53 - .L_52)
	.align		4
.L_52:
        /*004c*/ 	.word	index@(_Z22local_attention_kernelPKfS0_S0_Pfiiiii)
        /*0050*/ 	.word	0x00000020


	//----- nvinfo : EIATTR_FRAME_SIZE
	.align		4
.L_53:
        /*0054*/ 	.byte	0x04, 0x11
        /*0056*/ 	.short	(.L_55 - .L_54)
	.align		4
.L_54:
        /*0058*/ 	.word	index@($__internal_7_$__cuda_sm3x_div_rn_noftz_f32_slowpath)
        /*005c*/ 	.word	0x00000400


	//----- nvinfo : EIATTR_FRAME_SIZE
	.align		4
.L_55:
        /*0060*/ 	.byte	0x04, 0x11
        /*0062*/ 	.short	(.L_57 - .L_56)
	.align		4
.L_56:
        /*0064*/ 	.word	index@($__internal_6_$__cuda_sm20_sqrt_rn_f32_slowpath)
        /*0068*/ 	.word	0x00000400


	//----- nvinfo : EIATTR_FRAME_SIZE
	.align		4
.L_57:
        /*006c*/ 	.byte	0x04, 0x11
        /*006e*/ 	.short	(.L_59 - .L_58)
	.align		4
.L_58:
        /*0070*/ 	.word	index@(_Z22local_attention_kernelPKfS0_S0_Pfiiiii)
        /*0074*/ 	.word	0x00000400


	//----- nvinfo : EIATTR_REGCOUNT
	.align		4
.L_59:
        /*0078*/ 	.byte	0x04, 0x2f
        /*007a*/ 	.short	(.L_61 - .L_60)
	.align		4
.L_60:
        /*007c*/ 	.word	index@(_Z22flash_attention_kernelPKfS0_S0_Pfiiii)
        /*0080*/ 	.word	0x0000001e


	//----- nvinfo : EIATTR_FRAME_SIZE
	.align		4
.L_61:
        /*0084*/ 	.byte	0x04, 0x11
        /*0086*/ 	.short	(.L_63 - .L_62)
	.align		4
.L_62:
        /*0088*/ 	.word	index@($__internal_5_$__cuda_sm3x_div_rn_noftz_f32_slowpath)
        /*008c*/ 	.word	0x00000000


	//----- nvinfo : EIATTR_FRAME_SIZE
	.align		4
.L_63:
        /*0090*/ 	.byte	0x04, 0x11
        /*0092*/ 	.short	(.L_65 - .L_64)
	.align		4
.L_64:
        /*0094*/ 	.word	index@($__internal_4_$__cuda_sm20_sqrt_rn_f32_slowpath)
        /*0098*/ 	.word	0x00000000


	//----- nvinfo : EIATTR_FRAME_SIZE
	.align		4
.L_65:
        /*009c*/ 	.byte	0x04, 0x11
        /*009e*/ 	.short	(.L_67 - .L_66)
	.align		4
.L_66:
        /*00a0*/ 	.word	index@(_Z22flash_attention_kernelPKfS0_S0_Pfiiii)
        /*00a4*/ 	.word	0x00000000


	//----- nvinfo : EIATTR_REGCOUNT
	.align		4
.L_67:
        /*00a8*/ 	.byte	0x04, 0x2f
        /*00aa*/ 	.short	(.L_69 - .L_68)
	.align		4
.L_68:
        /*00ac*/ 	.word	index@(_Z28multi_scale_attention_kernelPKfS0_S0_PfS0_Piiiiii)
        /*00b0*/ 	.word	0x00000020


	//----- nvinfo : EIATTR_FRAME_SIZE
	.align		4
.L_69:
        /*00b4*/ 	.byte	0x04, 0x11
        /*00b6*/ 	.short	(.L_71 - .L_70)
	.align		4
.L_70:
        /*00b8*/ 	.word	index@($__internal_3_$__cuda_sm3x_div_rn_noftz_f32_slowpath)
        /*00bc*/ 	.word	0x00000600


	//----- nvinfo : EIATTR_FRAME_SIZE
	.align		4
.L_71:
        /*00c0*/ 	.byte	0x04, 0x11
        /*00c2*/ 	.short	(.L_73 - .L_72)
	.align		4
.L_72:
        /*00c4*/ 	.word	index@($__internal_2_$__cuda_sm20_sqrt_rn_f32_slowpath)
        /*00c8*/ 	.word	0x00000600


	//----- nvinfo : EIATTR_FRAME_SIZE
	.align		4
.L_73:
        /*00cc*/ 	.byte	0x04, 0x11
        /*00ce*/ 	.short	(.L_75 - .L_74)
	.align		4
.L_74:
        /*00d0*/ 	.word	index@(_Z28multi_scale_attention_kernelPKfS0_S0_PfS0_Piiiiii)
        /*00d4*/ 	.word	0x00000600


	//----- nvinfo : EIATTR_REGCOUNT
	.align		4
.L_75:
        /*00d8*/ 	.byte	0x04, 0x2f
        /*00da*/ 	.short	(.L_77 - .L_76)
	.align		4
.L_76:
        /*00dc*/ 	.word	index@(_Z21rope_attention_kernelPKfS0_S0_PfS0_iiii)
        /*00e0*/ 	.word	0x00000026


	//----- nvinfo : EIATTR_FRAME_SIZE
	.align		4
.L_77:
        /*00e4*/ 	.byte	0x04, 0x11
        /*00e6*/ 	.short	(.L_79 - .L_78)
	.align		4
.L_78:
        /*00e8*/ 	.word	index@($__internal_1_$__cuda_sm3x_div_rn_noftz_f32_slowpath)
        /*00ec*/ 	.word	0x00000600


	//----- nvinfo : EIATTR_FRAME_SIZE
	.align		4
.L_79:
        /*00f0*/ 	.byte	0x04, 0x11
        /*00f2*/ 	.short	(.L_81 - .L_80)
	.align		4
.L_80:
        /*00f4*/ 	.word	index@($__internal_0_$__cuda_sm20_sqrt_rn_f32_slowpath)
        /*00f8*/ 	.word	0x00000600


	//----- nvinfo : EIATTR_FRAME_SIZE
	.align		4
.L_81:
        /*00fc*/ 	.byte	0x04, 0x11
        /*00fe*/ 	.short	(.L_83 - .L_82)
	.align		4
.L_82:
        /*0100*/ 	.word	index@(_Z21rope_attention_kernelPKfS0_S0_PfS0_iiii)
        /*0104*/ 	.word	0x00000600


	//----- nvinfo : EIATTR_REGCOUNT
	.align		4
.L_83:
        /*0108*/ 	.byte	0x04, 0x2f
        /*010a*/ 	.short	(.L_85 - .L_84)
	.align		4
.L_84:
        /*010c*/ 	.word	index@(_ZN3cub18CUB_300001_SM_10006detail11EmptyKernelIvEEvv)
        /*0110*/ 	.word	0x00000004


	//----- nvinfo : EIATTR_FRAME_SIZE
	.align		4
.L_85:
        /*0114*/ 	.byte	0x04, 0x11
        /*0116*/ 	.short	(.L_87 - .L_86)
	.align		4
.L_86:
        /*0118*/ 	.word	index@(_ZN3cub18CUB_300001_SM_10006detail11EmptyKernelIvEEvv)
        /*011c*/ 	.word	0x00000000


	//----- nvinfo : EIATTR_MIN_STACK_SIZE
	.align		4
.L_87:
        /*0120*/ 	.byte	0x04, 0x12
        /*0122*/ 	.short	(.L_89 - .L_88)
	.align		4
.L_88:
        /*0124*/ 	.word	index@(_ZN3cub18CUB_300001_SM_10006detail11EmptyKernelIvEEvv)
        /*0128*/ 	.word	0x00000000


	//----- nvinfo : EIATTR_MIN_STACK_SIZE
	.align		4
.L_89:
        /*012c*/ 	.byte	0x04, 0x12
        /*012e*/ 	.short	(.L_91 - .L_90)
	.align		4
.L_90:
        /*0130*/ 	.word	index@(_Z21rope_attention_kernelPKfS0_S0_PfS0_iiii)
        /*0134*/ 	.word	0x00000600


	//----- nvinfo : EIATTR_MIN_STACK_SIZE
	.align		4
.L_91:
        /*0138*/ 	.byte	0x04, 0x12
        /*013a*/ 	.short	(.L_93 - .L_92)
	.align		4
.L_92:
        /*013c*/ 	.word	index@(_Z28multi_scale_attention_kernelPKfS0_S0_PfS0_Piiiiii)
        /*0140*/ 	.word	0x00000600


	//----- nvinfo : EIATTR_MIN_STACK_SIZE
	.align		4
.L_93:
        /*0144*/ 	.byte	0x04, 0x12
        /*0146*/ 	.short	(.L_95 - .L_94)
	.align		4
.L_94:
        /*0148*/ 	.word	index@(_Z22flash_attention_kernelPKfS0_S0_Pfiiii)
        /*014c*/ 	.word	0x00000000


	//----- nvinfo : EIATTR_MIN_STACK_SIZE
	.align		4
.L_95:
        /*0150*/ 	.byte	0x04, 0x12
        /*0152*/ 	.short	(.L_97 - .L_96)
	.align		4
.L_96:
        /*0154*/ 	.word	index@(_Z22local_attention_kernelPKfS0_S0_Pfiiiii)
        /*0158*/ 	.word	0x00000400


	//----- nvinfo : EIATTR_MIN_STACK_SIZE
	.align		4
.L_97:
        /*015c*/ 	.byte	0x04, 0x12
        /*015e*/ 	.short	(.L_99 - .L_98)
	.align		4
.L_98:
        /*0160*/ 	.word	index@(_Z27kernelized_attention_kernelPKfS0_S0_Pffiiii)
        /*0164*/ 	.word	0x00000200


	//----- nvinfo : EIATTR_MIN_STACK_SIZE
	.align		4
.L_99:
        /*0168*/ 	.byte	0x04, 0x12
        /*016a*/ 	.short	(.L_101 - .L_100)
	.align		4
.L_100:
        /*016c*/ 	.word	index@(_Z23linear_attention_kernelPKfS0_S0_Pfiiii)
        /*0170*/ 	.word	0x00000600
.L_101:


//--------------------- .nv.compat                --------------------------
	.section	.nv.compat,"",@"SHT_CUDA_COMPAT_INFO"
	.align	4
        /*0000*/ 	.byte	0x02, 0x09, 0x00, 0x00, 0x02, 0x02, 0x01, 0x00, 0x02, 0x05, 0x05, 0x00, 0x03, 0x07, 0x01, 0x01
        /*0010*/ 	.byte	0x02, 0x03, 0x00, 0x00, 0x02, 0x06, 0x01, 0x00, 0x04, 0x0b, 0x08, 0x00, 0x01, 0x00, 0x00, 0x00
        /*0020*/ 	.byte	0x00, 0x00, 0x00, 0x00


//--------------------- .nv.info._ZN3cub18CUB_300001_SM_10006detail11EmptyKernelIvEEvv --------------------------
	.section	.nv.info._ZN3cub18CUB_300001_SM_10006detail11EmptyKernelIvEEvv,"",@"SHT_CUDA_INFO"
	.sectionflags	@""
	.align	4


	//----- nvinfo : EIATTR_CUDA_API_VERSION
	.align		4
        /*0000*/ 	.byte	0x04, 0x37
        /*0002*/ 	.short	(.L_103 - .L_102)
.L_102:
        /*0004*/ 	.word	0x00000082


	//----- nvinfo : EIATTR_SPARSE_MMA_MASK
	.align		4
.L_103:
        /*0008*/ 	.byte	0x03, 0x50
        /*000a*/ 	.short	0x0000


	//----- nvinfo : EIATTR_MAXREG_COUNT
	.align		4
        /*000c*/ 	.byte	0x03, 0x1b
        /*000e*/ 	.short	0x00ff


	//----- nvinfo : EIATTR_MERCURY_ISA_VERSION
	.align		4
        /*0010*/ 	.byte	0x03, 0x5f
        /*0012*/ 	.short	0x0101


	//----- nvinfo : EIATTR_VRC_CTA_INIT_COUNT
	.align		4
        /*0014*/ 	.byte	0x02, 0x4a
	.zero		1
	.zero		1


	//----- nvinfo : EIATTR_EXIT_INSTR_OFFSETS
	.align		4
        /*0018*/ 	.byte	0x04, 0x1c
        /*001a*/ 	.short	(.L_105 - .L_104)


	//   ....[0]....
.L_104:
        /*001c*/ 	.word	0x00000010


	//----- nvinfo : EIATTR_SW_WAR
	.align		4
.L_105:
        /*0020*/ 	.byte	0x04, 0x36
        /*0022*/ 	.short	(.L_107 - .L_106)
.L_106:
        /*0024*/ 	.word	0x00000008
.L_107:


//--------------------- .nv.info._Z21rope_attention_kernelPKfS0_S0_PfS0_iiii --------------------------
	.section	.nv.info._Z21rope_attention_kernelPKfS0_S0_PfS0_iiii,"",@"SHT_CUDA_INFO"
	.sectionflags	@""
	.align	4


	//----- nvinfo : EIATTR_CUDA_API_VERSION
	.align		4
        /*0000*/ 	.byte	0x04, 0x37
        /*0002*/ 	.short	(.L_109 - .L_108)
.L_108:
        /*0004*/ 	.word	0x00000082


	//----- nvinfo : EIATTR_KPARAM_INFO
	.align		4
.L_109:
        /*0008*/ 	.byte	0x04, 0x17
        /*000a*/ 	.short	(.L_111 - .L_110)
.L_110:
        /*000c*/ 	.word	0x00000000
        /*0010*/ 	.short	0x0008
        /*0012*/ 	.short	0x0034
        /*0014*/ 	.byte	0x00, 0xf0, 0x11, 0x00


	//----- nvinfo : EIATTR_KPARAM_INFO
	.align		4
.L_111:
        /*0018*/ 	.byte	0x04, 0x17
        /*001a*/ 	.short	(.L_113 - .L_112)
.L_112:
        /*001c*/ 	.word	0x00000000
        /*0020*/ 	.short	0x0007
        /*0022*/ 	.short	0x0030
        /*0024*/ 	.byte	0x00, 0xf0, 0x11, 0x00


	//----- nvinfo : EIATTR_KPARAM_INFO
	.align		4
.L_113:
        /*0028*/ 	.byte	0x04, 0x17
        /*002a*/ 	.short	(.L_115 - .L_114)
.L_114:
        /*002c*/ 	.word	0x00000000
        /*0030*/ 	.short	0x0006
        /*0032*/ 	.short	0x002c
        /*0034*/ 	.byte	0x00, 0xf0, 0x11, 0x00


	//----- nvinfo : EIATTR_KPARAM_INFO
	.align		4
.L_115:
        /*0038*/ 	.byte	0x04, 0x17
        /*003a*/ 	.short	(.L_117 - .L_116)
.L_116:
        /*003c*/ 	.word	0x00000000
        /*0040*/ 	.short	0x0005
        /*0042*/ 	.short	0x0028
        /*0044*/ 	.byte	0x00, 0xf0, 0x11, 0x00


	//----- nvinfo : EIATTR_KPARAM_INFO
	.align		4
.L_117:
        /*0048*/ 	.byte	0x04, 0x17
        /*004a*/ 	.short	(.L_119 - .L_118)
.L_118:
        /*004c*/ 	.word	0x00000000
        /*0050*/ 	.short	0x0004
        /*0052*/ 	.short	0x0020
        /*0054*/ 	.byte	0x00, 0xf5, 0x21, 0x00


	//----- nvinfo : EIATTR_KPARAM_INFO
	.align		4
.L_119:
        /*0058*/ 	.byte	0x04, 0x17
        /*005a*/ 	.short	(.L_121 - .L_120)
.L_120:
        /*005c*/ 	.word	0x00000000
        /*0060*/ 	.short	0x0003
        /*0062*/ 	.short	0x0018
        /*0064*/ 	.byte	0x00, 0xf5, 0x21, 0x00


	//----- nvinfo : EIATTR_KPARAM_INFO
	.align		4
.L_121:
        /*0068*/ 	.byte	0x04, 0x17
        /*006a*/ 	.short	(.L_123 - .L_122)
.L_122:
        /*006c*/ 	.word	0x00000000
        /*0070*/ 	.short	0x0002
        /*0072*/ 	.short	0x0010
        /*0074*/ 	.byte	0x00, 0xf5, 0x21, 0x00


	//----- nvinfo : EIATTR_KPARAM_INFO
	.align		4
.L_123:
        /*0078*/ 	.byte	0x04, 0x17
        /*007a*/ 	.short	(.L_125 - .L_124)
.L_124:
        /*007c*/ 	.word	0x00000000
        /*0080*/ 	.short	0x0001
        /*0082*/ 	.short	0x0008
        /*0084*/ 	.byte	0x00, 0xf5, 0x21, 0x00


	//----- nvinfo : EIATTR_KPARAM_INFO
	.align		4
.L_125:
        /*0088*/ 	.byte	0x04, 0x17
        /*008a*/ 	.short	(.L_127 - .L_126)
.L_126:
        /*008c*/ 	.word	0x00000000
        /*0090*/ 	.short	0x0000
        /*0092*/ 	.short	0x0000
        /*0094*/ 	.byte	0x00, 0xf5, 0x21, 0x00


	//----- nvinfo : EIATTR_SPARSE_MMA_MASK
	.align		4
.L_127:
        /*0098*/ 	.byte	0x03, 0x50
        /*009a*/ 	.short	0x0000


	//----- nvinfo : EIATTR_MAXREG_COUNT
	.align		4
        /*009c*/ 	.byte	0x03, 0x1b
        /*009e*/ 	.short	0x00ff


	//----- nvinfo : EIATTR_MERCURY_ISA_VERSION
	.align		4
        /*00a0*/ 	.byte	0x03, 0x5f
        /*00a2*/ 	.short	0x0101


	//----- nvinfo : EIATTR_VRC_CTA_INIT_COUNT
	.align		4
        /*00a4*/ 	.byte	0x02, 0x4a
	.zero		1
	.zero		1


	//----- nvinfo : EIATTR_EXIT_INSTR_OFFSETS
	.align		4
        /*00a8*/ 	.byte	0x04, 0x1c
        /*00aa*/ 	.short	(.L_129 - .L_128)


	//   ....[0]....
.L_128:
        /*00ac*/ 	.word	0x000001e0


	//   ....[1]....
        /*00b0*/ 	.word	0x00002d40


	//   ....[2]....
        /*00b4*/ 	.word	0x000032c0


	//   ....[3]....
        /*00b8*/ 	.word	0x00003470


	//----- nvinfo : EIATTR_CRS_STACK_SIZE
	.align		4
.L_129:
        /*00bc*/ 	.byte	0x04, 0x1e
        /*00be*/ 	.short	(.L_131 - .L_130)
.L_130:
        /*00c0*/ 	.word	0x00000000


	//----- nvinfo : EIATTR_CBANK_PARAM_SIZE
	.align		4
.L_131:
        /*00c4*/ 	.byte	0x03, 0x19
        /*00c6*/ 	.short	0x0038


	//----- nvinfo : EIATTR_PARAM_CBANK
	.align		4
        /*00c8*/ 	.byte	0x04, 0x0a
        /*00ca*/ 	.short	(.L_133 - .L_132)
	.align		4
.L_132:
        /*00cc*/ 	.word	index@(.nv.constant0._Z21rope_attention_kernelPKfS0_S0_PfS0_iiii)
        /*00d0*/ 	.short	0x0380
        /*00d2*/ 	.short	0x0038


	//----- nvinfo : EIATTR_SW_WAR
	.align		4
.L_133:
        /*00d4*/ 	.byte	0x04, 0x36
        /*00d6*/ 	.short	(.L_135 - .L_134)
.L_134:
        /*00d8*/ 	.word	0x00000008
.L_135:


//--------------------- .nv.info._Z28multi_scale_attention_kernelPKfS0_S0_PfS0_Piiiiii --------------------------
	.section	.nv.info._Z28multi_scale_attention_kernelPKfS0_S0_PfS0_Piiiiii,"",@"SHT_CUDA_INFO"
	.sectionflags	@""
	.align	4


	//----- nvinfo : EIATTR_CUDA_API_VERSION
	.align		4
        /*0000*/ 	.byte	0x04, 0x37
        /*0002*/ 	.short	(.L_137 - .L_136)
.L_136:
        /*0004*/ 	.word	0x00000082


	//----- nvinfo : EIATTR_KPARAM_INFO
	.align		4
.L_137:
        /*0008*/ 	.byte	0x04, 0x17
        /*000a*/ 	.short	(.L_139 - .L_138)
.L_138:
        /*000c*/ 	.word	0x00000000
        /*0010*/ 	.short	0x000a
        /*0012*/ 	.short	0x0040
        /*0014*/ 	.byte	0x00, 0xf0, 0x11, 0x00


	//----- nvinfo : EIATTR_KPARAM_INFO
	.align		4
.L_139:
        /*0018*/ 	.byte	0x04, 0x17
        /*001a*/ 	.short	(.L_141 - .L_140)
.L_140:
        /*001c*/ 	.word	0x00000000
        /*0020*/ 	.short	0x0009
        /*0022*/ 	.short	0x003c
        /*0024*/ 	.byte	0x00, 0xf0, 0x11, 0x00


	//----- nvinfo : EIATTR_KPARAM_INFO
	.align		4
.L_141:
        /*0028*/ 	.byte	0x04, 0x17
        /*002a*/ 	.short	(.L_143 - .L_142)
.L_142:
        /*002c*/ 	.word	0x00000000
        /*0030*/ 	.short	0x0008
        /*0032*/ 	.short	0x0038
        /*0034*/ 	.byte	0x00, 0xf0, 0x11, 0x00


	//----- nvinfo : EIATTR_KPARAM_INFO
	.align		4
.L_143:
        /*0038*/ 	.byte	0x04, 0x17
        /*003a*/ 	.short	(.L_145 - .L_144)
.L_144:
        /*003c*/ 	.word	0x00000000
        /*0040*/ 	.short	0x0007
        /*0042*/ 	.short	0x0034
        /*0044*/ 	.byte	0x00, 0xf0, 0x11, 0x00


	//----- nvinfo : EIATTR_KPARAM_INFO
	.align		4
.L_145:
        /*0048*/ 	.byte	0x04, 0x17
        /*004a*/ 	.short	(.L_147 - .L_146)
.L_146:
        /*004c*/ 	.word	0x00000000
        /*0050*/ 	.short	0x0006
        /*0052*/ 	.short	0x0030
        /*0054*/ 	.byte	0x00, 0xf0, 0x11, 0x00


	//----- nvinfo : EIATTR_KPARAM_INFO
	.align		4
.L_147:
        /*0058*/ 	.byte	0x04, 0x17
        /*005a*/ 	.short	(.L_149 - .L_148)
.L_148:
        /*005c*/ 	.word	0x00000000
        /*0060*/ 	.short	0x0005
        /*0062*/ 	.short	0x0028
        /*0064*/ 	.byte	0x00, 0xf5, 0x21, 0x00


	//----- nvinfo : EIATTR_KPARAM_INFO
	.align		4
.L_149:
        /*0068*/ 	.byte	0x04, 0x17
        /*006a*/ 	.short	(.L_151 - .L_150)
.L_150:
        /*006c*/ 	.word	0x00000000
        /*0070*/ 	.short	0x0004
        /*0072*/ 	.short	0x0020
        /*0074*/ 	.byte	0x00, 0xf5, 0x21, 0x00


	//----- nvinfo : EIATTR_KPARAM_INFO
	.align		4
.L_151:
        /*0078*/ 	.byte	0x04, 0x17
        /*007a*/ 	.short	(.L_153 - .L_152)
.L_152:
        /*007c*/ 	.word	0x00000000
        /*0080*/ 	.short	0x0003
        /*0082*/ 	.short	0x0018
        /*0084*/ 	.byte	0x00, 0xf5, 0x21, 0x00


	//----- nvinfo : EIATTR_KPARAM_INFO
	.align		4
.L_153:
        /*0088*/ 	.byte	0x04, 0x17
        /*008a*/ 	.short	(.L_155 - .L_154)
.L_154:
        /*008c*/ 	.word	0x00000000
        /*0090*/ 	.short	0x0002
        /*0092*/ 	.short	0x0010
        /*0094*/ 	.byte	0x00, 0xf5, 0x21, 0x00


	//----- nvinfo : EIATTR_KPARAM_INFO
	.align		4
.L_155:
        /*0098*/ 	.byte	0x04, 0x17
        /*009a*/ 	.short	(.L_157 - .L_156)
.L_156:
        /*009c*/ 	.word	0x00000000
        /*00a0*/ 	.short	0x0001
        /*00a2*/ 	.short	0x0008
        /*00a4*/ 	.byte	0x00, 0xf5, 0x21, 0x00


	//----- nvinfo : EIATTR_KPARAM_INFO
	.align		4
.L_157:
        /*00a8*/ 	.byte	0x04, 0x17
        /*00aa*/ 	.short	(.L_159 - .L_158)
.L_158:
        /*00ac*/ 	.word	0x00000000
        /*00b0*/ 	.short	0x0000
        /*00b2*/ 	.short	0x0000
        /*00b4*/ 	.byte	0x00, 0xf5, 0x21, 0x00


	//----- nvinfo : EIATTR_SPARSE_MMA_MASK
	.align		4
.L_159:
        /*00b8*/ 	.byte	0x03, 0x50
        /*00ba*/ 	.short	0x0000


	//----- nvinfo : EIATTR_MAXREG_COUNT
	.align		4
        /*00bc*/ 	.byte	0x03, 0x1b
        /*00be*/ 	.short	0x00ff


	//----- nvinfo : EIATTR_MERCURY_ISA_VERSION
	.align		4
        /*00c0*/ 	.byte	0x03, 0x5f
        /*00c2*/ 	.short	0x0101


	//----- nvinfo : EIATTR_VRC_CTA_INIT_COUNT
	.align		4
        /*00c4*/ 	.byte	0x02, 0x4a
	.zero		1
	.zero		1


	//----- nvinfo : EIATTR_EXIT_INSTR_OFFSETS
	.align		4
        /*00c8*/ 	.byte	0x04, 0x1c
        /*00ca*/ 	.short	(.L_161 - .L_160)


	//   ....[0]....
.L_160:
        /*00cc*/ 	.word	0x00000200


	//   ....[1]....
        /*00d0*/ 	.word	0x00002cb0


	//   ....[2]....
        /*00d4*/ 	.word	0x00003270


	//   ....[3]....
        /*00d8*/ 	.word	0x00003340


	//----- nvinfo : EIATTR_CRS_STACK_SIZE
	.align		4
.L_161:
        /*00dc*/ 	.byte	0x04, 0x1e
        /*00de*/ 	.short	(.L_163 - .L_162)
.L_162:
        /*00e0*/ 	.word	0x00000000


	//----- nvinfo : EIATTR_CBANK_PARAM_SIZE
	.align		4
.L_163:
        /*00e4*/ 	.byte	0x03, 0x19
        /*00e6*/ 	.short	0x0044


	//----- nvinfo : EIATTR_PARAM_CBANK
	.align		4
        /*00e8*/ 	.byte	0x04, 0x0a
        /*00ea*/ 	.short	(.L_165 - .L_164)
	.align		4
.L_164:
        /*00ec*/ 	.word	index@(.nv.constant0._Z28multi_scale_attention_kernelPKfS0_S0_PfS0_Piiiiii)
        /*00f0*/ 	.short	0x0380
        /*00f2*/ 	.short	0x0044


	//----- nvinfo : EIATTR_SW_WAR
	.align		4
.L_165:
        /*00f4*/ 	.byte	0x04, 0x36
        /*00f6*/ 	.short	(.L_167 - .L_166)
.L_166:
        /*00f8*/ 	.word	0x00000008
.L_167:


//--------------------- .nv.info._Z22flash_attention_kernelPKfS0_S0_Pfiiii --------------------------
	.section	.nv.info._Z22flash_attention_kernelPKfS0_S0_Pfiiii,"",@"SHT_CUDA_INFO"
	.sectionflags	@""
	.align	4


	//----- nvinfo : EIATTR_CUDA_API_VERSION
	.align		4
        /*0000*/ 	.byte	0x04, 0x37
        /*0002*/ 	.short	(.L_169 - .L_168)
.L_168:
        /*0004*/ 	.word	0x00000082


	//----- nvinfo : EIATTR_KPARAM_INFO
	.align		4
.L_169:
        /*0008*/ 	.byte	0x04, 0x17
        /*000a*/ 	.short	(.L_171 - .L_170)
.L_170:
        /*000c*/ 	.word	0x00000000
        /*0010*/ 	.short	0x0007
        /*0012*/ 	.short	0x002c
        /*0014*/ 	.byte	0x00, 0xf0, 0x11, 0x00


	//----- nvinfo : EIATTR_KPARAM_INFO
	.align		4
.L_171:
        /*0018*/ 	.byte	0x04, 0x17
        /*001a*/ 	.short	(.L_173 - .L_172)
.L_172:
        /*001c*/ 	.word	0x00000000
        /*0020*/ 	.short	0x0006
        /*0022*/ 	.short	0x0028
        /*0024*/ 	.byte	0x00, 0xf0, 0x11, 0x00


	//----- nvinfo : EIATTR_KPARAM_INFO
	.align		4
.L_173:
        /*0028*/ 	.byte	0x04, 0x17
        /*002a*/ 	.short	(.L_175 - .L_174)
.L_174:
        /*002c*/ 	.word	0x00000000
        /*0030*/ 	.short	0x0005
        /*0032*/ 	.short	0x0024
        /*0034*/ 	.byte	0x00, 0xf0, 0x11, 0x00


	//----- nvinfo : EIATTR_KPARAM_INFO
	.align		4
.L_175:
        /*0038*/ 	.byte	0x04, 0x17
        /*003a*/ 	.short	(.L_177 - .L_176)
.L_176:
        /*003c*/ 	.word	0x00000000
        /*0040*/ 	.short	0x0004
        /*0042*/ 	.short	0x0020
        /*0044*/ 	.byte	0x00, 0xf0, 0x11, 0x00


	//----- nvinfo : EIATTR_KPARAM_INFO
	.align		4
.L_177:
        /*0048*/ 	.byte	0x04, 0x17
        /*004a*/ 	.short	(.L_179 - .L_178)
.L_178:
        /*004c*/ 	.word	0x00000000
        /*0050*/ 	.short	0x0003
        /*0052*/ 	.short	0x0018
        /*0054*/ 	.byte	0x00, 0xf5, 0x21, 0x00


	//----- nvinfo : EIATTR_KPARAM_INFO
	.align		4
.L_179:
        /*0058*/ 	.byte	0x04, 0x17
        /*005a*/ 	.short	(.L_181 - .L_180)
.L_180:
        /*005c*/ 	.word	0x00000000
        /*0060*/ 	.short	0x0002
        /*0062*/ 	.short	0x0010
        /*0064*/ 	.byte	0x00, 0xf5, 0x21, 0x00


	//----- nvinfo : EIATTR_KPARAM_INFO
	.align		4
.L_181:
        /*0068*/ 	.byte	0x04, 0x17
        /*006a*/ 	.short	(.L_183 - .L_182)
.L_182:
        /*006c*/ 	.word	0x00000000
        /*0070*/ 	.short	0x0001
        /*0072*/ 	.short	0x0008
        /*0074*/ 	.byte	0x00, 0xf5, 0x21, 0x00


	//----- nvinfo : EIATTR_KPARAM_INFO
	.align		4
.L_183:
        /*0078*/ 	.byte	0x04, 0x17
        /*007a*/ 	.short	(.L_185 - .L_184)
.L_184:
        /*007c*/ 	.word	0x00000000
        /*0080*/ 	.short	0x0000
        /*0082*/ 	.short	0x0000
        /*0084*/ 	.byte	0x00, 0xf5, 0x21, 0x00


	//----- nvinfo : EIATTR_SPARSE_MMA_MASK
	.align		4
.L_185:
        /*0088*/ 	.byte	0x03, 0x50
        /*008a*/ 	.short	0x0000


	//----- nvinfo : EIATTR_MAXREG_COUNT
	.align		4
        /*008c*/ 	.byte	0x03, 0x1b
        /*008e*/ 	.short	0x00ff


	//----- nvinfo : EIATTR_NUM_BARRIERS
	.align		4
        /*0090*/ 	.byte	0x02, 0x4c
        /*0092*/ 	.byte	0x01
	.zero		1


	//----- nvinfo : EIATTR_MERCURY_ISA_VERSION
	.align		4
        /*0094*/ 	.byte	0x03, 0x5f
        /*0096*/ 	.short	0x0101


	//----- nvinfo : EIATTR_COOP_GROUP_MASK_REGIDS
	.align		4
        /*0098*/ 	.byte	0x04, 0x29
        /*009a*/ 	.short	(.L_187 - .L_186)


	//   ....[0]....
.L_186:
        /*009c*/ 	.word	0xffffffff


	//   ....[1]....
        /*00a0*/ 	.word	0xffffffff


	//   ....[2]....
        /*00a4*/ 	.word	0xffffffff


	//   ....[3]....
        /*00a8*/ 	.word	0xffffffff


	//   ....[4]....
        /*00ac*/ 	.word	0xffffffff


	//----- nvinfo : EIATTR_COOP_GROUP_INSTR_OFFSETS
	.align		4
.L_187:
        /*00b0*/ 	.byte	0x04, 0x28
        /*00b2*/ 	.short	(.L_189 - .L_188)


	//   ....[0]....
.L_188:
        /*00b4*/ 	.word	0x00000510


	//   ....[1]....
        /*00b8*/ 	.word	0x000006c0


	//   ....[2]....
        /*00bc*/ 	.word	0x00000c20


	//   ....[3]....
        /*00c0*/ 	.word	0x00001000


	//   ....[4]....
        /*00c4*/ 	.word	0x00001300


	//----- nvinfo : EIATTR_VRC_CTA_INIT_COUNT
	.align		4
.L_189:
        /*00c8*/ 	.byte	0x02, 0x4a
	.zero		1
	.zero		1


	//----- nvinfo : EIATTR_EXIT_INSTR_OFFSETS
	.align		4
        /*00cc*/ 	.byte	0x04, 0x1c
        /*00ce*/ 	.short	(.L_191 - .L_190)


	//   ....[0]....
.L_190:
        /*00d0*/ 	.word	0x00000180


	//   ....[1]....
        /*00d4*/ 	.word	0x000001c0


	//   ....[2]....
        /*00d8*/ 	.word	0x000013b0


	//----- nvinfo : EIATTR_CRS_STACK_SIZE
	.align		4
.L_191:
        /*00dc*/ 	.byte	0x04, 0x1e
        /*00de*/ 	.short	(.L_193 - .L_192)
.L_192:
        /*00e0*/ 	.word	0x00000000


	//----- nvinfo : EIATTR_CBANK_PARAM_SIZE
	.align		4
.L_193:
        /*00e4*/ 	.byte	0x03, 0x19
        /*00e6*/ 	.short	0x0030


	//----- nvinfo : EIATTR_PARAM_CBANK
	.align		4
        /*00e8*/ 	.byte	0x04, 0x0a
        /*00ea*/ 	.short	(.L_195 - .L_194)
	.align		4
.L_194:
        /*00ec*/ 	.word	index@(.nv.constant0._Z22flash_attention_kernelPKfS0_S0_Pfiiii)
        /*00f0*/ 	.short	0x0380
        /*00f2*/ 	.short	0x0030


	//----- nvinfo : EIATTR_SW_WAR
	.align		4
.L_195:
        /*00f4*/ 	.byte	0x04, 0x36
        /*00f6*/ 	.short	(.L_197 - .L_196)
.L_196:
        /*00f8*/ 	.word	0x00000008
.L_197:


//--------------------- .nv.info._Z22local_attention_kernelPKfS0_S0_Pfiiiii --------------------------
	.section	.nv.info._Z22local_attention_kernelPKfS0_S0_Pfiiiii,"",@"SHT_CUDA_INFO"
	.sectionflags	@""
	.align	4


	//----- nvinfo : EIATTR_CUDA_API_VERSION
	.align		4
        /*0000*/ 	.byte	0x04, 0x37
        /*0002*/ 	.short	(.L_199 - .L_198)
.L_198:
        /*0004*/ 	.word	0x00000082


	//----- nvinfo : EIATTR_KPARAM_INFO
	.align		4
.L_199:
        /*0008*/ 	.byte	0x04, 0x17
        /*000a*/ 	.short	(.L_201 - .L_200)
.L_200:
        /*000c*/ 	.word	0x00000000
        /*0010*/ 	.short	0x0008
        /*0012*/ 	.short	0x0030
        /*0014*/ 	.byte	0x00, 0xf0, 0x11, 0x00


	//----- nvinfo : EIATTR_KPARAM_INFO
	.align		4
.L_201:
        /*0018*/ 	.byte	0x04, 0x17
        /*001a*/ 	.short	(.L_203 - .L_202)
.L_202:
        /*001c*/ 	.word	0x00000000
        /*0020*/ 	.short	0x0007
        /*0022*/ 	.short	0x002c
        /*0024*/ 	.byte	0x00, 0xf0, 0x11, 0x00


	//----- nvinfo : EIATTR_KPARAM_INFO
	.align		4
.L_203:
        /*0028*/ 	.byte	0x04, 0x17
        /*002a*/ 	.short	(.L_205 - .L_204)
.L_204:
        /*002c*/ 	.word	0x00000000
        /*0030*/ 	.short	0x0006
        /*0032*/ 	.short	0x0028
        /*0034*/ 	.byte	0x00, 0xf0, 0x11, 0x00


	//----- nvinfo : EIATTR_KPARAM_INFO
	.align		4
.L_205:
        /*0038*/ 	.byte	0x04, 0x17
        /*003a*/ 	.short	(.L_207 - .L_206)
.L_206:
        /*003c*/ 	.word	0x00000000
        /*0040*/ 	.short	0x0005
        /*0042*/ 	.short	0x0024
        /*0044*/ 	.byte	0x00, 0xf0, 0x11, 0x00


	//----- nvinfo : EIATTR_KPARAM_INFO
	.align		4
.L_207:
        /*0048*/ 	.byte	0x04, 0x17
        /*004a*/ 	.short	(.L_209 - .L_208)
.L_208:
        /*004c*/ 	.word	0x00000000
        /*0050*/ 	.short	0x0004
        /*0052*/ 	.short	0x0020
        /*0054*/ 	.byte	0x00, 0xf0, 0x11, 0x00


	//----- nvinfo : EIATTR_KPARAM_INFO
	.align		4
.L_209:
        /*0058*/ 	.byte	0x04, 0x17
        /*005a*/ 	.short	(.L_211 - .L_210)
.L_210:
        /*005c*/ 	.word	0x00000000
        /*0060*/ 	.short	0x0003
        /*0062*/ 	.short	0x0018
        /*0064*/ 	.byte	0x00, 0xf5, 0x21, 0x00


	//----- nvinfo : EIATTR_KPARAM_INFO
	.align		4
.L_211:
        /*0068*/ 	.byte	0x04, 0x17
        /*006a*/ 	.short	(.L_213 - .L_212)
.L_212:
        /*006c*/ 	.word	0x00000000
        /*0070*/ 	.short	0x0002
        /*0072*/ 	.short	0x0010
        /*0074*/ 	.byte	0x00, 0xf5, 0x21, 0x00


	//----- nvinfo : EIATTR_KPARAM_INFO
	.align		4
.L_213:
        /*0078*/ 	.byte	0x04, 0x17
        /*007a*/ 	.short	(.L_215 - .L_214)
.L_214:
        /*007c*/ 	.word	0x00000000
        /*0080*/ 	.short	0x0001
        /*0082*/ 	.short	0x0008
        /*0084*/ 	.byte	0x00, 0xf5, 0x21, 0x00


	//----- nvinfo : EIATTR_KPARAM_INFO
	.align		4
.L_215:
        /*0088*/ 	.byte	0x04, 0x17
        /*008a*/ 	.short	(.L_217 - .L_216)
.L_216:
        /*008c*/ 	.word	0x00000000
        /*0090*/ 	.short	0x0000
        /*0092*/ 	.short	0x0000
        /*0094*/ 	.byte	0x00, 0xf5, 0x21, 0x00


	//----- nvinfo : EIATTR_SPARSE_MMA_MASK
	.align		4
.L_217:
        /*0098*/ 	.byte	0x03, 0x50
        /*009a*/ 	.short	0x0000


	//----- nvinfo : EIATTR_MAXREG_COUNT
	.align		4
        /*009c*/ 	.byte	0x03, 0x1b
        /*009e*/ 	.short	0x00ff


	//----- nvinfo : EIATTR_MERCURY_ISA_VERSION
	.align		4
        /*00a0*/ 	.byte	0x03, 0x5f
        /*00a2*/ 	.short	0x0101


	//----- nvinfo : EIATTR_VRC_CTA_INIT_COUNT
	.align		4
        /*00a4*/ 	.byte	0x02, 0x4a
	.zero		1
	.zero		1


	//----- nvinfo : EIATTR_EXIT_INSTR_OFFSETS
	.align		4
        /*00a8*/ 	.byte	0x04, 0x1c
        /*00aa*/ 	.short	(.L_219 - .L_218)


	//   ....[0]....
.L_218:
        /*00ac*/ 	.word	0x00000250


	//   ....[1]....
        /*00b0*/ 	.word	0x00003d10


	//   ....[2]....
        /*00b4*/ 	.word	0x00004150


	//   ....[3]....
        /*00b8*/ 	.word	0x00004460


	//   ....[4]....
        /*00bc*/ 	.word	0x00004630


	//   ....[5]....
        /*00c0*/ 	.word	0x00004720


	//----- nvinfo : EIATTR_CRS_STACK_SIZE
	.align		4
.L_219:
        /*00c4*/ 	.byte	0x04, 0x1e
        /*00c6*/ 	.short	(.L_221 - .L_220)
.L_220:
        /*00c8*/ 	.word	0x00000000


	//----- nvinfo : EIATTR_CBANK_PARAM_SIZE
	.align		4
.L_221:
        /*00cc*/ 	.byte	0x03, 0x19
        /*00ce*/ 	.short	0x0034


	//----- nvinfo : EIATTR_PARAM_CBANK
	.align		4
        /*00d0*/ 	.byte	0x04, 0x0a
        /*00d2*/ 	.short	(.L_223 - .L_222)
	.align		4
.L_222:
        /*00d4*/ 	.word	index@(.nv.constant0._Z22local_attention_kernelPKfS0_S0_Pfiiiii)
        /*00d8*/ 	.short	0x0380
        /*00da*/ 	.short	0x0034


	//----- nvinfo : EIATTR_SW_WAR
	.align		4
.L_223:
        /*00dc*/ 	.byte	0x04, 0x36
        /*00de*/ 	.short	(.L_225 - .L_224)
.L_224:
        /*00e0*/ 	.word	0x00000008
.L_225:


//--------------------- .nv.info._Z27kernelized_attention_kernelPKfS0_S0_Pffiiii --------------------------
	.section	.nv.info._Z27kernelized_attention_kernelPKfS0_S0_Pffiiii,"",@"SHT_CUDA_INFO"
	.sectionflags	@""
	.align	4


	//----- nvinfo : EIATTR_CUDA_API_VERSION
	.align		4
        /*0000*/ 	.byte	0x04, 0x37
        /*0002*/ 	.short	(.L_227 - .L_226)
.L_226:
        /*0004*/ 	.word	0x00000082


	//----- nvinfo : EIATTR_KPARAM_INFO
	.align		4
.L_227:
        /*0008*/ 	.byte	0x04, 0x17
        /*000a*/ 	.short	(.L_229 - .L_228)
.L_228:
        /*000c*/ 	.word	0x00000000
        /*0010*/ 	.short	0x0008
        /*0012*/ 	.short	0x0030
        /*0014*/ 	.byte	0x00, 0xf0, 0x11, 0x00


	//----- nvinfo : EIATTR_KPARAM_INFO
	.align		4
.L_229:
        /*0018*/ 	.byte	0x04, 0x17
        /*001a*/ 	.short	(.L_231 - .L_230)
.L_230:
        /*001c*/ 	.word	0x00000000
        /*0020*/ 	.short	0x0007
        /*0022*/ 	.short	0x002c
        /*0024*/ 	.byte	0x00, 0xf0, 0x11, 0x00


	//----- nvinfo : EIATTR_KPARAM_INFO
	.align		4
.L_231:
        /*0028*/ 	.byte	0x04, 0x17
        /*002a*/ 	.short	(.L_233 - .L_232)
.L_232:
        /*002c*/ 	.word	0x00000000
        /*0030*/ 	.short	0x0006
        /*0032*/ 	.short	0x0028
        /*0034*/ 	.byte	0x00, 0xf0, 0x11, 0x00


	//----- nvinfo : EIATTR_KPARAM_INFO
	.align		4
.L_233:
        /*0038*/ 	.byte	0x04, 0x17
        /*003a*/ 	.short	(.L_235 - .L_234)
.L_234:
        /*003c*/ 	.word	0x00000000
        /*0040*/ 	.short	0x0005
        /*0042*/ 	.short	0x0024
        /*0044*/ 	.byte	0x00, 0xf0, 0x11, 0x00


	//----- nvinfo : EIATTR_KPARAM_INFO
	.align		4
.L_235:
        /*0048*/ 	.byte	0x04, 0x17
        /*004a*/ 	.short	(.L_237 - .L_236)
.L_236:
        /*004c*/ 	.word	0x00000000
        /*0050*/ 	.short	0x0004
        /*0052*/ 	.short	0x0020
        /*0054*/ 	.byte	0x00, 0xf0, 0x11, 0x00


	//----- nvinfo : EIATTR_KPARAM_INFO
	.align		4
.L_237:
        /*0058*/ 	.byte	0x04, 0x17
        /*005a*/ 	.short	(.L_239 - .L_238)
.L_238:
        /*005c*/ 	.word	0x00000000
        /*0060*/ 	.short	0x0003
        /*0062*/ 	.short	0x0018
        /*0064*/ 	.byte	0x00, 0xf5, 0x21, 0x00


	//----- nvinfo : EIATTR_KPARAM_INFO
	.align		4
.L_239:
        /*0068*/ 	.byte	0x04, 0x17
        /*006a*/ 	.short	(.L_241 - .L_240)
.L_240:
        /*006c*/ 	.word	0x00000000
        /*0070*/ 	.short	0x0002
        /*0072*/ 	.short	0x0010
        /*0074*/ 	.byte	0x00, 0xf5, 0x21, 0x00


	//----- nvinfo : EIATTR_KPARAM_INFO
	.align		4
.L_241:
        /*0078*/ 	.byte	0x04, 0x17
        /*007a*/ 	.short	(.L_243 - .L_242)
.L_242:
        /*007c*/ 	.word	0x00000000
        /*0080*/ 	.short	0x0001
        /*0082*/ 	.short	0x0008
        /*0084*/ 	.byte	0x00, 0xf5, 0x21, 0x00


	//----- nvinfo : EIATTR_KPARAM_INFO
	.align		4
.L_243:
        /*0088*/ 	.byte	0x04, 0x17
        /*008a*/ 	.short	(.L_245 - .L_244)
.L_244:
        /*008c*/ 	.word	0x00000000
        /*0090*/ 	.short	0x0000
        /*0092*/ 	.short	0x0000
        /*0094*/ 	.byte	0x00, 0xf5, 0x21, 0x00


	//----- nvinfo : EIATTR_SPARSE_MMA_MASK
	.align		4
.L_245:
        /*0098*/ 	.byte	0x03, 0x50
        /*009a*/ 	.short	0x0000


	//----- nvinfo : EIATTR_MAXREG_COUNT
	.align		4
        /*009c*/ 	.byte	0x03, 0x1b
        /*009e*/ 	.short	0x00ff


	//----- nvinfo : EIATTR_MERCURY_ISA_VERSION
	.align		4
        /*00a0*/ 	.byte	0x03, 0x5f
        /*00a2*/ 	.short	0x0101


	//----- nvinfo : EIATTR_VRC_CTA_INIT_COUNT
	.align		4
        /*00a4*/ 	.byte	0x02, 0x4a
	.zero		1
	.zero		1


	//----- nvinfo : EIATTR_EXIT_INSTR_OFFSETS
	.align		4
        /*00a8*/ 	.byte	0x04, 0x1c
        /*00aa*/ 	.short	(.L_247 - .L_246)


	//   ....[0]....
.L_246:
        /*00ac*/ 	.word	0x00000230


	//   ....[1]....
        /*00b0*/ 	.word	0x00002660


	//   ....[2]....
        /*00b4*/ 	.word	0x00002bf0


	//   ....[3]....
        /*00b8*/ 	.word	0x00002da0


	//----- nvinfo : EIATTR_CRS_STACK_SIZE
	.align		4
.L_247:
        /*00bc*/ 	.byte	0x04, 0x1e
        /*00be*/ 	.short	(.L_249 - .L_248)
.L_248:
        /*00c0*/ 	.word	0x00000000


	//----- nvinfo : EIATTR_CBANK_PARAM_SIZE
	.align		4
.L_249:
        /*00c4*/ 	.byte	0x03, 0x19
        /*00c6*/ 	.short	0x0034


	//----- nvinfo : EIATTR_PARAM_CBANK
	.align		4
        /*00c8*/ 	.byte	0x04, 0x0a
        /*00ca*/ 	.short	(.L_251 - .L_250)
	.align		4
.L_250:
        /*00cc*/ 	.word	index@(.nv.constant0._Z27kernelized_attention_kernelPKfS0_S0_Pffiiii)
        /*00d0*/ 	.short	0x0380
        /*00d2*/ 	.short	0x0034


	//----- nvinfo : EIATTR_SW_WAR
	.align		4
.L_251:
        /*00d4*/ 	.byte	0x04, 0x36
        /*00d6*/ 	.short	(.L_253 - .L_252)
.L_252:
        /*00d8*/ 	.word	0x00000008
.L_253:


//--------------------- .nv.info._Z23linear_attention_kernelPKfS0_S0_Pfiiii --------------------------
	.section	.nv.info._Z23linear_attention_kernelPKfS0_S0_Pfiiii,"",@"SHT_CUDA_INFO"
	.sectionflags	@""
	.align	4


	//----- nvinfo : EIATTR_CUDA_API_VERSION
	.align		4
        /*0000*/ 	.byte	0x04, 0x37
        /*0002*/ 	.short	(.L_255 - .L_254)
.L_254:
        /*0004*/ 	.word	0x00000082


	//----- nvinfo : EIATTR_KPARAM_INFO
	.align		4
.L_255:
        /*0008*/ 	.byte	0x04, 0x17
        /*000a*/ 	.short	(.L_257 - .L_256)
.L_256:
        /*000c*/ 	.word	0x00000000
        /*0010*/ 	.short	0x0007
        /*0012*/ 	.short	0x002c
        /*0014*/ 	.byte	0x00, 0xf0, 0x11, 0x00


	//----- nvinfo : EIATTR_KPARAM_INFO
	.align		4
.L_257:
        /*0018*/ 	.byte	0x04, 0x17
        /*001a*/ 	.short	(.L_259 - .L_258)
.L_258:
        /*001c*/ 	.word	0x00000000
        /*0020*/ 	.short	0x0006
        /*0022*/ 	.short	0x0028
        /*0024*/ 	.byte	0x00, 0xf0, 0x11, 0x00


	//----- nvinfo : EIATTR_KPARAM_INFO
	.align		4
.L_259:
        /*0028*/ 	.byte	0x04, 0x17
        /*002a*/ 	.short	(.L_261 - .L_260)
.L_260:
        /*002c*/ 	.word	0x00000000
        /*0030*/ 	.short	0x0005
        /*0032*/ 	.short	0x0024
        /*0034*/ 	.byte	0x00, 0xf0, 0x11, 0x00


	//----- nvinfo : EIATTR_KPARAM_INFO
	.align		4
.L_261:
        /*0038*/ 	.byte	0x04, 0x17
        /*003a*/ 	.short	(.L_263 - .L_262)
.L_262:
        /*003c*/ 	.word	0x00000000
        /*0040*/ 	.short	0x0004
        /*0042*/ 	.short	0x0020
        /*0044*/ 	.byte	0x00, 0xf0, 0x11, 0x00


	//----- nvinfo : EIATTR_KPARAM_INFO
	.align		4
.L_263:
        /*0048*/ 	.byte	0x04, 0x17
        /*004a*/ 	.short	(.L_265 - .L_264)
.L_264:
        /*004c*/ 	.word	0x00000000
        /*0050*/ 	.short	0x0003
        /*0052*/ 	.short	0x0018
        /*0054*/ 	.byte	0x00, 0xf5, 0x21, 0x00


	//----- nvinfo : EIATTR_KPARAM_INFO
	.align		4
.L_265:
        /*0058*/ 	.byte	0x04, 0x17
        /*005a*/ 	.short	(.L_267 - .L_266)
.L_266:
        /*005c*/ 	.word	0x00000000
        /*0060*/ 	.short	0x0002
        /*0062*/ 	.short	0x0010
        /*0064*/ 	.byte	0x00, 0xf5, 0x21, 0x00


	//----- nvinfo : EIATTR_KPARAM_INFO
	.align		4
.L_267:
        /*0068*/ 	.byte	0x04, 0x17
        /*006a*/ 	.short	(.L_269 - .L_268)
.L_268:
        /*006c*/ 	.word	0x00000000
        /*0070*/ 	.short	0x0001
        /*0072*/ 	.short	0x0008
        /*0074*/ 	.byte	0x00, 0xf5, 0x21, 0x00


	//----- nvinfo : EIATTR_KPARAM_INFO
	.align		4
.L_269:
        /*0078*/ 	.byte	0x04, 0x17
        /*007a*/ 	.short	(.L_271 - .L_270)
.L_270:
        /*007c*/ 	.word	0x00000000
        /*0080*/ 	.short	0x0000
        /*0082*/ 	.short	0x0000
        /*0084*/ 	.byte	0x00, 0xf5, 0x21, 0x00


	//----- nvinfo : EIATTR_SPARSE_MMA_MASK
	.align		4
.L_271:
        /*0088*/ 	.byte	0x03, 0x50
        /*008a*/ 	.short	0x0000


	//----- nvinfo : EIATTR_MAXREG_COUNT
	.align		4
        /*008c*/ 	.byte	0x03, 0x1b
        /*008e*/ 	.short	0x00ff


	//----- nvinfo : EIATTR_MERCURY_ISA_VERSION
	.align		4
        /*0090*/ 	.byte	0x03, 0x5f
        /*0092*/ 	.short	0x0101


	//----- nvinfo : EIATTR_VRC_CTA_INIT_COUNT
	.align		4
        /*0094*/ 	.byte	0x02, 0x4a
	.zero		1
	.zero		1


	//----- nvinfo : EIATTR_EXIT_INSTR_OFFSETS
	.align		4
        /*0098*/ 	.byte	0x04, 0x1c
        /*009a*/ 	.short	(.L_273 - .L_272)


	//   ....[0]....
.L_272:
        /*009c*/ 	.word	0x00000220


	//   ....[1]....
        /*00a0*/ 	.word	0x00002200


	//   ....[2]....
        /*00a4*/ 	.word	0x00002c30


	//   ....[3]....
        /*00a8*/ 	.word	0x000031e0


	//   ....[4]....
        /*00ac*/ 	.word	0x00003520


	//   ....[5]....
        /*00b0*/ 	.word	0x000036c0


	//----- nvinfo : EIATTR_CRS_STACK_SIZE
	.align		4
.L_273:
        /*00b4*/ 	.byte	0x04, 0x1e
        /*00b6*/ 	.short	(.L_275 - .L_274)
.L_274:
        /*00b8*/ 	.word	0x00000000


	//----- nvinfo : EIATTR_CBANK_PARAM_SIZE
	.align		4
.L_275:
        /*00bc*/ 	.byte	0x03, 0x19
        /*00be*/ 	.short	0x0030


	//----- nvinfo : EIATTR_PARAM_CBANK
	.align		4
        /*00c0*/ 	.byte	0x04, 0x0a
        /*00c2*/ 	.short	(.L_277 - .L_276)
	.align		4
.L_276:
        /*00c4*/ 	.word	index@(.nv.constant0._Z23linear_attention_kernelPKfS0_S0_Pfiiii)
        /*00c8*/ 	.short	0x0380
        /*00ca*/ 	.short	0x0030


	//----- nvinfo : EIATTR_SW_WAR
	.align		4
.L_277:
        /*00cc*/ 	.byte	0x04, 0x36
        /*00ce*/ 	.short	(.L_279 - .L_278)
.L_278:
        /*00d0*/ 	.word	0x00000008
.L_279:


//--------------------- .nv.callgraph             --------------------------
	.section	.nv.callgraph,"",@"SHT_CUDA_CALLGRAPH"
	.align	4
	.sectionentsize	8
	.align		4
        /*0000*/ 	.word	0x00000000
	.align		4
        /*0004*/ 	.word	0xffffffff
	.align		4
        /*0008*/ 	.word	0x00000000
	.align		4
        /*000c*/ 	.word	0xfffffffe
	.align		4
        /*0010*/ 	.word	0x00000000
	.align		4
        /*0014*/ 	.word	0xfffffffd
	.align		4
        /*0018*/ 	.word	0x00000000
	.align		4
        /*001c*/ 	.word	0xfffffffc


//--------------------- .nv.constant4             --------------------------
	.section	.nv.constant4,"a",@progbits
	.align	8
	.align		8
.nv.constant4:
        /*0000*/ 	.dword	_ZN34_INTERNAL_cfd9163d_4_k_cu_6cf4979c4cuda3std3__45__cpo5beginE
	.align		8
        /*0008*/ 	.dword	_ZN34_INTERNAL_cfd9163d_4_k_cu_6cf4979c4cuda3std3__45__cpo3endE
	.align		8
        /*0010*/ 	.dword	_ZN34_INTERNAL_cfd9163d_4_k_cu_6cf4979c4cuda3std3__45__cpo6cbeginE
	.align		8
        /*0018*/ 	.dword	_ZN34_INTERNAL_cfd9163d_4_k_cu_6cf4979c4cuda3std3__45__cpo4cendE
	.align		8
        /*0020*/ 	.dword	_ZN34_INTERNAL_cfd9163d_4_k_cu_6cf4979c4cuda3std3__45__cpo6rbeginE
	.align		8
        /*0028*/ 	.dword	_ZN34_INTERNAL_cfd9163d_4_k_cu_6cf4979c4cuda3std3__45__cpo4rendE
	.align		8
        /*0030*/ 	.dword	_ZN34_INTERNAL_cfd9163d_4_k_cu_6cf4979c4cuda3std3__45__cpo7crbeginE
	.align		8
        /*0038*/ 	.dword	_ZN34_INTERNAL_cfd9163d_4_k_cu_6cf4979c4cuda3std3__45__cpo5crendE
	.align		8
        /*0040*/ 	.dword	_ZN34_INTERNAL_cfd9163d_4_k_cu_6cf4979c4cuda3std3__436_GLOBAL__N__cfd9163d_4_k_cu_6cf4979c6ignoreE
	.align		8
        /*0048*/ 	.dword	_ZN34_INTERNAL_cfd9163d_4_k_cu_6cf4979c4cuda3std3__419piecewise_constructE
	.align		8
        /*0050*/ 	.dword	_ZN34_INTERNAL_cfd9163d_4_k_cu_6cf4979c4cuda3std3__48in_placeE
	.align		8
        /*0058*/ 	.dword	_ZN34_INTERNAL_cfd9163d_4_k_cu_6cf4979c4cuda3std3__420unreachable_sentinelE
	.align		8
        /*0060*/ 	.dword	_ZN34_INTERNAL_cfd9163d_4_k_cu_6cf4979c4cuda3std3__47nulloptE
	.align		8
        /*0068*/ 	.dword	_ZN34_INTERNAL_cfd9163d_4_k_cu_6cf4979c4cuda3std3__48unexpectE
	.align		8
        /*0070*/ 	.dword	_ZN34_INTERNAL_cfd9163d_4_k_cu_6cf4979c4cuda3std6ranges3__45__cpo4swapE
	.align		8
        /*0078*/ 	.dword	_ZN34_INTERNAL_cfd9163d_4_k_cu_6cf4979c4cuda3std6ranges3__45__cpo9iter_moveE
	.align		8
        /*0080*/ 	.dword	_ZN34_INTERNAL_cfd9163d_4_k_cu_6cf4979c4cuda3std6ranges3__45__cpo5beginE
	.align		8
        /*0088*/ 	.dword	_ZN34_INTERNAL_cfd9163d_4_k_cu_6cf4979c4cuda3std6ranges3__45__cpo3endE
	.align		8
        /*0090*/ 	.dword	_ZN34_INTERNAL_cfd9163d_4_k_cu_6cf4979c4cuda3std6ranges3__45__cpo6cbeginE
	.align		8
        /*0098*/ 	.dword	_ZN34_INTERNAL_cfd9163d_4_k_cu_6cf4979c4cuda3std6ranges3__45__cpo4cendE
	.align		8
        /*00a0*/ 	.dword	_ZN34_INTERNAL_cfd9163d_4_k_cu_6cf4979c4cuda3std6ranges3__45__cpo7advanceE
	.align		8
        /*00a8*/ 	.dword	_ZN34_INTERNAL_cfd9163d_4_k_cu_6cf4979c4cuda3std6ranges3__45__cpo9iter_swapE
	.align		8
        /*00b0*/ 	.dword	_ZN34_INTERNAL_cfd9163d_4_k_cu_6cf4979c4cuda3std6ranges3__45__cpo4nextE
	.align		8
        /*00b8*/ 	.dword	_ZN34_INTERNAL_cfd9163d_4_k_cu_6cf4979c4cuda3std6ranges3__45__cpo4prevE
	.align		8
        /*00c0*/ 	.dword	_ZN34_INTERNAL_cfd9163d_4_k_cu_6cf4979c4cuda3std6ranges3__45__cpo4dataE
	.align		8
        /*00c8*/ 	.dword	_ZN34_INTERNAL_cfd9163d_4_k_cu_6cf4979c4cuda3std6ranges3__45__cpo5cdataE
	.align		8
        /*00d0*/ 	.dword	_ZN34_INTERNAL_cfd9163d_4_k_cu_6cf4979c4cuda3std6ranges3__45__cpo4sizeE
	.align		8
        /*00d8*/ 	.dword	_ZN34_INTERNAL_cfd9163d_4_k_cu_6cf4979c4cuda3std6ranges3__45__cpo5ssizeE
	.align		8
        /*00e0*/ 	.dword	_ZN34_INTERNAL_cfd9163d_4_k_cu_6cf4979c4cuda3std6ranges3__45__cpo8distanceE
	.align		8
        /*00e8*/ 	.dword	_ZN34_INTERNAL_cfd9163d_4_k_cu_6cf4979c6thrust24THRUST_300001_SM_1000_NS6system6detail10sequential3seqE
	.align		8
        /*00f0*/ 	.dword	_ZN34_INTERNAL_cfd9163d_4_k_cu_6cf4979c6thrust24THRUST_300001_SM_1000_NS12placeholders2_1E
	.align		8
        /*00f8*/ 	.dword	_ZN34_INTERNAL_cfd9163d_4_k_cu_6cf4979c6thrust24THRUST_300001_SM_1000_NS12placeholders2_2E
	.align		8
        /*0100*/ 	.dword	_ZN34_INTERNAL_cfd9163d_4_k_cu_6cf4979c6thrust24THRUST_300001_SM_1000_NS12placeholders2_3E
	.align		8
        /*0108*/ 	.dword	_ZN34_INTERNAL_cfd9163d_4_k_cu_6cf4979c6thrust24THRUST_300001_SM_1000_NS12placeholders2_4E
	.align		8
        /*0110*/ 	.dword	_ZN34_INTERNAL_cfd9163d_4_k_cu_6cf4979c6thrust24THRUST_300001_SM_1000_NS12placeholders2_5E
	.align		8
        /*0118*/ 	.dword	_ZN34_INTERNAL_cfd9163d_4_k_cu_6cf4979c6thrust24THRUST_300001_SM_1000_NS12placeholders2_6E
	.align		8
        /*0120*/ 	.dword	_ZN34_INTERNAL_cfd9163d_4_k_cu_6cf4979c6thrust24THRUST_300001_SM_1000_NS12placeholders2_7E
	.align		8
        /*0128*/ 	.dword	_ZN34_INTERNAL_cfd9163d_4_k_cu_6cf4979c6thrust24THRUST_300001_SM_1000_NS12placeholders2_8E
	.align		8
        /*0130*/ 	.dword	_ZN34_INTERNAL_cfd9163d_4_k_cu_6cf4979c6thrust24THRUST_300001_SM_1000_NS12placeholders2_9E
	.align		8
        /*0138*/ 	.dword	_ZN34_INTERNAL_cfd9163d_4_k_cu_6cf4979c6thrust24THRUST_300001_SM_1000_NS12placeholders3_10E


//--------------------- .text._ZN3cub18CUB_300001_SM_10006detail11EmptyKernelIvEEvv --------------------------
	.section	.text._ZN3cub18CUB_300001_SM_10006detail11EmptyKernelIvEEvv,"ax",@progbits
	.align	128
        .global         _ZN3cub18CUB_300001_SM_10006detail11EmptyKernelIvEEvv
        .type           _ZN3cub18CUB_300001_SM_10006detail11EmptyKernelIvEEvv,@function
        .size           _ZN3cub18CUB_300001_SM_10006detail11EmptyKernelIvEEvv,(.L_x_390 - _ZN3cub18CUB_300001_SM_10006detail11EmptyKernelIvEEvv)
        .other          _ZN3cub18CUB_300001_SM_10006detail11EmptyKernelIvEEvv,@"STO_CUDA_ENTRY STV_DEFAULT"
_ZN3cub18CUB_300001_SM_10006detail11EmptyKernelIvEEvv:
.text._ZN3cub18CUB_300001_SM_10006detail11EmptyKernelIvEEvv:
[----:B------:R-:W-:Y:S01]  /*0000*/  LDC R1, c[0x0][0x37c] ;  /* 0x0000df00ff017b82 */ /* 0x000fe20000000800 */
[----:B------:R-:W-:Y:S05]  /*0010*/  EXIT ;  /* 0x000000000000794d */ /* 0x000fea0003800000 */
.L_x_0:
[----:B------:R-:W-:-:S00]  /*0020*/  BRA `(.L_x_0) ;  /* 0xfffffffc00fc7947 */ /* 0x000fc0000383ffff */
[----:B------:R-:W-:-:S00]  /*0030*/  NOP ;  /* 0x0000000000007918 */ /* 0x000fc00000000000 */
        /* <DEDUP_REMOVED lines=12> */
.L_x_390:


//--------------------- .text._Z21rope_attention_kernelPKfS0_S0_PfS0_iiii --------------------------
	.section	.text._Z21rope_attention_kernelPKfS0_S0_PfS0_iiii,"ax",@progbits
	.align	128
        .global         _Z21rope_attention_kernelPKfS0_S0_PfS0_iiii
        .type           _Z21rope_attention_kernelPKfS0_S0_PfS0_iiii,@function
        .size           _Z21rope_attention_kernelPKfS0_S0_PfS0_iiii,(.L_x_381 - _Z21rope_attention_kernelPKfS0_S0_PfS0_iiii)
        .other          _Z21rope_attention_kernelPKfS0_S0_PfS0_iiii,@"STO_CUDA_ENTRY STV_DEFAULT"
_Z21rope_attention_kernelPKfS0_S0_PfS0_iiii:
.text._Z21rope_attention_kernelPKfS0_S0_PfS0_iiii:
[----:B------:R-:W0:Y:S08]  /*0000*/  LDC R1, c[0x0][0x37c] ;  /* 0x0000df00ff017b82 */ /* 0x000e300000000800 */
[----:B------:R-:W1:Y:S01]  /*0010*/  LDC R7, c[0x0][0x3b4] ;  /* 0x0000ed00ff077b82 */ /* 0x000e620000000800 */
[----:B------:R-:W2:Y:S01]  /*0020*/  LDCU.64 UR6, c[0x0][0x3a8] ;  /* 0x00007500ff0677ac */ /* 0x000ea20008000a00 */
[----:B0-----:R-:W-:-:S06]  /*0030*/  IADD3 R1, PT, PT, R1, -0x600, RZ ;  /* 0xfffffa0001017810 */ /* 0x001fcc0007ffe0ff */
[----:B------:R-:W0:Y:S08]  /*0040*/  S2UR UR4, SR_CTAID.X ;  /* 0x00000000000479c3 */ /* 0x000e300000002500 */
[----:B------:R-:W3:Y:S01]  /*0050*/  LDC R27, c[0x0][0x360] ;  /* 0x0000d800ff1b7b82 */ /* 0x000ee20000000800 */
[----:B-1----:R-:W1:Y:S01]  /*0060*/  I2F.U32.RP R0, R7 ;  /* 0x0000000700007306 */ /* 0x002e620000209000 */
[----:B------:R-:W-:-:S07]  /*0070*/  ISETP.NE.U32.AND P2, PT, R7, RZ, PT ;  /* 0x000000ff0700720c */ /* 0x000fce0003f45070 */
[----:B-1----:R-:W1:Y:S02]  /*0080*/  MUFU.RCP R0, R0 ;  /* 0x0000000000007308 */ /* 0x002e640000001000 */
[----:B-1----:R-:W-:-:S06]  /*0090*/  IADD3 R2, PT, PT, R0, 0xffffffe, RZ ;  /* 0x0ffffffe00027810 */ /* 0x002fcc0007ffe0ff */
[----:B------:R1:W4:Y:S02]  /*00a0*/  F2I.FTZ.U32.TRUNC.NTZ R3, R2 ;  /* 0x0000000200037305 */ /* 0x000324000021f000 */
[----:B-1----:R-:W-:Y:S01]  /*00b0*/  HFMA2 R2, -RZ, RZ, 0, 0 ;  /* 0x00000000ff027431 */ /* 0x002fe200000001ff */
[----:B----4-:R-:W-:-:S05]  /*00c0*/  IADD3 R4, PT, PT, RZ, -R3, RZ ;  /* 0x80000003ff047210 */ /* 0x010fca0007ffe0ff */
[----:B------:R-:W-:Y:S02]  /*00d0*/  IMAD R5, R4, R7, RZ ;  /* 0x0000000704057224 */ /* 0x000fe400078e02ff */
[----:B------:R-:W3:Y:S02]  /*00e0*/  S2R R4, SR_TID.X ;  /* 0x0000000000047919 */ /* 0x000ee40000002100 */
[----:B------:R-:W-:Y:S01]  /*00f0*/  IMAD.HI.U32 R3, R3, R5, R2 ;  /* 0x0000000503037227 */ /* 0x000fe200078e0002 */
[----:B------:R-:W-:-:S05]  /*0100*/  LOP3.LUT R2, RZ, R7, RZ, 0x33, !PT ;  /* 0x00000007ff027212 */ /* 0x000fca00078e33ff */
[----:B0-----:R-:W-:-:S04]  /*0110*/  IMAD.HI.U32 R3, R3, UR4, RZ ;  /* 0x0000000403037c27 */ /* 0x001fc8000f8e00ff */
[----:B------:R-:W-:-:S04]  /*0120*/  IMAD.MOV R6, RZ, RZ, -R3 ;  /* 0x000000ffff067224 */ /* 0x000fc800078e0a03 */
[----:B------:R-:W-:Y:S01]  /*0130*/  IMAD R0, R7, R6, UR4 ;  /* 0x0000000407007e24 */ /* 0x000fe2000f8e0206 */
[----:B------:R-:W3:Y:S04]  /*0140*/  S2UR UR4, SR_CTAID.Y ;  /* 0x00000000000479c3 */ /* 0x000ee80000002600 */
[----:B------:R-:W-:-:S13]  /*0150*/  ISETP.GE.U32.AND P0, PT, R0, R7, PT ;  /* 0x000000070000720c */ /* 0x000fda0003f06070 */
[-C--:B------:R-:W-:Y:S02]  /*0160*/  @P0 IADD3 R0, PT, PT, R0, -R7.reuse, RZ ;  /* 0x8000000700000210 */ /* 0x080fe40007ffe0ff */
[----:B------:R-:W-:Y:S02]  /*0170*/  @P0 IADD3 R3, PT, PT, R3, 0x1, RZ ;  /* 0x0000000103030810 */ /* 0x000fe40007ffe0ff */
[----:B------:R-:W-:Y:S01]  /*0180*/  ISETP.GE.U32.AND P1, PT, R0, R7, PT ;  /* 0x000000070000720c */ /* 0x000fe20003f26070 */
[----:B---3--:R-:W-:-:S05]  /*0190*/  IMAD R27, R27, UR4, R4 ;  /* 0x000000041b1b7c24 */ /* 0x008fca000f8e0204 */
[----:B--2---:R-:W-:-:S07]  /*01a0*/  ISETP.GE.AND P0, PT, R27, UR7, PT ;  /* 0x000000071b007c0c */ /* 0x004fce000bf06270 */
[----:B------:R-:W-:-:S04]  /*01b0*/  @P1 IADD3 R3, PT, PT, R3, 0x1, RZ ;  /* 0x0000000103031810 */ /* 0x000fc80007ffe0ff */
[----:B------:R-:W-:-:S04]  /*01c0*/  SEL R3, R2, R3, !P2 ;  /* 0x0000000302037207 */ /* 0x000fc80005000000 */
[----:B------:R-:W-:-:S13]  /*01d0*/  ISETP.GE.OR P0, PT, R3, UR6, P0 ;  /* 0x0000000603007c0c */ /* 0x000fda0008706670 */
[----:B------:R-:W-:Y:S05]  /*01e0*/  @P0 EXIT ;  /* 0x000000000000094d */ /* 0x000fea0003800000 */
[----:B------:R-:W0:Y:S01]  /*01f0*/  LDCU UR4, c[0x0][0x3b0] ;  /* 0x00007600ff0477ac */ /* 0x000e220008000800 */
[----:B------:R-:W-:Y:S02]  /*0200*/  IADD3 R5, PT, PT, R0, -R7, RZ ;  /* 0x8000000700057210 */ /* 0x000fe40007ffe0ff */
[----:B------:R-:W-:Y:S01]  /*0210*/  IADD3 R21, PT, PT, R1, 0x200, RZ ;  /* 0x0000020001157810 */ /* 0x000fe20007ffe0ff */
[----:B------:R-:W1:Y:S01]  /*0220*/  LDCU.64 UR8, c[0x0][0x358] ;  /* 0x00006b00ff0877ac */ /* 0x000e620008000a00 */
[----:B------:R-:W-:-:S05]  /*0230*/  @P2 SEL R2, R5, R0, P1 ;  /* 0x0000000005022207 */ /* 0x000fca0000800000 */
[----:B------:R-:W-:Y:S02]  /*0240*/  IMAD R28, R3, R7, R2 ;  /* 0x00000007031c7224 */ /* 0x000fe400078e0202 */
[----:B0-----:R-:W-:-:S04]  /*0250*/  IMAD.U32 R0, RZ, RZ, UR4 ;  /* 0x00000004ff007e24 */ /* 0x001fc8000f8e00ff */
[C---:B------:R-:W-:Y:S01]  /*0260*/  IMAD R3, R0.reuse, UR7, RZ ;  /* 0x0000000700037c24 */ /* 0x040fe2000f8e02ff */
[C---:B------:R-:W-:Y:S01]  /*0270*/  ISETP.GE.AND P0, PT, R0.reuse, 0x1, PT ;  /* 0x000000010000780c */ /* 0x040fe20003f06270 */
[----:B------:R-:W-:Y:S01]  /*0280*/  IMAD R27, R27, R0, RZ ;  /* 0x000000001b1b7224 */ /* 0x000fe200078e02ff */
[----:B------:R-:W-:Y:S01]  /*0290*/  VIMNMX R26, PT, PT, R0, 0x80, PT ;  /* 0x00000080001a7848 */ /* 0x000fe20003fe0100 */
[----:B------:R-:W-:-:S10]  /*02a0*/  IMAD R28, R28, R3, RZ ;  /* 0x000000031c1c7224 */ /* 0x000fd400078e02ff */
[----:B-1----:R-:W-:Y:S05]  /*02b0*/  @!P0 BRA `(.L_x_1) ;  /* 0x0000000800048947 */ /* 0x002fea0003800000 */
[----:B------:R-:W-:Y:S02]  /*02c0*/  VIMNMX R2, PT, PT, R26, 0x2, !PT ;  /* 0x000000021a027848 */ /* 0x000fe40007fe0100 */
[----:B------:R-:W-:Y:S02]  /*02d0*/  ISETP.GE.U32.AND P1, PT, R0, 0x7, PT ;  /* 0x000000070000780c */ /* 0x000fe40003f26070 */
[----:B------:R-:W-:Y:S02]  /*02e0*/  IADD3 R2, PT, PT, R2, -0x1, RZ ;  /* 0xffffffff02027810 */ /* 0x000fe40007ffe0ff */
[-C--:B------:R-:W-:Y:S02]  /*02f0*/  LEA.HI R14, R27, R27.reuse, RZ, 0x1 ;  /* 0x0000001b1b0e7211 */ /* 0x080fe400078f08ff */
[----:B------:R-:W-:Y:S02]  /*0300*/  LEA.HI R5, R2, 0x1, RZ, 0x1f ;  /* 0x0000000102057811 */ /* 0x000fe400078ff8ff */
[----:B------:R-:W-:-:S02]  /*0310*/  IADD3 R3, PT, PT, R28, R27, RZ ;  /* 0x0000001b1c037210 */ /* 0x000fc40007ffe0ff */
[----:B------:R-:W-:Y:S02]  /*0320*/  LOP3.LUT R2, R5, 0x3, RZ, 0xc0, !PT ;  /* 0x0000000305027812 */ /* 0x000fe400078ec0ff */
[----:B------:R-:W-:Y:S02]  /*0330*/  SHF.R.U32.HI R4, RZ, 0x1, R0 ;  /* 0x00000001ff047819 */ /* 0x000fe40000011600 */
[----:B------:R-:W-:Y:S02]  /*0340*/  ISETP.NE.AND P0, PT, R2, RZ, PT ;  /* 0x000000ff0200720c */ /* 0x000fe40003f05270 */
[----:B------:R-:W-:Y:S02]  /*0350*/  MOV R18, RZ ;  /* 0x000000ff00127202 */ /* 0x000fe40000000f00 */
[----:B------:R-:W-:Y:S01]  /*0360*/  SHF.R.S32.HI R14, RZ, 0x1, R14 ;  /* 0x00000001ff0e7819 */ /* 0x000fe2000001140e */
[----:B------:R-:W-:Y:S08]  /*0370*/  @!P1 BRA `(.L_x_2) ;  /* 0x0000000400649947 */ /* 0x000ff00003800000 */
[----:B------:R-:W0:Y:S01]  /*0380*/  LDC R0, c[0x0][0x3b0] ;  /* 0x0000ec00ff007b82 */ /* 0x000e220000000800 */
[----:B------:R-:W-:Y:S01]  /*0390*/  LOP3.LUT R5, R5, 0x7ffffffc, RZ, 0xc0, !PT ;  /* 0x7ffffffc05057812 */ /* 0x000fe200078ec0ff */
[----:B------:R-:W-:Y:S01]  /*03a0*/  IMAD.MOV.U32 R18, RZ, RZ, RZ ;  /* 0x000000ffff127224 */ /* 0x000fe200078e00ff */
[----:B------:R-:W1:Y:S01]  /*03b0*/  LDCU.64 UR6, c[0x0][0x380] ;  /* 0x00007000ff0677ac */ /* 0x000e620008000a00 */
[----:B------:R-:W-:-:S04]  /*03c0*/  UMOV UR4, URZ ;  /* 0x000000ff00047c82 */ /* 0x000fc80008000000 */
[----:B------:R-:W2:Y:S02]  /*03d0*/  LDC.64 R6, c[0x0][0x380] ;  /* 0x0000e000ff067b82 */ /* 0x000ea40000000a00 */
.L_x_3:
[C---:B------:R-:W-:Y:S02]  /*03e0*/  IADD3 R9, PT, PT, R18.reuse, 0x1, RZ ;  /* 0x0000000112097810 */ /* 0x040fe40007ffe0ff */
[----:B------:R-:W-:Y:S02]  /*03f0*/  IADD3 R25, PT, PT, R3, R18, RZ ;  /* 0x0000001203197210 */ /* 0x000fe40007ffe0ff */
[----:B0-----:R-:W-:Y:S02]  /*0400*/  ISETP.GE.AND P2, PT, R9, R0, PT ;  /* 0x000000000900720c */ /* 0x001fe40003f46270 */
[----:B------:R-:W-:Y:S01]  /*0410*/  IADD3 R9, PT, PT, R18, 0x3, RZ ;  /* 0x0000000312097810 */ /* 0x000fe20007ffe0ff */
[----:B--2---:R-:W-:-:S03]  /*0420*/  IMAD.WIDE R24, R25, 0x4, R6 ;  /* 0x0000000419187825 */ /* 0x004fc600078e0206 */
[----:B------:R-:W-:Y:S02]  /*0430*/  ISETP.GE.AND P1, PT, R9, R0, PT ;  /* 0x000000000900720c */ /* 0x000fe40003f26270 */
[----:B----4-:R-:W2:Y:S05]  /*0440*/  LDG.E.CONSTANT R15, desc[UR8][R24.64] ;  /* 0x00000008180f7981 */ /* 0x010eaa000c1e9900 */
[----:B------:R-:W0:Y:S01]  /*0450*/  @!P2 LDC.64 R22, c[0x0][0x3a0] ;  /* 0x0000e800ff16ab82 */ /* 0x000e220000000a00 */
[----:B------:R-:W-:Y:S01]  /*0460*/  @!P2 LEA.HI R9, R18, R14, RZ, 0x1f ;  /* 0x0000000e1209a211 */ /* 0x000fe200078ff8ff */
[----:B------:R-:W3:Y:S03]  /*0470*/  @!P2 LDG.E.CONSTANT R17, desc[UR8][R24.64+0x4] ;  /* 0x000004081811a981 */ /* 0x000ee6000c1e9900 */
[----:B------:R-:W-:-:S03]  /*0480*/  @!P2 IADD3 R13, PT, PT, R4, R9, RZ ;  /* 0x00000009040da210 */ /* 0x000fc60007ffe0ff */
[----:B------:R-:W4:Y:S01]  /*0490*/  @!P1 LDC.64 R10, c[0x0][0x3a0] ;  /* 0x0000e800ff0a9b82 */ /* 0x000f220000000a00 */
[----:B0-----:R-:W-:-:S04]  /*04a0*/  @!P2 IMAD.WIDE.U32 R8, R9, 0x4, R22 ;  /* 0x000000040908a825 */ /* 0x001fc800078e0016 */
[----:B------:R-:W-:Y:S01]  /*04b0*/  @!P2 IMAD.WIDE R22, R13, 0x4, R22 ;  /* 0x000000040d16a825 */ /* 0x000fe200078e0216 */
[----:B------:R1:W3:Y:S03]  /*04c0*/  @!P2 LDG.E.CONSTANT R16, desc[UR8][R8.64] ;  /* 0x000000080810a981 */ /* 0x0002e6000c1e9900 */
[----:B------:R-:W-:Y:S01]  /*04d0*/  @!P1 VIADD R13, R18, 0x2 ;  /* 0x00000002120d9836 */ /* 0x000fe20000000000 */
[----:B------:R-:W5:Y:S04]  /*04e0*/  @!P2 LDG.E.CONSTANT R20, desc[UR8][R22.64] ;  /* 0x000000081614a981 */ /* 0x000f68000c1e9900 */
[----:B------:R-:W-:-:S04]  /*04f0*/  @!P1 LEA.HI R13, R13, R14, RZ, 0x1f ;  /* 0x0000000e0d0d9211 */ /* 0x000fc800078ff8ff */
[----:B------:R-:W-:Y:S01]  /*0500*/  @!P1 IADD3 R19, PT, PT, R4, R13, RZ ;  /* 0x0000000d04139210 */ /* 0x000fe20007ffe0ff */
[----:B----4-:R-:W-:Y:S01]  /*0510*/  @!P1 IMAD.WIDE.U32 R12, R13, 0x4, R10 ;  /* 0x000000040d0c9825 */ /* 0x010fe200078e000a */
[----:B------:R-:W-:-:S03]  /*0520*/  SHF.R.S32.HI R30, RZ, 0x1f, R18 ;  /* 0x0000001fff1e7819 */ /* 0x000fc60000011412 */
[----:B------:R-:W-:Y:S01]  /*0530*/  @!P1 IMAD.WIDE R10, R19, 0x4, R10 ;  /* 0x00000004130a9825 */ /* 0x000fe200078e020a */
[C---:B------:R-:W-:Y:S01]  /*0540*/  IADD3 R19, P3, PT, R3.reuse, R18, RZ ;  /* 0x0000001203137210 */ /* 0x040fe20007f7e0ff */
[----:B------:R-:W4:Y:S03]  /*0550*/  @!P1 LDG.E.CONSTANT R12, desc[UR8][R12.64] ;  /* 0x000000080c0c9981 */ /* 0x000f26000c1e9900 */
[----:B------:R-:W-:Y:S01]  /*0560*/  LEA.HI.X.SX32 R30, R3, R30, 0x1, P3 ;  /* 0x0000001e031e7211 */ /* 0x000fe200018f0eff */
[----:B------:R0:W4:Y:S01]  /*0570*/  @!P1 LDG.E.CONSTANT R22, desc[UR8][R10.64] ;  /* 0x000000080a169981 */ /* 0x000122000c1e9900 */
[----:B-1----:R-:W-:-:S04]  /*0580*/  LEA R8, P3, R19, UR6, 0x2 ;  /* 0x0000000613087c11 */ /* 0x002fc8000f8610ff */
[----:B------:R-:W-:-:S05]  /*0590*/  LEA.HI.X R9, R19, UR7, R30, 0x2, P3 ;  /* 0x0000000713097c11 */ /* 0x000fca00098f141e */
[----:B------:R-:W4:Y:S04]  /*05a0*/  @!P1 LDG.E.CONSTANT R23, desc[UR8][R8.64+0xc] ;  /* 0x00000c0808179981 */ /* 0x000f28000c1e9900 */
[----:B------:R-:W4:Y:S01]  /*05b0*/  LDG.E.CONSTANT R19, desc[UR8][R8.64+0x8] ;  /* 0x0000080808137981 */ /* 0x000f22000c1e9900 */
[-C--:B---3--:R-:W-:Y:S01]  /*05c0*/  @!P2 FMUL R29, R16, R17.reuse ;  /* 0x00000011101da220 */ /* 0x088fe20000400000 */
[----:B-----5:R-:W-:-:S03]  /*05d0*/  @!P2 FMUL R25, R20, R17 ;  /* 0x000000111419a220 */ /* 0x020fc60000400000 */
[----:B--2---:R-:W-:Y:S01]  /*05e0*/  @!P2 FFMA R17, R20, R15, R29 ;  /* 0x0000000f1411a223 */ /* 0x004fe2000000001d */
[----:B------:R-:W-:-:S04]  /*05f0*/  IADD3 R29, PT, PT, R18, 0x5, RZ ;  /* 0x00000005121d7810 */ /* 0x000fc80007ffe0ff */
[----:B------:R-:W-:-:S13]  /*0600*/  ISETP.GE.AND P3, PT, R29, R0, PT ;  /* 0x000000001d00720c */ /* 0x000fda0003f66270 */
[----:B0-----:R-:W0:Y:S01]  /*0610*/  @!P3 LDC.64 R10, c[0x0][0x3a0] ;  /* 0x0000e800ff0abb82 */ /* 0x001e220000000a00 */
[-C--:B----4-:R-:W-:Y:S01]  /*0620*/  @!P1 FMUL R24, R12, R23.reuse ;  /* 0x000000170c189220 */ /* 0x090fe20000400000 */
[----:B------:R-:W-:-:S04]  /*0630*/  @!P1 FMUL R23, R22, R23 ;  /* 0x0000001716179220 */ /* 0x000fc80000400000 */
[----:B------:R-:W-:Y:S01]  /*0640*/  @!P1 FFMA R12, R19, R12, -R23 ;  /* 0x0000000c130c9223 */ /* 0x000fe20000000817 */
[----:B------:R-:W-:-:S04]  /*0650*/  @!P3 IADD3 R23, PT, PT, R18, 0x4, RZ ;  /* 0x000000041217b810 */ /* 0x000fc80007ffe0ff */
[----:B------:R-:W-:Y:S01]  /*0660*/  @!P3 LEA.HI R23, R23, R14, RZ, 0x1f ;  /* 0x0000000e1717b211 */ /* 0x000fe200078ff8ff */
[----:B------:R-:W-:Y:S01]  /*0670*/  @!P2 FFMA R16, R16, R15, -R25 ;  /* 0x0000000f1010a223 */ /* 0x000fe20000000819 */
[----:B------:R-:W-:-:S03]  /*0680*/  @!P1 FFMA R13, R19, R22, R24 ;  /* 0x00000016130d9223 */ /* 0x000fc60000000018 */
[----:B------:R-:W-:Y:S02]  /*0690*/  @!P3 IMAD.IADD R29, R4, 0x1, R23 ;  /* 0x00000001041db824 */ /* 0x000fe400078e0217 */
[--C-:B0-----:R-:W-:Y:S02]  /*06a0*/  @!P3 IMAD.WIDE.U32 R24, R23, 0x4, R10.reuse ;  /* 0x000000041718b825 */ /* 0x101fe400078e000a */
[----:B------:R-:W2:Y:S02]  /*06b0*/  LDG.E.CONSTANT R23, desc[UR8][R8.64+0x10] ;  /* 0x0000100808177981 */ /* 0x000ea4000c1e9900 */
[----:B------:R-:W-:Y:S02]  /*06c0*/  @!P3 IMAD.WIDE R10, R29, 0x4, R10 ;  /* 0x000000041d0ab825 */ /* 0x000fe400078e020a */
[----:B------:R-:W3:Y:S04]  /*06d0*/  @!P3 LDG.E.CONSTANT R24, desc[UR8][R24.64] ;  /* 0x000000081818b981 */ /* 0x000ee8000c1e9900 */
[----:B------:R-:W3:Y:S04]  /*06e0*/  @!P3 LDG.E.CONSTANT R29, desc[UR8][R8.64+0x14] ;  /* 0x00001408081db981 */ /* 0x000ee8000c1e9900 */
[----:B------:R-:W4:Y:S01]  /*06f0*/  @!P3 LDG.E.CONSTANT R10, desc[UR8][R10.64] ;  /* 0x000000080a0ab981 */ /* 0x000f22000c1e9900 */
[----:B------:R-:W-:-:S05]  /*0700*/  LEA R20, R18, R1, 0x2 ;  /* 0x0000000112147211 */ /* 0x000fca00078e10ff */
[----:B------:R0:W-:Y:S02]  /*0710*/  @!P2 STL.64 [R20], R16 ;  /* 0x000000101400a387 */ /* 0x0001e40000100a00 */
[----:B0-----:R-:W-:-:S04]  /*0720*/  IADD3 R17, PT, PT, R18, 0x7, RZ ;  /* 0x0000000712117810 */ /* 0x001fc80007ffe0ff */
[----:B------:R-:W-:Y:S01]  /*0730*/  ISETP.GE.AND P4, PT, R17, R0, PT ;  /* 0x000000001100720c */ /* 0x000fe20003f86270 */
[----:B------:R0:W-:-:S12]  /*0740*/  @P1 STL [R20+0x8], R19 ;  /* 0x0000081314001387 */ /* 0x0001d80000100800 */
[----:B------:R-:W1:Y:S01]  /*0750*/  @!P4 LDC.64 R16, c[0x0][0x3a0] ;  /* 0x0000e800ff10cb82 */ /* 0x000e620000000a00 */
[----:B0-----:R-:W-:-:S04]  /*0760*/  @!P4 IADD3 R19, PT, PT, R18, 0x6, RZ ;  /* 0x000000061213c810 */ /* 0x001fc80007ffe0ff */
[----:B------:R-:W-:Y:S01]  /*0770*/  @!P4 LEA.HI R19, R19, R14, RZ, 0x1f ;  /* 0x0000000e1313c211 */ /* 0x000fe200078ff8ff */
[----:B------:R0:W-:Y:S04]  /*0780*/  @!P1 STL.64 [R20+0x8], R12 ;  /* 0x0000080c14009387 */ /* 0x0001e80000100a00 */
[----:B------:R5:W-:Y:S04]  /*0790*/  @P2 STL [R20], R15 ;  /* 0x0000000f14002387 */ /* 0x000be80000100800 */
[----:B0-----:R-:W2:Y:S04]  /*07a0*/  @!P4 LDG.E.CONSTANT R13, desc[UR8][R8.64+0x1c] ;  /* 0x00001c08080dc981 */ /* 0x001ea8000c1e9900 */
[----:B-----5:R-:W5:Y:S01]  /*07b0*/  LDG.E.CONSTANT R15, desc[UR8][R8.64+0x18] ;  /* 0x00001808080f7981 */ /* 0x020f62000c1e9900 */
[-C--:B---3--:R-:W-:Y:S01]  /*07c0*/  @!P3 FMUL R22, R24, R29.reuse ;  /* 0x0000001d1816b220 */ /* 0x088fe20000400000 */
[----:B----4-:R-:W-:-:S03]  /*07d0*/  @!P3 FMUL R29, R10, R29 ;  /* 0x0000001d0a1db220 */ /* 0x010fc60000400000 */
[C---:B--2---:R-:W-:Y:S01]  /*07e0*/  @!P3 FFMA R11, R23.reuse, R10, R22 ;  /* 0x0000000a170bb223 */ /* 0x044fe20000000016 */
[----:B------:R-:W-:Y:S01]  /*07f0*/  @!P3 FFMA R10, R23, R24, -R29 ;  /* 0x00000018170ab223 */ /* 0x000fe2000000081d */
[----:B------:R-:W-:Y:S01]  /*0800*/  @!P4 IADD3 R29, PT, PT, R4, R19, RZ ;  /* 0x00000013041dc210 */ /* 0x000fe20007ffe0ff */
[----:B-1----:R-:W-:-:S04]  /*0810*/  @!P4 IMAD.WIDE.U32 R24, R19, 0x4, R16 ;  /* 0x000000041318c825 */ /* 0x002fc800078e0010 */
[----:B------:R-:W-:Y:S02]  /*0820*/  @!P4 IMAD.WIDE R16, R29, 0x4, R16 ;  /* 0x000000041d10c825 */ /* 0x000fe400078e0210 */
[----:B------:R-:W2:Y:S04]  /*0830*/  @!P4 LDG.E.CONSTANT R24, desc[UR8][R24.64] ;  /* 0x000000081818c981 */ /* 0x000ea8000c1e9900 */
[----:B------:R-:W3:Y:S01]  /*0840*/  @!P4 LDG.E.CONSTANT R16, desc[UR8][R16.64] ;  /* 0x000000081010c981 */ /* 0x000ee2000c1e9900 */
[----:B------:R-:W-:-:S03]  /*0850*/  UIADD3 UR4, UPT, UPT, UR4, 0x4, URZ ;  /* 0x0000000404047890 */ /* 0x000fc6000fffe0ff */
[----:B------:R4:W-:Y:S04]  /*0860*/  @P3 STL [R20+0x10], R23 ;  /* 0x0000101714003387 */ /* 0x0009e80000100800 */
[----:B------:R4:W-:Y:S01]  /*0870*/  @!P3 STL.64 [R20+0x10], R10 ;  /* 0x0000100a1400b387 */ /* 0x0009e20000100a00 */
[----:B------:R-:W-:Y:S02]  /*0880*/  ISETP.NE.AND P1, PT, R5, UR4, PT ;  /* 0x0000000405007c0c */ /* 0x000fe4000bf25270 */
[----:B------:R-:W-:Y:S01]  /*0890*/  IADD3 R18, PT, PT, R18, 0x8, RZ ;  /* 0x0000000812127810 */ /* 0x000fe20007ffe0ff */
[----:B-----5:R4:W-:Y:S01]  /*08a0*/  @P4 STL [R20+0x18], R15 ;  /* 0x0000180f14004387 */ /* 0x0209e20000100800 */
[-C--:B--2---:R-:W-:Y:S01]  /*08b0*/  @!P4 FMUL R12, R24, R13.reuse ;  /* 0x0000000d180cc220 */ /* 0x084fe20000400000 */
[----:B---3--:R-:W-:-:S03]  /*08c0*/  @!P4 FMUL R19, R16, R13 ;  /* 0x0000000d1013c220 */ /* 0x008fc60000400000 */
[C---:B------:R-:W-:Y:S01]  /*08d0*/  @!P4 FFMA R13, R15.reuse, R16, R12 ;  /* 0x000000100f0dc223 */ /* 0x040fe2000000000c */
[----:B------:R-:W-:-:S05]  /*08e0*/  @!P4 FFMA R12, R15, R24, -R19 ;  /* 0x000000180f0cc223 */ /* 0x000fca0000000813 */
[----:B------:R4:W-:Y:S01]  /*08f0*/  @!P4 STL.64 [R20+0x18], R12 ;  /* 0x0000180c1400c387 */ /* 0x0009e20000100a00 */
[----:B------:R-:W-:Y:S05]  /*0900*/  @P1 BRA `(.L_x_3) ;  /* 0xfffffff800b41947 */ /* 0x000fea000383ffff */
.L_x_2:
[----:B------:R-:W-:Y:S05]  /*0910*/  @!P0 BRA `(.L_x_1) ;  /* 0x00000000006c8947 */ /* 0x000fea0003800000 */
[----:B------:R-:W0:Y:S01]  /*0920*/  LDC R0, c[0x0][0x3b0] ;  /* 0x0000ec00ff007b82 */ /* 0x000e220000000800 */
[----:B------:R-:W-:-:S07]  /*0930*/  UMOV UR4, URZ ;  /* 0x000000ff00047c82 */ /* 0x000fce0008000000 */
[----:B------:R-:W1:Y:S02]  /*0940*/  LDC.64 R6, c[0x0][0x380] ;  /* 0x0000e000ff067b82 */ /* 0x000e640000000a00 */
.L_x_4:
[----:B------:R-:W-:Y:S01]  /*0950*/  VIADD R5, R18, 0x1 ;  /* 0x0000000112057836 */ /* 0x000fe20000000000 */
[----:B----4-:R-:W-:-:S04]  /*0960*/  IADD3 R13, PT, PT, R3, R18, RZ ;  /* 0x00000012030d7210 */ /* 0x010fc80007ffe0ff */
[----:B0-----:R-:W-:Y:S01]  /*0970*/  ISETP.GE.AND P0, PT, R5, R0, PT ;  /* 0x000000000500720c */ /* 0x001fe20003f06270 */
[----:B-1----:R-:W-:-:S12]  /*0980*/  IMAD.WIDE R12, R13, 0x4, R6 ;  /* 0x000000040d0c7825 */ /* 0x002fd800078e0206 */
[----:B------:R-:W0:Y:S01]  /*0990*/  @!P0 LDC.64 R8, c[0x0][0x3a0] ;  /* 0x0000e800ff088b82 */ /* 0x000e220000000a00 */
[----:B------:R-:W-:Y:S01]  /*09a0*/  @!P0 LEA.HI R11, R18, R14, RZ, 0x1f ;  /* 0x0000000e120b8211 */ /* 0x000fe200078ff8ff */
[----:B------:R-:W2:Y:S03]  /*09b0*/  @!P0 LDG.E.CONSTANT R15, desc[UR8][R12.64+0x4] ;  /* 0x000004080c0f8981 */ /* 0x000ea6000c1e9900 */
[----:B------:R-:W-:Y:S01]  /*09c0*/  @!P0 IADD3 R5, PT, PT, R4, R11, RZ ;  /* 0x0000000b04058210 */ /* 0x000fe20007ffe0ff */
[----:B0-----:R-:W-:-:S04]  /*09d0*/  @!P0 IMAD.WIDE.U32 R10, R11, 0x4, R8 ;  /* 0x000000040b0a8825 */ /* 0x001fc800078e0008 */
[----:B------:R-:W-:Y:S02]  /*09e0*/  @!P0 IMAD.WIDE R8, R5, 0x4, R8 ;  /* 0x0000000405088825 */ /* 0x000fe400078e0208 */
[----:B------:R-:W2:Y:S04]  /*09f0*/  @!P0 LDG.E.CONSTANT R10, desc[UR8][R10.64] ;  /* 0x000000080a0a8981 */ /* 0x000ea8000c1e9900 */
[----:B------:R-:W3:Y:S04]  /*0a00*/  @!P0 LDG.E.CONSTANT R8, desc[UR8][R8.64] ;  /* 0x0000000808088981 */ /* 0x000ee8000c1e9900 */
[----:B------:R-:W4:Y:S01]  /*0a10*/  LDG.E.CONSTANT R5, desc[UR8][R12.64] ;  /* 0x000000080c057981 */ /* 0x000f22000c1e9900 */
[C---:B------:R-:W-:Y:S01]  /*0a20*/  LEA R20, R18.reuse, R1, 0x2 ;  /* 0x0000000112147211 */ /* 0x040fe200078e10ff */
[----:B------:R-:W-:Y:S01]  /*0a30*/  UIADD3 UR4, UPT, UPT, UR4, 0x1, URZ ;  /* 0x0000000104047890 */ /* 0x000fe2000fffe0ff */
[----:B------:R-:W-:Y:S01]  /*0a40*/  IADD3 R18, PT, PT, R18, 0x2, RZ ;  /* 0x0000000212127810 */ /* 0x000fe20007ffe0ff */
[-C--:B--2---:R-:W-:Y:S01]  /*0a50*/  @!P0 FMUL R16, R10, R15.reuse ;  /* 0x0000000f0a108220 */ /* 0x084fe20000400000 */
[----:B---3--:R-:W-:-:S03]  /*0a60*/  @!P0 FMUL R15, R8, R15 ;  /* 0x0000000f080f8220 */ /* 0x008fc60000400000 */
[C---:B----4-:R-:W-:Y:S01]  /*0a70*/  @!P0 FFMA R17, R5.reuse, R8, R16 ;  /* 0x0000000805118223 */ /* 0x050fe20000000010 */
[----:B------:R-:W-:Y:S01]  /*0a80*/  @!P0 FFMA R16, R5, R10, -R15 ;  /* 0x0000000a05108223 */ /* 0x000fe2000000080f */
[----:B------:R2:W-:Y:S04]  /*0a90*/  @P0 STL [R20], R5 ;  /* 0x0000000514000387 */ /* 0x0005e80000100800 */
[----:B------:R2:W-:Y:S01]  /*0aa0*/  @!P0 STL.64 [R20], R16 ;  /* 0x0000001014008387 */ /* 0x0005e20000100a00 */
[----:B------:R-:W-:-:S13]  /*0ab0*/  ISETP.NE.AND P0, PT, R2, UR4, PT ;  /* 0x0000000402007c0c */ /* 0x000fda000bf05270 */
[----:B--2---:R-:W-:Y:S05]  /*0ac0*/  @P0 BRA `(.L_x_4) ;  /* 0xfffffffc00a00947 */ /* 0x004fea000383ffff */
.L_x_1:
[----:B------:R-:W0:Y:S01]  /*0ad0*/  LDCU UR4, c[0x0][0x3ac] ;  /* 0x00007580ff0477ac */ /* 0x000e220008000800 */
[----:B------:R1:W-:Y:S01]  /*0ae0*/  STL.128 [R1+0x200], RZ ;  /* 0x000200ff01007387 */ /* 0x0003e20000100c00 */
[----:B------:R-:W-:-:S03]  /*0af0*/  IMAD.MOV.U32 R25, RZ, RZ, RZ ;  /* 0x000000ffff197224 */ /* 0x000fc600078e00ff */
[----:B------:R1:W-:Y:S04]  /*0b00*/  STL.128 [R1+0x210], RZ ;  /* 0x000210ff01007387 */ /* 0x0003e80000100c00 */
[----:B------:R1:W-:Y:S04]  /*0b10*/  STL.128 [R1+0x220], RZ ;  /* 0x000220ff01007387 */ /* 0x0003e80000100c00 */
[----:B------:R1:W-:Y:S04]  /*0b20*/  STL.128 [R1+0x230], RZ ;  /* 0x000230ff01007387 */ /* 0x0003e80000100c00 */
[----:B------:R1:W-:Y:S01]  /*0b30*/  STL.128 [R1+0x240], RZ ;  /* 0x000240ff01007387 */ /* 0x0003e20000100c00 */
[----:B0-----:R-:W-:-:S03]  /*0b40*/  UISETP.GE.AND UP0, UPT, UR4, 0x1, UPT ;  /* 0x000000010400788c */ /* 0x001fc6000bf06270 */
[----:B------:R1:W-:Y:S04]  /*0b50*/  STL.128 [R1+0x250], RZ ;  /* 0x000250ff01007387 */ /* 0x0003e80000100c00 */
        /* <DEDUP_REMOVED lines=25> */
[----:B------:R1:W-:Y:S01]  /*0cf0*/  STL.128 [R1+0x3f0], RZ ;  /* 0x0003f0ff01007387 */ /* 0x0003e20000100c00 */
[----:B------:R-:W-:Y:S05]  /*0d00*/  BRA.U !UP0, `(.L_x_5) ;  /* 0x0000002108047547 */ /* 0x000fea000b800000 */
[----:B------:R-:W-:Y:S02]  /*0d10*/  I2FP.F32.S32 R2, R0 ;  /* 0x0000000000027245 */ /* 0x000fe40000201400 */
[----:B------:R-:W-:Y:S02]  /*0d20*/  ISETP.GE.AND P0, PT, R0, 0x1, PT ;  /* 0x000000010000780c */ /* 0x000fe40003f06270 */
[----:B------:R-:W-:Y:S01]  /*0d30*/  IADD3 R4, PT, PT, R2, -0xd000000, RZ ;  /* 0xf300000002047810 */ /* 0x000fe20007ffe0ff */
[----:B------:R0:W2:Y:S03]  /*0d40*/  MUFU.RSQ R3, R2 ;  /* 0x0000000200037308 */ /* 0x0000a60000001400 */
[----:B------:R-:W-:-:S13]  /*0d50*/  ISETP.GT.U32.AND P1, PT, R4, 0x727fffff, PT ;  /* 0x727fffff0400780c */ /* 0x000fda0003f24070 */
[----:B0-----:R-:W-:Y:S05]  /*0d60*/  @!P1 BRA `(.L_x_6) ;  /* 0x00000000000c9947 */ /* 0x001fea0003800000 */
[----:B------:R-:W-:-:S07]  /*0d70*/  MOV R4, 0xd90 ;  /* 0x00000d9000047802 */ /* 0x000fce0000000f00 */
[----:B-12-4-:R-:W-:Y:S05]  /*0d80*/  CALL.REL.NOINC `($__internal_0_$__cuda_sm20_sqrt_rn_f32_slowpath) ;  /* 0x0000002400bc7944 */ /* 0x016fea0003c00000 */
[----:B------:R-:W-:Y:S05]  /*0d90*/  BRA `(.L_x_7) ;  /* 0x0000000000107947 */ /* 0x000fea0003800000 */
.L_x_6:
[----:B--2---:R-:W-:Y:S01]  /*0da0*/  FMUL.FTZ R5, R2, R3 ;  /* 0x0000000302057220 */ /* 0x004fe20000410000 */
[----:B------:R-:W-:-:S03]  /*0db0*/  FMUL.FTZ R3, R3, 0.5 ;  /* 0x3f00000003037820 */ /* 0x000fc60000410000 */
[----:B------:R-:W-:-:S04]  /*0dc0*/  FFMA R2, -R5, R5, R2 ;  /* 0x0000000505027223 */ /* 0x000fc80000000102 */
[----:B------:R-:W-:-:S07]  /*0dd0*/  FFMA R24, R2, R3, R5 ;  /* 0x0000000302187223 */ /* 0x000fce0000000005 */
.L_x_7:
[----:B------:R-:W-:Y:S05]  /*0de0*/  @!P0 BRA `(.L_x_8) ;  /* 0x0000001400288947 */ /* 0x000fea0003800000 */
[----:B------:R-:W0:Y:S01]  /*0df0*/  LDCU UR4, c[0x0][0x3b0] ;  /* 0x00007600ff0477ac */ /* 0x000e220008000800 */
[C---:B------:R-:W-:Y:S01]  /*0e00*/  VIMNMX R0, PT, PT, R26.reuse, 0x2, !PT ;  /* 0x000000021a007848 */ /* 0x040fe20007fe0100 */
[----:B------:R-:W-:Y:S01]  /*0e10*/  HFMA2 R25, -RZ, RZ, 0, 0 ;  /* 0x00000000ff197431 */ /* 0x000fe200000001ff */
[----:B----4-:R-:W-:Y:S01]  /*0e20*/  LOP3.LUT R23, R26, 0x3, RZ, 0xc0, !PT ;  /* 0x000000031a177812 */ /* 0x010fe200078ec0ff */
[----:B------:R-:W-:Y:S01]  /*0e30*/  VIADD R20, R1, 0x400 ;  /* 0x0000040001147836 */ /* 0x000fe20000000000 */
[----:B------:R-:W-:Y:S02]  /*0e40*/  IADD3 R0, PT, PT, R0, -0x1, RZ ;  /* 0xffffffff00007810 */ /* 0x000fe40007ffe0ff */
[----:B------:R-:W-:Y:S02]  /*0e50*/  MOV R22, 0xff800000 ;  /* 0xff80000000167802 */ /* 0x000fe40000000f00 */
[----:B------:R-:W-:-:S04]  /*0e60*/  LEA.HI R2, R0, 0x1, RZ, 0x1f ;  /* 0x0000000100027811 */ /* 0x000fc800078ff8ff */
[C---:B------:R-:W-:Y:S02]  /*0e70*/  LOP3.LUT R0, R2.reuse, 0x3, RZ, 0xc0, !PT ;  /* 0x0000000302007812 */ /* 0x040fe400078ec0ff */
[----:B------:R-:W-:Y:S01]  /*0e80*/  LOP3.LUT R2, R2, 0x7ffffffc, RZ, 0xc0, !PT ;  /* 0x7ffffffc02027812 */ /* 0x000fe200078ec0ff */
[----:B0-----:R-:W-:-:S03]  /*0e90*/  USHF.R.U32.HI UR6, URZ, 0x1, UR4 ;  /* 0x00000001ff067899 */ /* 0x001fc60008011604 */
[----:B------:R-:W-:-:S09]  /*0ea0*/  UMOV UR4, URZ ;  /* 0x000000ff00047c82 */ /* 0x000fd20008000000 */
.L_x_22:
[----:B0-----:R-:W0:Y:S01]  /*0eb0*/  LDCU UR7, c[0x0][0x3b0] ;  /* 0x00007600ff0777ac */ /* 0x001e220008000800 */
[----:B------:R-:W-:Y:S02]  /*0ec0*/  ISETP.NE.AND P0, PT, R0, RZ, PT ;  /* 0x000000ff0000720c */ /* 0x000fe40003f05270 */
[----:B------:R-:W-:Y:S01]  /*0ed0*/  MOV R8, RZ ;  /* 0x000000ff00087202 */ /* 0x000fe20000000f00 */
[----:B0-----:R-:W-:Y:S02]  /*0ee0*/  UISETP.GE.U32.AND UP0, UPT, UR7, 0x7, UPT ;  /* 0x000000070700788c */ /* 0x001fe4000bf06070 */
[----:B------:R-:W-:-:S04]  /*0ef0*/  UIMAD UR5, UR4, UR7, URZ ;  /* 0x00000007040572a4 */ /* 0x000fc8000f8e02ff */
[----:B------:R-:W-:Y:S02]  /*0f00*/  USHF.R.U32.HI UR10, URZ, 0x1, UR5 ;  /* 0x00000001ff0a7899 */ /* 0x000fe40008011605 */
[----:B--2-4-:R-:W-:Y:S01]  /*0f10*/  IADD3 R3, PT, PT, R28, UR5, RZ ;  /* 0x000000051c037c10 */ /* 0x014fe2000fffe0ff */
[----:B------:R-:W-:Y:S09]  /*0f20*/  BRA.U !UP0, `(.L_x_9) ;  /* 0x0000000508607547 */ /* 0x000ff2000b800000 */
[----:B------:R-:W-:Y:S01]  /*0f30*/  HFMA2 R8, -RZ, RZ, 0, 0 ;  /* 0x00000000ff087431 */ /* 0x000fe200000001ff */
[----:B------:R-:W0:Y:S01]  /*0f40*/  LDCU UR7, c[0x0][0x3b0] ;  /* 0x00007600ff0777ac */ /* 0x000e220008000800 */
[----:B------:R-:W-:-:S05]  /*0f50*/  UMOV UR5, URZ ;  /* 0x000000ff00057c82 */ /* 0x000fca0008000000 */
.L_x_10:
[----:B----4-:R-:W-:Y:S01]  /*0f60*/  IADD3 R4, PT, PT, R8, 0x1, RZ ;  /* 0x0000000108047810 */ /* 0x010fe20007ffe0ff */
[----:B------:R-:W2:Y:S01]  /*0f70*/  LDC.64 R18, c[0x0][0x388] ;  /* 0x0000e200ff127b82 */ /* 0x000ea20000000a00 */
[----:B------:R-:W-:Y:S02]  /*0f80*/  IADD3 R9, PT, PT, R3, R8, RZ ;  /* 0x0000000803097210 */ /* 0x000fe40007ffe0ff */
[----:B0-----:R-:W-:Y:S01]  /*0f90*/  ISETP.GE.AND P2, PT, R4, UR7, PT ;  /* 0x0000000704007c0c */ /* 0x001fe2000bf46270 */
[----:B------:R-:W-:-:S05]  /*0fa0*/  VIADD R4, R8, 0x3 ;  /* 0x0000000308047836 */ /* 0x000fca0000000000 */
[----:B------:R-:W-:-:S07]  /*0fb0*/  ISETP.GE.AND P1, PT, R4, UR7, PT ;  /* 0x0000000704007c0c */ /* 0x000fce000bf26270 */
[----:B------:R-:W0:Y:S01]  /*0fc0*/  @!P2 LDC.64 R32, c[0x0][0x3a0] ;  /* 0x0000e800ff20ab82 */ /* 0x000e220000000a00 */
[----:B------:R-:W-:-:S04]  /*0fd0*/  @!P2 LEA.HI R35, R8, UR10, RZ, 0x1f ;  /* 0x0000000a0823ac11 */ /* 0x000fc8000f8ff8ff */
[----:B------:R-:W-:Y:S02]  /*0fe0*/  @!P2 IADD3 R5, PT, PT, R35, UR6, RZ ;  /* 0x000000062305ac10 */ /* 0x000fe4000fffe0ff */
[----:B------:R-:W-:Y:S01]  /*0ff0*/  @!P1 IADD3 R17, PT, PT, R8, 0x2, RZ ;  /* 0x0000000208119810 */ /* 0x000fe20007ffe0ff */
[----:B------:R-:W3:Y:S01]  /*1000*/  @!P1 LDC.64 R6, c[0x0][0x3a0] ;  /* 0x0000e800ff069b82 */ /* 0x000ee20000000a00 */
[----:B--2---:R-:W-:Y:S01]  /*1010*/  IMAD.WIDE R18, R9, 0x4, R18 ;  /* 0x0000000409127825 */ /* 0x004fe200078e0212 */
[----:B------:R-:W-:Y:S02]  /*1020*/  SHF.R.S32.HI R11, RZ, 0x1f, R3 ;  /* 0x0000001fff0b7819 */ /* 0x000fe40000011403 */
[----:B------:R-:W-:Y:S02]  /*1030*/  @!P1 LEA.HI R17, R17, UR10, RZ, 0x1f ;  /* 0x0000000a11119c11 */ /* 0x000fe4000f8ff8ff */
[----:B------:R-:W2:Y:S04]  /*1040*/  @!P2 LDG.E.CONSTANT R12, desc[UR8][R18.64+0x4] ;  /* 0x00000408120ca981 */ /* 0x000ea8000c1e9900 */
[----:B------:R-:W4:Y:S01]  /*1050*/  LDG.E.CONSTANT R14, desc[UR8][R18.64] ;  /* 0x00000008120e7981 */ /* 0x000f22000c1e9900 */
[----:B0-----:R-:W-:-:S04]  /*1060*/  @!P2 IMAD.WIDE.U32 R34, R35, 0x4, R32 ;  /* 0x000000042322a825 */ /* 0x001fc800078e0020 */
[----:B------:R-:W-:Y:S01]  /*1070*/  @!P2 IMAD.WIDE.U32 R32, R5, 0x4, R32 ;  /* 0x000000040520a825 */ /* 0x000fe200078e0020 */
[----:B------:R-:W2:Y:S01]  /*1080*/  @!P2 LDG.E.CONSTANT R15, desc[UR8][R34.64] ;  /* 0x00000008220fa981 */ /* 0x000ea2000c1e9900 */
[----:B------:R-:W0:Y:S03]  /*1090*/  LDC.64 R4, c[0x0][0x388] ;  /* 0x0000e200ff047b82 */ /* 0x000e260000000a00 */
[----:B------:R-:W5:Y:S01]  /*10a0*/  @!P2 LDG.E.CONSTANT R13, desc[UR8][R32.64] ;  /* 0x00000008200da981 */ /* 0x000f62000c1e9900 */
[----:B------:R-:W-:Y:S01]  /*10b0*/  IADD3 R16, P3, PT, R3, R8, RZ ;  /* 0x0000000803107210 */ /* 0x000fe20007f7e0ff */
[C---:B---3--:R-:W-:Y:S01]  /*10c0*/  @!P1 IMAD.WIDE.U32 R30, R17.reuse, 0x4, R6 ;  /* 0x00000004111e9825 */ /* 0x048fe200078e0006 */
[----:B------:R-:W-:Y:S02]  /*10d0*/  @!P1 IADD3 R17, PT, PT, R17, UR6, RZ ;  /* 0x0000000611119c10 */ /* 0x000fe4000fffe0ff */
[----:B------:R-:W-:-:S02]  /*10e0*/  LEA.HI.X.SX32 R11, R8, R11, 0x1, P3 ;  /* 0x0000000b080b7211 */ /* 0x000fc400018f0eff */
[----:B------:R-:W3:Y:S01]  /*10f0*/  @!P1 LDG.E.CONSTANT R9, desc[UR8][R30.64] ;  /* 0x000000081e099981 */ /* 0x000ee2000c1e9900 */
[----:B------:R-:W-:-:S06]  /*1100*/  @!P1 IMAD.WIDE.U32 R6, R17, 0x4, R6 ;  /* 0x0000000411069825 */ /* 0x000fcc00078e0006 */
[----:B------:R1:W3:Y:S01]  /*1110*/  @!P1 LDG.E.CONSTANT R7, desc[UR8][R6.64] ;  /* 0x0000000806079981 */ /* 0x0002e2000c1e9900 */
[----:B0-----:R-:W-:-:S04]  /*1120*/  LEA R10, P3, R16, R4, 0x2 ;  /* 0x00000004100a7211 */ /* 0x001fc800078610ff */
[----:B------:R-:W-:-:S05]  /*1130*/  LEA.HI.X R11, R16, R5, R11, 0x2, P3 ;  /* 0x00000005100b7211 */ /* 0x000fca00018f140b */
[----:B------:R-:W3:Y:S04]  /*1140*/  @!P1 LDG.E.CONSTANT R16, desc[UR8][R10.64+0xc] ;  /* 0x00000c080a109981 */ /* 0x000ee8000c1e9900 */
[----:B------:R-:W3:Y:S01]  /*1150*/  LDG.E.CONSTANT R18, desc[UR8][R10.64+0x8] ;  /* 0x000008080a127981 */ /* 0x000ee2000c1e9900 */
[----:B------:R-:W-:-:S05]  /*1160*/  VIADD R4, R8, 0x5 ;  /* 0x0000000508047836 */ /* 0x000fca0000000000 */
[----:B------:R-:W-:-:S13]  /*1170*/  ISETP.GE.AND P3, PT, R4, UR7, PT ;  /* 0x0000000704007c0c */ /* 0x000fda000bf66270 */
[----:B-1----:R-:W-:Y:S01]  /*1180*/  @!P3 IADD3 R6, PT, PT, R8, 0x4, RZ ;  /* 0x000000040806b810 */ /* 0x002fe20007ffe0ff */
[----:B------:R-:W3:Y:S03]  /*1190*/  @!P3 LDG.E.CONSTANT R32, desc[UR8][R10.64+0x14] ;  /* 0x000014080a20b981 */ /* 0x000ee6000c1e9900 */
[----:B------:R-:W-:-:S04]  /*11a0*/  @!P3 LEA.HI R29, R6, UR10, RZ, 0x1f ;  /* 0x0000000a061dbc11 */ /* 0x000fc8000f8ff8ff */
[----:B------:R-:W-:Y:S01]  /*11b0*/  @!P3 IADD3 R31, PT, PT, R29, UR6, RZ ;  /* 0x000000061d1fbc10 */ /* 0x000fe2000fffe0ff */
[-C--:B--2---:R-:W-:Y:S01]  /*11c0*/  @!P2 FMUL R5, R15, R12.reuse ;  /* 0x0000000c0f05a220 */ /* 0x084fe20000400000 */
[----:B-----5:R-:W-:-:S03]  /*11d0*/  @!P2 FMUL R4, R13, R12 ;  /* 0x0000000c0d04a220 */ /* 0x020fc60000400000 */
[C---:B----4-:R-:W-:Y:S02]  /*11e0*/  @!P2 FFMA R5, R14.reuse, R13, R5 ;  /* 0x0000000d0e05a223 */ /* 0x050fe40000000005 */
[----:B------:R-:W0:Y:S01]  /*11f0*/  @!P3 LDC.64 R12, c[0x0][0x3a0] ;  /* 0x0000e800ff0cbb82 */ /* 0x000e220000000a00 */
[----:B------:R-:W-:Y:S01]  /*1200*/  @!P2 FFMA R4, R14, R15, -R4 ;  /* 0x0000000f0e04a223 */ /* 0x000fe20000000804 */
[----:B------:R-:W-:-:S05]  /*1210*/  LEA R15, R8, R20, 0x2 ;  /* 0x00000014080f7211 */ /* 0x000fca00078e10ff */
[----:B------:R1:W-:Y:S04]  /*1220*/  @P2 STL [R15], R14 ;  /* 0x0000000e0f002387 */ /* 0x0003e80000100800 */
[----:B-1----:R-:W2:Y:S01]  /*1230*/  LDG.E.CONSTANT R14, desc[UR8][R10.64+0x10] ;  /* 0x000010080a0e7981 */ /* 0x002ea2000c1e9900 */
[-C--:B---3--:R-:W-:Y:S01]  /*1240*/  @!P1 FMUL R17, R9, R16.reuse ;  /* 0x0000001009119220 */ /* 0x088fe20000400000 */
[----:B------:R-:W-:-:S03]  /*1250*/  @!P1 FMUL R19, R7, R16 ;  /* 0x0000001007139220 */ /* 0x000fc60000400000 */
[----:B------:R-:W-:Y:S01]  /*1260*/  @!P1 FFMA R7, R18, R7, R17 ;  /* 0x0000000712079223 */ /* 0x000fe20000000011 */
[----:B0-----:R-:W-:-:S04]  /*1270*/  @!P3 IMAD.WIDE.U32 R16, R29, 0x4, R12 ;  /* 0x000000041d10b825 */ /* 0x001fc800078e000c */
[----:B------:R-:W-:Y:S02]  /*1280*/  @!P3 IMAD.WIDE.U32 R12, R31, 0x4, R12 ;  /* 0x000000041f0cb825 */ /* 0x000fe400078e000c */
[----:B------:R-:W3:Y:S04]  /*1290*/  @!P3 LDG.E.CONSTANT R17, desc[UR8][R16.64] ;  /* 0x000000081011b981 */ /* 0x000ee8000c1e9900 */
[----:B------:R-:W4:Y:S04]  /*12a0*/  @!P3 LDG.E.CONSTANT R13, desc[UR8][R12.64] ;  /* 0x000000080c0db981 */ /* 0x000f28000c1e9900 */
[----:B------:R0:W-:Y:S01]  /*12b0*/  @!P2 STL.64 [R15], R4 ;  /* 0x000000040f00a387 */ /* 0x0001e20000100a00 */
[----:B------:R-:W-:-:S03]  /*12c0*/  @!P1 FFMA R6, R18, R9, -R19 ;  /* 0x0000000912069223 */ /* 0x000fc60000000813 */
[----:B------:R-:W5:Y:S01]  /*12d0*/  LDG.E.CONSTANT R16, desc[UR8][R10.64+0x18] ;  /* 0x000018080a107981 */ /* 0x000f62000c1e9900 */
[----:B0-----:R-:W-:-:S04]  /*12e0*/  IADD3 R4, PT, PT, R8, 0x7, RZ ;  /* 0x0000000708047810 */ /* 0x001fc80007ffe0ff */
[----:B------:R-:W-:-:S13]  /*12f0*/  ISETP.GE.AND P2, PT, R4, UR7, PT ;  /* 0x0000000704007c0c */ /* 0x000fda000bf46270 */
[----:B------:R-:W0:Y:S01]  /*1300*/  @!P2 LDC.64 R30, c[0x0][0x3a0] ;  /* 0x0000e800ff1eab82 */ /* 0x000e220000000a00 */
[----:B------:R-:W-:-:S05]  /*1310*/  @!P2 VIADD R4, R8, 0x6 ;  /* 0x000000060804a836 */ /* 0x000fca0000000000 */
[----:B------:R-:W-:Y:S02]  /*1320*/  @!P2 LEA.HI R29, R4, UR10, RZ, 0x1f ;  /* 0x0000000a041dac11 */ /* 0x000fe4000f8ff8ff */
[----:B------:R-:W5:Y:S02]  /*1330*/  @!P2 LDG.E.CONSTANT R4, desc[UR8][R10.64+0x1c] ;  /* 0x00001c080a04a981 */ /* 0x000f64000c1e9900 */
[----:B------:R-:W-:Y:S01]  /*1340*/  @!P2 IADD3 R19, PT, PT, R29, UR6, RZ ;  /* 0x000000061d13ac10 */ /* 0x000fe2000fffe0ff */
[-C--:B---3--:R-:W-:Y:S01]  /*1350*/  @!P3 FMUL R5, R17, R32.reuse ;  /* 0x000000201105b220 */ /* 0x088fe20000400000 */
[----:B----4-:R-:W-:-:S03]  /*1360*/  @!P3 FMUL R9, R13, R32 ;  /* 0x000000200d09b220 */ /* 0x010fc60000400000 */
[----:B--2---:R-:W-:Y:S01]  /*1370*/  @!P3 FFMA R5, R14, R13, R5 ;  /* 0x0000000d0e05b223 */ /* 0x004fe20000000005 */
[----:B0-----:R-:W-:-:S04]  /*1380*/  @!P2 IMAD.WIDE.U32 R12, R29, 0x4, R30 ;  /* 0x000000041d0ca825 */ /* 0x001fc800078e001e */
[----:B------:R-:W-:Y:S02]  /*1390*/  @!P2 IMAD.WIDE.U32 R30, R19, 0x4, R30 ;  /* 0x00000004131ea825 */ /* 0x000fe400078e001e */
[----:B------:R-:W2:Y:S04]  /*13a0*/  @!P2 LDG.E.CONSTANT R12, desc[UR8][R12.64] ;  /* 0x000000080c0ca981 */ /* 0x000ea8000c1e9900 */
[----:B------:R-:W3:Y:S04]  /*13b0*/  @!P2 LDG.E.CONSTANT R31, desc[UR8][R30.64] ;  /* 0x000000081e1fa981 */ /* 0x000ee8000c1e9900 */
[----:B------:R-:W-:Y:S04]  /*13c0*/  @P1 STL [R15+0x8], R18 ;  /* 0x000008120f001387 */ /* 0x000fe80000100800 */
[----:B------:R2:W-:Y:S01]  /*13d0*/  @!P1 STL.64 [R15+0x8], R6 ;  /* 0x000008060f009387 */ /* 0x0005e20000100a00 */
[----:B------:R-:W-:-:S03]  /*13e0*/  UIADD3 UR5, UPT, UPT, UR5, 0x4, URZ ;  /* 0x0000000405057890 */ /* 0x000fc6000fffe0ff */
[----:B------:R4:W-:Y:S04]  /*13f0*/  @P3 STL [R15+0x10], R14 ;  /* 0x0000100e0f003387 */ /* 0x0009e80000100800 */
[----:B-----5:R4:W-:Y:S01]  /*1400*/  @P2 STL [R15+0x18], R16 ;  /* 0x000018100f002387 */ /* 0x0209e20000100800 */
[----:B------:R-:W-:Y:S02]  /*1410*/  ISETP.NE.AND P1, PT, R2, UR5, PT ;  /* 0x0000000502007c0c */ /* 0x000fe4000bf25270 */
[----:B------:R-:W-:Y:S01]  /*1420*/  IADD3 R8, PT, PT, R8, 0x8, RZ ;  /* 0x0000000808087810 */ /* 0x000fe20007ffe0ff */
[-C--:B--2---:R-:W-:Y:S01]  /*1430*/  @!P2 FMUL R7, R12, R4.reuse ;  /* 0x000000040c07a220 */ /* 0x084fe20000400000 */
[----:B---3--:R-:W-:Y:S01]  /*1440*/  @!P2 FMUL R19, R31, R4 ;  /* 0x000000041f13a220 */ /* 0x008fe20000400000 */
[----:B------:R-:W-:-:S02]  /*1450*/  @!P3 FFMA R4, R14, R17, -R9 ;  /* 0x000000110e04b223 */ /* 0x000fc40000000809 */
[C---:B------:R-:W-:Y:S01]  /*1460*/  @!P2 FFMA R7, R16.reuse, R31, R7 ;  /* 0x0000001f1007a223 */ /* 0x040fe20000000007 */
[----:B------:R-:W-:Y:S02]  /*1470*/  @!P2 FFMA R6, R16, R12, -R19 ;  /* 0x0000000c1006a223 */ /* 0x000fe40000000813 */
[----:B------:R4:W-:Y:S04]  /*1480*/  @!P3 STL.64 [R15+0x10], R4 ;  /* 0x000010040f00b387 */ /* 0x0009e80000100a00 */
[----:B------:R4:W-:Y:S01]  /*1490*/  @!P2 STL.64 [R15+0x18], R6 ;  /* 0x000018060f00a387 */ /* 0x0009e20000100a00 */
[----:B------:R-:W-:Y:S05]  /*14a0*/  @P1 BRA `(.L_x_10) ;  /* 0xfffffff800ac1947 */ /* 0x000fea000383ffff */
.L_x_9:
[----:B------:R-:W-:Y:S05]  /*14b0*/  @!P0 BRA `(.L_x_11) ;  /* 0x00000004000c8947 */ /* 0x000fea0003800000 */
[----:B----4-:R-:W-:Y:S01]  /*14c0*/  IADD3 R4, PT, PT, R8, 0x1, RZ ;  /* 0x0000000108047810 */ /* 0x010fe20007ffe0ff */
[----:B------:R-:W0:Y:S01]  /*14d0*/  LDC.64 R10, c[0x0][0x388] ;  /* 0x0000e200ff0a7b82 */ /* 0x000e220000000a00 */
[----:B------:R-:W-:Y:S02]  /*14e0*/  IADD3 R7, PT, PT, R3, R8, RZ ;  /* 0x0000000803077210 */ /* 0x000fe40007ffe0ff */
[----:B------:R-:W-:-:S13]  /*14f0*/  ISETP.GE.AND P0, PT, R4, UR7, PT ;  /* 0x0000000704007c0c */ /* 0x000fda000bf06270 */
[----:B------:R-:W2:Y:S01]  /*1500*/  @!P0 LDC.64 R4, c[0x0][0x3a0] ;  /* 0x0000e800ff048b82 */ /* 0x000ea20000000a00 */
[----:B------:R-:W-:-:S05]  /*1510*/  @!P0 LEA.HI R9, R8, UR10, RZ, 0x1f ;  /* 0x0000000a08098c11 */ /* 0x000fca000f8ff8ff */
[----:B------:R-:W-:Y:S02]  /*1520*/  @!P0 VIADD R13, R9, UR6 ;  /* 0x00000006090d8c36 */ /* 0x000fe40008000000 */
[----:B0-----:R-:W-:-:S05]  /*1530*/  IMAD.WIDE R10, R7, 0x4, R10 ;  /* 0x00000004070a7825 */ /* 0x001fca00078e020a */
[----:B------:R-:W3:Y:S01]  /*1540*/  LDG.E.CONSTANT R14, desc[UR8][R10.64] ;  /* 0x000000080a0e7981 */ /* 0x000ee2000c1e9900 */
[----:B--2---:R-:W-:-:S04]  /*1550*/  @!P0 IMAD.WIDE.U32 R6, R9, 0x4, R4 ;  /* 0x0000000409068825 */ /* 0x004fc800078e0004 */
[----:B------:R-:W-:Y:S02]  /*1560*/  @!P0 IMAD.WIDE.U32 R12, R13, 0x4, R4 ;  /* 0x000000040d0c8825 */ /* 0x000fe400078e0004 */
[----:B------:R-:W2:Y:S04]  /*1570*/  @!P0 LDG.E.CONSTANT R4, desc[UR8][R10.64+0x4] ;  /* 0x000004080a048981 */ /* 0x000ea8000c1e9900 */
[----:B------:R-:W2:Y:S04]  /*1580*/  @!P0 LDG.E.CONSTANT R7, desc[UR8][R6.64] ;  /* 0x0000000806078981 */ /* 0x000ea8000c1e9900 */
[----:B------:R-:W4:Y:S01]  /*1590*/  @!P0 LDG.E.CONSTANT R13, desc[UR8][R12.64] ;  /* 0x000000080c0d8981 */ /* 0x000f22000c1e9900 */
[----:B------:R-:W-:-:S05]  /*15a0*/  LEA R9, R8, R20, 0x2 ;  /* 0x0000001408097211 */ /* 0x000fca00078e10ff */
[----:B---3--:R0:W-:Y:S01]  /*15b0*/  @P0 STL [R9], R14 ;  /* 0x0000000e09000387 */ /* 0x0081e20000100800 */
[-C--:B--2---:R-:W-:Y:S01]  /*15c0*/  @!P0 FMUL R5, R7, R4.reuse ;  /* 0x0000000407058220 */ /* 0x084fe20000400000 */
[----:B----4-:R-:W-:-:S03]  /*15d0*/  @!P0 FMUL R4, R13, R4 ;  /* 0x000000040d048220 */ /* 0x010fc60000400000 */
[C---:B------:R-:W-:Y:S01]  /*15e0*/  @!P0 FFMA R5, R14.reuse, R13, R5 ;  /* 0x0000000d0e058223 */ /* 0x040fe20000000005 */
[----:B------:R-:W-:-:S05]  /*15f0*/  @!P0 FFMA R4, R14, R7, -R4 ;  /* 0x000000070e048223 */ /* 0x000fca0000000804 */
[----:B------:R0:W-:Y:S01]  /*1600*/  @!P0 STL.64 [R9], R4 ;  /* 0x0000000409008387 */ /* 0x0001e20000100a00 */
[----:B------:R-:W-:-:S13]  /*1610*/  ISETP.NE.AND P0, PT, R0, 0x1, PT ;  /* 0x000000010000780c */ /* 0x000fda0003f05270 */
[----:B0-----:R-:W-:Y:S05]  /*1620*/  @!P0 BRA `(.L_x_11) ;  /* 0x0000000000b08947 */ /* 0x001fea0003800000 */
[----:B------:R-:W-:Y:S02]  /*1630*/  IADD3 R4, PT, PT, R8, 0x3, RZ ;  /* 0x0000000308047810 */ /* 0x000fe40007ffe0ff */
[----:B------:R-:W-:Y:S02]  /*1640*/  SHF.R.S32.HI R12, RZ, 0x1f, R8 ;  /* 0x0000001fff0c7819 */ /* 0x000fe40000011408 */
[----:B------:R-:W-:Y:S02]  /*1650*/  ISETP.GE.AND P0, PT, R4, UR7, PT ;  /* 0x0000000704007c0c */ /* 0x000fe4000bf06270 */
[----:B------:R-:W0:Y:S01]  /*1660*/  LDC.64 R4, c[0x0][0x388] ;  /* 0x0000e200ff047b82 */ /* 0x000e220000000a00 */
[----:B------:R-:W-:-:S04]  /*1670*/  IADD3 R7, P1, PT, R3, R8, RZ ;  /* 0x0000000803077210 */ /* 0x000fc80007f3e0ff */
[----:B------:R-:W-:-:S06]  /*1680*/  LEA.HI.X.SX32 R12, R3, R12, 0x1, P1 ;  /* 0x0000000c030c7211 */ /* 0x000fcc00008f0eff */
[----:B------:R-:W2:Y:S01]  /*1690*/  @!P0 LDC.64 R10, c[0x0][0x3a0] ;  /* 0x0000e800ff0a8b82 */ /* 0x000ea20000000a00 */
[----:B------:R-:W-:-:S04]  /*16a0*/  @!P0 IADD3 R6, PT, PT, R8, 0x2, RZ ;  /* 0x0000000208068810 */ /* 0x000fc80007ffe0ff */
[----:B------:R-:W-:-:S04]  /*16b0*/  @!P0 LEA.HI R13, R6, UR10, RZ, 0x1f ;  /* 0x0000000a060d8c11 */ /* 0x000fc8000f8ff8ff */
[----:B------:R-:W-:Y:S02]  /*16c0*/  @!P0 IADD3 R15, PT, PT, R13, UR6, RZ ;  /* 0x000000060d0f8c10 */ /* 0x000fe4000fffe0ff */
[----:B0-----:R-:W-:-:S04]  /*16d0*/  LEA R6, P1, R7, R4, 0x2 ;  /* 0x0000000407067211 */ /* 0x001fc800078210ff */
[----:B------:R-:W-:-:S05]  /*16e0*/  LEA.HI.X R7, R7, R5, R12, 0x2, P1 ;  /* 0x0000000507077211 */ /* 0x000fca00008f140c */
[----:B------:R-:W3:Y:S01]  /*16f0*/  @!P0 LDG.E.CONSTANT R4, desc[UR8][R6.64+0xc] ;  /* 0x00000c0806048981 */ /* 0x000ee2000c1e9900 */
[----:B--2---:R-:W-:-:S03]  /*1700*/  @!P0 IMAD.WIDE.U32 R12, R13, 0x4, R10 ;  /* 0x000000040d0c8825 */ /* 0x004fc600078e000a */
[----:B------:R-:W2:Y:S01]  /*1710*/  LDG.E.CONSTANT R14, desc[UR8][R6.64+0x8] ;  /* 0x00000808060e7981 */ /* 0x000ea2000c1e9900 */
[----:B------:R-:W-:-:S03]  /*1720*/  @!P0 IMAD.WIDE.U32 R10, R15, 0x4, R10 ;  /* 0x000000040f0a8825 */ /* 0x000fc600078e000a */
[----:B------:R-:W3:Y:S04]  /*1730*/  @!P0 LDG.E.CONSTANT R13, desc[UR8][R12.64] ;  /* 0x000000080c0d8981 */ /* 0x000ee8000c1e9900 */
[----:B------:R-:W4:Y:S01]  /*1740*/  @!P0 LDG.E.CONSTANT R11, desc[UR8][R10.64] ;  /* 0x000000080a0b8981 */ /* 0x000f22000c1e9900 */
[-C--:B---3--:R-:W-:Y:S01]  /*1750*/  @!P0 FMUL R5, R13, R4.reuse ;  /* 0x000000040d058220 */ /* 0x088fe20000400000 */
[----:B----4-:R-:W-:-:S03]  /*1760*/  @!P0 FMUL R4, R11, R4 ;  /* 0x000000040b048220 */ /* 0x010fc60000400000 */
[C---:B--2---:R-:W-:Y:S01]  /*1770*/  @!P0 FFMA R5, R14.reuse, R11, R5 ;  /* 0x0000000b0e058223 */ /* 0x044fe20000000005 */
[----:B------:R-:W-:Y:S01]  /*1780*/  @!P0 FFMA R4, R14, R13, -R4 ;  /* 0x0000000d0e048223 */ /* 0x000fe20000000804 */
[----:B------:R0:W-:Y:S04]  /*1790*/  @P0 STL [R9+0x8], R14 ;  /* 0x0000080e09000387 */ /* 0x0001e80000100800 */
[----:B------:R0:W-:Y:S01]  /*17a0*/  @!P0 STL.64 [R9+0x8], R4 ;  /* 0x0000080409008387 */ /* 0x0001e20000100a00 */
[----:B------:R-:W-:-:S13]  /*17b0*/  ISETP.NE.AND P0, PT, R0, 0x2, PT ;  /* 0x000000020000780c */ /* 0x000fda0003f05270 */
[----:B0-----:R-:W-:Y:S05]  /*17c0*/  @!P0 BRA `(.L_x_11) ;  /* 0x0000000000488947 */ /* 0x001fea0003800000 */
[----:B------:R-:W-:-:S05]  /*17d0*/  VIADD R4, R8, 0x5 ;  /* 0x0000000508047836 */ /* 0x000fca0000000000 */
[----:B------:R-:W-:-:S13]  /*17e0*/  ISETP.GE.AND P0, PT, R4, UR7, PT ;  /* 0x0000000704007c0c */ /* 0x000fda000bf06270 */
[----:B------:R-:W0:Y:S01]  /*17f0*/  @!P0 LDC.64 R4, c[0x0][0x3a0] ;  /* 0x0000e800ff048b82 */ /* 0x000e220000000a00 */
[----:B------:R-:W-:-:S04]  /*1800*/  @!P0 IADD3 R8, PT, PT, R8, 0x4, RZ ;  /* 0x0000000408088810 */ /* 0x000fc80007ffe0ff */
[----:B------:R-:W-:Y:S02]  /*1810*/  @!P0 LEA.HI R11, R8, UR10, RZ, 0x1f ;  /* 0x0000000a080b8c11 */ /* 0x000fe4000f8ff8ff */
[----:B------:R-:W2:Y:S02]  /*1820*/  LDG.E.CONSTANT R8, desc[UR8][R6.64+0x10] ;  /* 0x0000100806087981 */ /* 0x000ea4000c1e9900 */
[C---:B------:R-:W-:Y:S01]  /*1830*/  @!P0 IADD3 R13, PT, PT, R11.reuse, UR6, RZ ;  /* 0x000000060b0d8c10 */ /* 0x040fe2000fffe0ff */
[----:B0-----:R-:W-:-:S04]  /*1840*/  @!P0 IMAD.WIDE.U32 R10, R11, 0x4, R4 ;  /* 0x000000040b0a8825 */ /* 0x001fc800078e0004 */
[----:B------:R-:W-:Y:S02]  /*1850*/  @!P0 IMAD.WIDE.U32 R12, R13, 0x4, R4 ;  /* 0x000000040d0c8825 */ /* 0x000fe400078e0004 */
[----:B------:R-:W3:Y:S04]  /*1860*/  @!P0 LDG.E.CONSTANT R4, desc[UR8][R6.64+0x14] ;  /* 0x0000140806048981 */ /* 0x000ee8000c1e9900 */
[----:B------:R-:W3:Y:S04]  /*1870*/  @!P0 LDG.E.CONSTANT R11, desc[UR8][R10.64] ;  /* 0x000000080a0b8981 */ /* 0x000ee8000c1e9900 */
[----:B------:R-:W4:Y:S04]  /*1880*/  @!P0 LDG.E.CONSTANT R13, desc[UR8][R12.64] ;  /* 0x000000080c0d8981 */ /* 0x000f28000c1e9900 */
[----:B--2---:R0:W-:Y:S01]  /*1890*/  @P0 STL [R9+0x10], R8 ;  /* 0x0000100809000387 */ /* 0x0041e20000100800 */
[-C--:B---3--:R-:W-:Y:S01]  /*18a0*/  @!P0 FMUL R5, R11, R4.reuse ;  /* 0x000000040b058220 */ /* 0x088fe20000400000 */
[----:B----4-:R-:W-:-:S03]  /*18b0*/  @!P0 FMUL R4, R13, R4 ;  /* 0x000000040d048220 */ /* 0x010fc60000400000 */
[C---:B------:R-:W-:Y:S01]  /*18c0*/  @!P0 FFMA R5, R8.reuse, R13, R5 ;  /* 0x0000000d08058223 */ /* 0x040fe20000000005 */
[----:B------:R-:W-:-:S05]  /*18d0*/  @!P0 FFMA R4, R8, R11, -R4 ;  /* 0x0000000b08048223 */ /* 0x000fca0000000804 */
[----:B------:R0:W-:Y:S02]  /*18e0*/  @!P0 STL.64 [R9+0x10], R4 ;  /* 0x0000100409008387 */ /* 0x0001e40000100a00 */
.L_x_11:
[----:B------:R-:W-:Y:S01]  /*18f0*/  UISETP.GE.U32.AND UP0, UPT, UR7, 0x10, UPT ;  /* 0x000000100700788c */ /* 0x000fe2000bf06070 */
[----:B------:R-:W-:Y:S01]  /*1900*/  HFMA2 R33, -RZ, RZ, 0, 0 ;  /* 0x00000000ff217431 */ /* 0x000fe200000001ff */
[----:B------:R-:W-:-:S07]  /*1910*/  MOV R29, RZ ;  /* 0x000000ff001d7202 */ /* 0x000fce0000000f00 */
[----:B------:R-:W-:Y:S05]  /*1920*/  BRA.U !UP0, `(.L_x_12) ;  /* 0x00000001087c7547 */ /* 0x000fea000b800000 */
[----:B------:R-:W-:Y:S01]  /*1930*/  IMAD.MOV.U32 R33, RZ, RZ, RZ ;  /* 0x000000ffff217224 */ /* 0x000fe200078e00ff */
[----:B------:R-:W-:Y:S02]  /*1940*/  MOV R30, RZ ;  /* 0x000000ff001e7202 */ /* 0x000fe40000000f00 */
[----:B------:R-:W-:-:S07]  /*1950*/  LOP3.LUT R29, R26, 0xf0, RZ, 0xc0, !PT ;  /* 0x000000f01a1d7812 */ /* 0x000fce00078ec0ff */
.L_x_13:
[----:B------:R-:W-:-:S05]  /*1960*/  LEA R31, R30, R1, 0x2 ;  /* 0x000000011e1f7211 */ /* 0x000fca00078e10ff */
[----:B----4-:R-:W2:Y:S04]  /*1970*/  LDL.128 R12, [R31] ;  /* 0x000000001f0c7983 */ /* 0x010ea80000100c00 */
[----:B------:R-:W2:Y:S04]  /*1980*/  LDL.128 R16, [R31+0x400] ;  /* 0x000400001f107983 */ /* 0x000ea80000100c00 */
[----:B0-----:R-:W3:Y:S04]  /*1990*/  LDL.128 R4, [R31+0x10] ;  /* 0x000010001f047983 */ /* 0x001ee80000100c00 */
[----:B------:R-:W3:Y:S01]  /*19a0*/  LDL.128 R8, [R31+0x410] ;  /* 0x000410001f087983 */ /* 0x000ee20000100c00 */
[----:B--2---:R-:W-:-:S04]  /*19b0*/  FFMA R12, R12, R16, R33 ;  /* 0x000000100c0c7223 */ /* 0x004fc80000000021 */
[----:B------:R-:W-:-:S04]  /*19c0*/  FFMA R13, R13, R17, R12 ;  /* 0x000000110d0d7223 */ /* 0x000fc8000000000c */
[----:B------:R-:W-:-:S04]  /*19d0*/  FFMA R14, R14, R18, R13 ;  /* 0x000000120e0e7223 */ /* 0x000fc8000000000d */
[----:B------:R-:W-:Y:S02]  /*19e0*/  FFMA R15, R15, R19, R14 ;  /* 0x000000130f0f7223 */ /* 0x000fe4000000000e */
[----:B------:R-:W2:Y:S02]  /*19f0*/  LDL.128 R16, [R31+0x420] ;  /* 0x000420001f107983 */ /* 0x000ea40000100c00 */
[----:B---3--:R-:W-:Y:S02]  /*1a00*/  FFMA R4, R4, R8, R15 ;  /* 0x0000000804047223 */ /* 0x008fe4000000000f */
[----:B------:R-:W2:Y:S02]  /*1a10*/  LDL.128 R12, [R31+0x20] ;  /* 0x000020001f0c7983 */ /* 0x000ea40000100c00 */
[----:B------:R-:W-:-:S04]  /*1a20*/  FFMA R5, R5, R9, R4 ;  /* 0x0000000905057223 */ /* 0x000fc80000000004 */
[----:B------:R-:W-:-:S04]  /*1a30*/  FFMA R6, R6, R10, R5 ;  /* 0x0000000a06067223 */ /* 0x000fc80000000005 */
[----:B------:R-:W-:Y:S02]  /*1a40*/  FFMA R7, R7, R11, R6 ;  /* 0x0000000b07077223 */ /* 0x000fe40000000006 */
[----:B------:R-:W3:Y:S02]  /*1a50*/  LDL.128 R8, [R31+0x430] ;  /* 0x000430001f087983 */ /* 0x000ee40000100c00 */
[----:B--2---:R-:W-:Y:S02]  /*1a60*/  FFMA R12, R12, R16, R7 ;  /* 0x000000100c0c7223 */ /* 0x004fe40000000007 */
[----:B------:R-:W3:Y:S02]  /*1a70*/  LDL.128 R4, [R31+0x30] ;  /* 0x000030001f047983 */ /* 0x000ee40000100c00 */
[----:B------:R-:W-:Y:S01]  /*1a80*/  FFMA R13, R13, R17, R12 ;  /* 0x000000110d0d7223 */ /* 0x000fe2000000000c */
[----:B------:R-:W-:-:S03]  /*1a90*/  IADD3 R30, PT, PT, R30, 0x10, RZ ;  /* 0x000000101e1e7810 */ /* 0x000fc60007ffe0ff */
[----:B------:R-:W-:Y:S01]  /*1aa0*/  FFMA R14, R14, R18, R13 ;  /* 0x000000120e0e7223 */ /* 0x000fe2000000000d */
[----:B------:R-:W-:-:S03]  /*1ab0*/  ISETP.NE.AND P0, PT, R30, R29, PT ;  /* 0x0000001d1e00720c */ /* 0x000fc60003f05270 */
[----:B------:R-:W-:-:S04]  /*1ac0*/  FFMA R15, R15, R19, R14 ;  /* 0x000000130f0f7223 */ /* 0x000fc8000000000e */
[----:B---3--:R-:W-:-:S04]  /*1ad0*/  FFMA R4, R4, R8, R15 ;  /* 0x0000000804047223 */ /* 0x008fc8000000000f */
[----:B------:R-:W-:-:S04]  /*1ae0*/  FFMA R5, R5, R9, R4 ;  /* 0x0000000905057223 */ /* 0x000fc80000000004 */
[----:B------:R-:W-:-:S04]  /*1af0*/  FFMA R6, R6, R10, R5 ;  /* 0x0000000a06067223 */ /* 0x000fc80000000005 */
[----:B------:R-:W-:Y:S01]  /*1b00*/  FFMA R33, R7, R11, R6 ;  /* 0x0000000b07217223 */ /* 0x000fe20000000006 */
[----:B------:R-:W-:Y:S06]  /*1b10*/  @P0 BRA `(.L_x_13) ;  /* 0xfffffffc00900947 */ /* 0x000fec000383ffff */
.L_x_12:
[----:B0---4-:R-:W-:-:S13]  /*1b20*/  LOP3.LUT P0, R4, R26, 0xf, RZ, 0xc0, !PT ;  /* 0x0000000f1a047812 */ /* 0x011fda000780c0ff */
[----:B------:R-:W-:Y:S05]  /*1b30*/  @!P0 BRA `(.L_x_14) ;  /* 0x0000000000ac8947 */ /* 0x000fea0003800000 */
[----:B------:R-:W-:-:S04]  /*1b40*/  IADD3 R4, PT, PT, R4, -0x1, RZ ;  /* 0xffffffff04047810 */ /* 0x000fc80007ffe0ff */
[----:B------:R-:W-:-:S13]  /*1b50*/  ISETP.GE.U32.AND P0, PT, R4, 0x7, PT ;  /* 0x000000070400780c */ /* 0x000fda0003f06070 */
[----:B------:R-:W-:Y:S05]  /*1b60*/  @!P0 BRA `(.L_x_15) ;  /* 0x0000000000388947 */ /* 0x000fea0003800000 */
[----:B------:R-:W-:-:S05]  /*1b70*/  IMAD R30, R29, 0x4, R1 ;  /* 0x000000041d1e7824 */ /* 0x000fca00078e0201 */
[----:B------:R-:W2:Y:S04]  /*1b80*/  LDL.128 R4, [R30] ;  /* 0x000000001e047983 */ /* 0x000ea80000100c00 */
[----:B------:R-:W2:Y:S04]  /*1b90*/  LDL.128 R8, [R30+0x400] ;  /* 0x000400001e087983 */ /* 0x000ea80000100c00 */
[----:B------:R-:W3:Y:S04]  /*1ba0*/  LDL.128 R12, [R30+0x10] ;  /* 0x000010001e0c7983 */ /* 0x000ee80000100c00 */
[----:B------:R-:W3:Y:S01]  /*1bb0*/  LDL.128 R16, [R30+0x410] ;  /* 0x000410001e107983 */ /* 0x000ee20000100c00 */
[----:B------:R-:W-:Y:S01]  /*1bc0*/  IADD3 R29, PT, PT, R29, 0x8, RZ ;  /* 0x000000081d1d7810 */ /* 0x000fe20007ffe0ff */
[----:B--2---:R-:W-:-:S04]  /*1bd0*/  FFMA R4, R4, R8, R33 ;  /* 0x0000000804047223 */ /* 0x004fc80000000021 */
[----:B------:R-:W-:-:S04]  /*1be0*/  FFMA R5, R5, R9, R4 ;  /* 0x0000000905057223 */ /* 0x000fc80000000004 */
[----:B------:R-:W-:-:S04]  /*1bf0*/  FFMA R6, R6, R10, R5 ;  /* 0x0000000a06067223 */ /* 0x000fc80000000005 */
[----:B------:R-:W-:-:S04]  /*1c00*/  FFMA R7, R7, R11, R6 ;  /* 0x0000000b07077223 */ /* 0x000fc80000000006 */
[----:B---3--:R-:W-:-:S04]  /*1c10*/  FFMA R12, R12, R16, R7 ;  /* 0x000000100c0c7223 */ /* 0x008fc80000000007 */
[----:B------:R-:W-:-:S04]  /*1c20*/  FFMA R13, R13, R17, R12 ;  /* 0x000000110d0d7223 */ /* 0x000fc8000000000c */
[----:B------:R-:W-:-:S04]  /*1c30*/  FFMA R14, R14, R18, R13 ;  /* 0x000000120e0e7223 */ /* 0x000fc8000000000d */
[----:B------:R-:W-:-:S07]  /*1c40*/  FFMA R33, R15, R19, R14 ;  /* 0x000000130f217223 */ /* 0x000fce000000000e */
.L_x_15:
[----:B------:R-:W-:-:S13]  /*1c50*/  LOP3.LUT P0, R4, R26, 0x7, RZ, 0xc0, !PT ;  /* 0x000000071a047812 */ /* 0x000fda000780c0ff */
[----:B------:R-:W-:Y:S05]  /*1c60*/  @!P0 BRA `(.L_x_14) ;  /* 0x0000000000608947 */ /* 0x000fea0003800000 */
[----:B------:R-:W-:Y:S02]  /*1c70*/  IADD3 R4, PT, PT, R4, -0x1, RZ ;  /* 0xffffffff04047810 */ /* 0x000fe40007ffe0ff */
[----:B------:R-:W-:Y:S02]  /*1c80*/  ISETP.NE.AND P1, PT, R23, RZ, PT ;  /* 0x000000ff1700720c */ /* 0x000fe40003f25270 */
[----:B------:R-:W-:-:S13]  /*1c90*/  ISETP.GE.U32.AND P0, PT, R4, 0x3, PT ;  /* 0x000000030400780c */ /* 0x000fda0003f06070 */
[----:B------:R-:W-:Y:S05]  /*1ca0*/  @!P0 BRA `(.L_x_16) ;  /* 0x0000000000208947 */ /* 0x000fea0003800000 */
[----:B------:R-:W-:-:S05]  /*1cb0*/  LEA R12, R29, R1, 0x2 ;  /* 0x000000011d0c7211 */ /* 0x000fca00078e10ff */
[----:B------:R-:W2:Y:S04]  /*1cc0*/  LDL.128 R4, [R12] ;  /* 0x000000000c047983 */ /* 0x000ea80000100c00 */
[----:B------:R-:W2:Y:S01]  /*1cd0*/  LDL.128 R8, [R12+0x400] ;  /* 0x000400000c087983 */ /* 0x000ea20000100c00 */
[----:B------:R-:W-:Y:S01]  /*1ce0*/  IADD3 R29, PT, PT, R29, 0x4, RZ ;  /* 0x000000041d1d7810 */ /* 0x000fe20007ffe0ff */
[----:B--2---:R-:W-:-:S04]  /*1cf0*/  FFMA R4, R4, R8, R33 ;  /* 0x0000000804047223 */ /* 0x004fc80000000021 */
[----:B------:R-:W-:-:S04]  /*1d00*/  FFMA R5, R5, R9, R4 ;  /* 0x0000000905057223 */ /* 0x000fc80000000004 */
[----:B------:R-:W-:-:S04]  /*1d10*/  FFMA R6, R6, R10, R5 ;  /* 0x0000000a06067223 */ /* 0x000fc80000000005 */
[----:B------:R-:W-:-:S07]  /*1d20*/  FFMA R33, R7, R11, R6 ;  /* 0x0000000b07217223 */ /* 0x000fce0000000006 */
.L_x_16:
[----:B------:R-:W-:Y:S05]  /*1d30*/  @!P1 BRA `(.L_x_14) ;  /* 0x00000000002c9947 */ /* 0x000fea0003800000 */
[----:B------:R-:W-:-:S05]  /*1d40*/  IMAD R29, R29, 0x4, R1 ;  /* 0x000000041d1d7824 */ /* 0x000fca00078e0201 */
[----:B------:R-:W2:Y:S04]  /*1d50*/  LDL.64 R4, [R29] ;  /* 0x000000001d047983 */ /* 0x000ea80000100a00 */
[----:B------:R-:W2:Y:S01]  /*1d60*/  LDL.64 R6, [R29+0x400] ;  /* 0x000400001d067983 */ /* 0x000ea20000100a00 */
[----:B------:R-:W-:Y:S01]  /*1d70*/  ISETP.NE.AND P0, PT, R23, 0x1, PT ;  /* 0x000000011700780c */ /* 0x000fe20003f05270 */
[----:B--2---:R-:W-:-:S12]  /*1d80*/  FFMA R33, R4, R6, R33 ;  /* 0x0000000604217223 */ /* 0x004fd80000000021 */
[----:B------:R-:W-:Y:S05]  /*1d90*/  @!P0 BRA `(.L_x_14) ;  /* 0x0000000000148947 */ /* 0x000fea0003800000 */
[----:B------:R-:W2:Y:S04]  /*1da0*/  LDL R4, [R29+0x8] ;  /* 0x000008001d047983 */ /* 0x000ea80000100800 */
[----:B------:R-:W2:Y:S01]  /*1db0*/  LDL R6, [R29+0x408] ;  /* 0x000408001d067983 */ /* 0x000ea20000100800 */
[----:B------:R-:W-:Y:S01]  /*1dc0*/  ISETP.NE.AND P0, PT, R23, 0x2, PT ;  /* 0x000000021700780c */ /* 0x000fe20003f05270 */
[----:B------:R-:W-:-:S12]  /*1dd0*/  FFMA R33, R5, R7, R33 ;  /* 0x0000000705217223 */ /* 0x000fd80000000021 */
[----:B--2---:R-:W-:-:S07]  /*1de0*/  @P0 FFMA R33, R4, R6, R33 ;  /* 0x0000000604210223 */ /* 0x004fce0000000021 */
.L_x_14:
[----:B------:R-:W0:Y:S01]  /*1df0*/  MUFU.RCP R5, R24 ;  /* 0x0000001800057308 */ /* 0x000e220000001000 */
[----:B------:R-:W-:Y:S01]  /*1e00*/  UISETP.GE.U32.AND UP0, UPT, UR7, 0x4, UPT ;  /* 0x000000040700788c */ /* 0x000fe2000bf06070 */
[----:B------:R-:W-:Y:S06]  /*1e10*/  BSSY.RECONVERGENT B0, `(.L_x_17) ;  /* 0x000000b000007945 */ /* 0x000fec0003800200 */
[----:B------:R-:W2:Y:S01]  /*1e20*/  FCHK P0, R33, R24 ;  /* 0x0000001821007302 */ /* 0x000ea20000000000 */
[----:B0-----:R-:W-:-:S04]  /*1e30*/  FFMA R4, R5, -R24, 1 ;  /* 0x3f80000005047423 */ /* 0x001fc80000000818 */
[----:B------:R-:W-:-:S04]  /*1e40*/  FFMA R4, R5, R4, R5 ;  /* 0x0000000405047223 */ /* 0x000fc80000000005 */
[----:B------:R-:W-:-:S04]  /*1e50*/  FFMA R6, R4, R33, RZ ;  /* 0x0000002104067223 */ /* 0x000fc800000000ff */
[----:B------:R-:W-:-:S04]  /*1e60*/  FFMA R5, R6, -R24, R33 ;  /* 0x8000001806057223 */ /* 0x000fc80000000021 */
[----:B------:R-:W-:Y:S01]  /*1e70*/  FFMA R4, R4, R5, R6 ;  /* 0x0000000504047223 */ /* 0x000fe20000000006 */
[----:B--2---:R-:W-:Y:S06]  /*1e80*/  @!P0 BRA `(.L_x_18) ;  /* 0x00000000000c8947 */ /* 0x004fec0003800000 */
[----:B------:R-:W-:Y:S02]  /*1e90*/  MOV R4, R33 ;  /* 0x0000002100047202 */ /* 0x000fe40000000f00 */
[----:B------:R-:W-:-:S07]  /*1ea0*/  MOV R8, 0x1ec0 ;  /* 0x00001ec000087802 */ /* 0x000fce0000000f00 */
[----:B-1----:R-:W-:Y:S05]  /*1eb0*/  CALL.REL.NOINC `($__internal_1_$__cuda_sm3x_div_rn_noftz_f32_slowpath) ;  /* 0x0000001400d07944 */ /* 0x002fea0003c00000 */
.L_x_18:
[----:B------:R-:W-:Y:S05]  /*1ec0*/  BSYNC.RECONVERGENT B0 ;  /* 0x0000000000007941 */ /* 0x000fea0003800200 */
.L_x_17:
[----:B------:R-:W-:Y:S01]  /*1ed0*/  HFMA2 R5, -RZ, RZ, 0.96630859375, -0.0022525787353515625 ;  /* 0x3bbb989dff057431 */ /* 0x000fe200000001ff */
[----:B------:R-:W-:Y:S01]  /*1ee0*/  FMNMX R22, R4, R22, !PT ;  /* 0x0000001604167209 */ /* 0x000fe20007800000 */
[----:B------:R-:W-:Y:S01]  /*1ef0*/  IMAD.MOV.U32 R10, RZ, RZ, RZ ;  /* 0x000000ffff0a7224 */ /* 0x000fe200078e00ff */
[----:B------:R-:W-:-:S03]  /*1f00*/  MOV R6, 0x437c0000 ;  /* 0x437c000000067802 */ /* 0x000fc60000000f00 */
[----:B------:R-:W-:-:S04]  /*1f10*/  FADD R4, -R22, R4 ;  /* 0x0000000416047221 */ /* 0x000fc80000000100 */
[----:B------:R-:W-:-:S04]  /*1f20*/  FFMA.SAT R5, R4, R5, 0.5 ;  /* 0x3f00000004057423 */ /* 0x000fc80000002005 */
[----:B------:R-:W-:-:S04]  /*1f30*/  FFMA.RM R5, R5, R6, 12582913 ;  /* 0x4b40000105057423 */ /* 0x000fc80000004006 */
[C---:B------:R-:W-:Y:S01]  /*1f40*/  FADD R7, R5.reuse, -12583039 ;  /* 0xcb40007f05077421 */ /* 0x040fe20000000000 */
[----:B------:R-:W-:-:S03]  /*1f50*/  SHF.L.U32 R11, R5, 0x17, RZ ;  /* 0x00000017050b7819 */ /* 0x000fc600000006ff */
[----:B------:R-:W-:-:S04]  /*1f60*/  FFMA R7, R4, 1.4426950216293334961, -R7 ;  /* 0x3fb8aa3b04077823 */ /* 0x000fc80000000807 */
[----:B------:R-:W-:-:S04]  /*1f70*/  FFMA R7, R4, 1.925963033500011079e-08, R7 ;  /* 0x32a5706004077823 */ /* 0x000fc80000000007 */
[----:B------:R-:W0:Y:S02]  /*1f80*/  MUFU.EX2 R4, R7 ;  /* 0x0000000700047308 */ /* 0x000e240000000800 */
[----:B0-----:R-:W-:Y:S01]  /*1f90*/  FMUL R11, R11, R4 ;  /* 0x000000040b0b7220 */ /* 0x001fe20000400000 */
[----:B------:R-:W-:Y:S06]  /*1fa0*/  BRA.U !UP0, `(.L_x_19) ;  /* 0x00000001084c7547 */ /* 0x000fec000b800000 */
[----:B------:R-:W-:Y:S02]  /*1fb0*/  MOV R12, RZ ;  /* 0x000000ff000c7202 */ /* 0x000fe40000000f00 */
[----:B------:R-:W-:-:S07]  /*1fc0*/  LOP3.LUT R10, R26, 0xfc, RZ, 0xc0, !PT ;  /* 0x000000fc1a0a7812 */ /* 0x000fce00078ec0ff */
.L_x_20:
[----:B0-----:R-:W0:Y:S01]  /*1fd0*/  LDC.64 R4, c[0x0][0x390] ;  /* 0x0000e400ff047b82 */ /* 0x001e220000000a00 */
[----:B------:R-:W-:Y:S02]  /*1fe0*/  IADD3 R9, PT, PT, R3, R12, RZ ;  /* 0x0000000c03097210 */ /* 0x000fe40007ffe0ff */
[----:B------:R-:W-:-:S03]  /*1ff0*/  LEA R13, R12, R21, 0x2 ;  /* 0x000000150c0d7211 */ /* 0x000fc600078e10ff */
[----:B0-----:R-:W-:Y:S02]  /*2000*/  IMAD.WIDE R8, R9, 0x4, R4 ;  /* 0x0000000409087825 */ /* 0x001fe400078e0204 */
[----:B------:R-:W2:Y:S04]  /*2010*/  LDL.128 R4, [R13] ;  /* 0x000000000d047983 */ /* 0x000ea80000100c00 */
[----:B------:R-:W2:Y:S04]  /*2020*/  LDG.E.CONSTANT R14, desc[UR8][R8.64] ;  /* 0x00000008080e7981 */ /* 0x000ea8000c1e9900 */
[----:B------:R-:W3:Y:S04]  /*2030*/  LDG.E.CONSTANT R16, desc[UR8][R8.64+0x4] ;  /* 0x0000040808107981 */ /* 0x000ee8000c1e9900 */
[----:B------:R-:W4:Y:S04]  /*2040*/  LDG.E.CONSTANT R15, desc[UR8][R8.64+0x8] ;  /* 0x00000808080f7981 */ /* 0x000f28000c1e9900 */
[----:B------:R-:W5:Y:S01]  /*2050*/  LDG.E.CONSTANT R18, desc[UR8][R8.64+0xc] ;  /* 0x00000c0808127981 */ /* 0x000f62000c1e9900 */
[----:B------:R-:W-:-:S04]  /*2060*/  IADD3 R12, PT, PT, R12, 0x4, RZ ;  /* 0x000000040c0c7810 */ /* 0x000fc80007ffe0ff */
[----:B------:R-:W-:Y:S01]  /*2070*/  ISETP.NE.AND P0, PT, R12, R10, PT ;  /* 0x0000000a0c00720c */ /* 0x000fe20003f05270 */
[C---:B--2---:R-:W-:Y:S01]  /*2080*/  FFMA R4, R11.reuse, R14, R4 ;  /* 0x0000000e0b047223 */ /* 0x044fe20000000004 */
[C---:B---3--:R-:W-:Y:S01]  /*2090*/  FFMA R5, R11.reuse, R16, R5 ;  /* 0x000000100b057223 */ /* 0x048fe20000000005 */
[C---:B----4-:R-:W-:Y:S01]  /*20a0*/  FFMA R6, R11.reuse, R15, R6 ;  /* 0x0000000f0b067223 */ /* 0x050fe20000000006 */
[----:B-----5:R-:W-:-:S05]  /*20b0*/  FFMA R7, R11, R18, R7 ;  /* 0x000000120b077223 */ /* 0x020fca0000000007 */
[----:B------:R0:W-:Y:S04]  /*20c0*/  STL.128 [R13], R4 ;  /* 0x000000040d007387 */ /* 0x0001e80000100c00 */
[----:B------:R-:W-:Y:S05]  /*20d0*/  @P0 BRA `(.L_x_20) ;  /* 0xfffffffc00bc0947 */ /* 0x000fea000383ffff */
.L_x_19:
[----:B------:R-:W2:Y:S01]  /*20e0*/  LDCU UR5, c[0x0][0x3ac] ;  /* 0x00007580ff0577ac */ /* 0x000ea20008000800 */
[----:B------:R-:W-:Y:S01]  /*20f0*/  ISETP.NE.AND P0, PT, R23, RZ, PT ;  /* 0x000000ff1700720c */ /* 0x000fe20003f05270 */
[----:B------:R-:W-:-:S04]  /*2100*/  UIADD3 UR4, UPT, UPT, UR4, 0x1, URZ ;  /* 0x0000000104047890 */ /* 0x000fc8000fffe0ff */
[----:B--2---:R-:W-:-:S08]  /*2110*/  UISETP.NE.AND UP0, UPT, UR4, UR5, UPT ;  /* 0x000000050400728c */ /* 0x004fd0000bf05270 */
[----:B------:R-:W-:Y:S05]  /*2120*/  @!P0 BRA `(.L_x_21) ;  /* 0x00000000004c8947 */ /* 0x000fea0003800000 */
[----:B0-----:R-:W0:Y:S01]  /*2130*/  LDC.64 R4, c[0x0][0x390] ;  /* 0x0000e400ff047b82 */ /* 0x001e220000000a00 */
[----:B------:R-:W-:Y:S01]  /*2140*/  IMAD.IADD R3, R3, 0x1, R10 ;  /* 0x0000000103037824 */ /* 0x000fe200078e020a */
[----:B------:R-:W-:-:S05]  /*2150*/  LEA R10, R10, R21, 0x2 ;  /* 0x000000150a0a7211 */ /* 0x000fca00078e10ff */
[----:B------:R-:W2:Y:S01]  /*2160*/  LDL R8, [R10] ;  /* 0x000000000a087983 */ /* 0x000ea20000100800 */
[----:B0-----:R-:W-:-:S05]  /*2170*/  IMAD.WIDE R4, R3, 0x4, R4 ;  /* 0x0000000403047825 */ /* 0x001fca00078e0204 */
[----:B------:R-:W2:Y:S01]  /*2180*/  LDG.E.CONSTANT R6, desc[UR8][R4.64] ;  /* 0x0000000804067981 */ /* 0x000ea2000c1e9900 */
[----:B------:R-:W-:Y:S01]  /*2190*/  ISETP.NE.AND P0, PT, R23, 0x1, PT ;  /* 0x000000011700780c */ /* 0x000fe20003f05270 */
[----:B--2---:R-:W-:-:S05]  /*21a0*/  FFMA R3, R11, R6, R8 ;  /* 0x000000060b037223 */ /* 0x004fca0000000008 */
[----:B------:R2:W-:Y:S07]  /*21b0*/  STL [R10], R3 ;  /* 0x000000030a007387 */ /* 0x0005ee0000100800 */
[----:B------:R-:W-:Y:S05]  /*21c0*/  @!P0 BRA `(.L_x_21) ;  /* 0x0000000000248947 */ /* 0x000fea0003800000 */
[----:B------:R-:W-:Y:S01]  /*21d0*/  ISETP.NE.AND P0, PT, R23, 0x2, PT ;  /* 0x000000021700780c */ /* 0x000fe20003f05270 */
[----:B------:R-:W2:Y:S04]  /*21e0*/  LDG.E.CONSTANT R6, desc[UR8][R4.64+0x4] ;  /* 0x0000040804067981 */ /* 0x000ea8000c1e9900 */
[----:B------:R-:W2:Y:S08]  /*21f0*/  LDL R12, [R10+0x4] ;  /* 0x000004000a0c7983 */ /* 0x000eb00000100800 */
[----:B------:R-:W3:Y:S04]  /*2200*/  @P0 LDG.E.CONSTANT R8, desc[UR8][R4.64+0x8] ;  /* 0x0000080804080981 */ /* 0x000ee8000c1e9900 */
[----:B------:R-:W3:Y:S01]  /*2210*/  @P0 LDL R7, [R10+0x8] ;  /* 0x000008000a070983 */ /* 0x000ee20000100800 */
[----:B--2---:R-:W-:-:S05]  /*2220*/  FFMA R3, R11, R6, R12 ;  /* 0x000000060b037223 */ /* 0x004fca000000000c */
[----:B------:R4:W-:Y:S01]  /*2230*/  STL [R10+0x4], R3 ;  /* 0x000004030a007387 */ /* 0x0009e20000100800 */
[----:B---3--:R-:W-:-:S05]  /*2240*/  @P0 FFMA R7, R11, R8, R7 ;  /* 0x000000080b070223 */ /* 0x008fca0000000007 */
[----:B------:R4:W-:Y:S02]  /*2250*/  @P0 STL [R10+0x8], R7 ;  /* 0x000008070a000387 */ /* 0x0009e40000100800 */
.L_x_21:
[----:B------:R-:W-:Y:S01]  /*2260*/  FADD R25, R11, R25 ;  /* 0x000000190b197221 */ /* 0x000fe20000000000 */
[----:B------:R-:W-:Y:S06]  /*2270*/  BRA.U !UP0, `(.L_x_5) ;  /* 0x0000000908a87547 */ /* 0x000fec000b800000 */
[----:B------:R-:W-:Y:S05]  /*2280*/  BRA `(.L_x_22) ;  /* 0xffffffec00087947 */ /* 0x000fea000383ffff */
.L_x_8:
[----:B------:R-:W0:Y:S01]  /*2290*/  LDCU UR4, c[0x0][0x3ac] ;  /* 0x00007580ff0477ac */ /* 0x000e220008000800 */
[----:B------:R-:W-:Y:S01]  /*22a0*/  HFMA2 R25, -RZ, RZ, 0, 0 ;  /* 0x00000000ff197431 */ /* 0x000fe200000001ff */
[----:B------:R-:W-:Y:S01]  /*22b0*/  MOV R0, 0xff800000 ;  /* 0xff80000000007802 */ /* 0x000fe20000000f00 */
[----:B0-----:R-:W-:Y:S02]  /*22c0*/  UISETP.GE.U32.AND UP0, UPT, UR4, 0x4, UPT ;  /* 0x000000040400788c */ /* 0x001fe4000bf06070 */
[----:B------:R-:W-:-:S07]  /*22d0*/  ULOP3.LUT UR5, UR4, 0x3, URZ, 0xc0, !UPT ;  /* 0x0000000304057892 */ /* 0x000fce000f8ec0ff */
[----:B------:R-:W-:Y:S05]  /*22e0*/  BRA.U !UP0, `(.L_x_23) ;  /* 0x0000000908187547 */ /* 0x000fea000b800000 */
[----:B------:R-:W0:Y:S01]  /*22f0*/  MUFU.RCP R3, R24 ;  /* 0x0000001800037308 */ /* 0x000e220000001000 */
[----:B------:R-:W-:Y:S01]  /*2300*/  ULOP3.LUT UR4, UR4, 0x7ffffffc, URZ, 0xc0, !UPT ;  /* 0x7ffffffc04047892 */ /* 0x000fe2000f8ec0ff */
[----:B------:R-:W-:-:S06]  /*2310*/  MOV R25, RZ ;  /* 0x000000ff00197202 */ /* 0x000fcc0000000f00 */
[----:B------:R-:W2:Y:S01]  /*2320*/  FCHK P0, RZ, R24 ;  /* 0x00000018ff007302 */ /* 0x000ea20000000000 */
[----:B0-----:R-:W-:-:S04]  /*2330*/  FFMA R0, R3, -R24, 1 ;  /* 0x3f80000003007423 */ /* 0x001fc80000000818 */
[----:B------:R-:W-:-:S04]  /*2340*/  FFMA R2, R3, R0, R3 ;  /* 0x0000000003027223 */ /* 0x000fc80000000003 */
[----:B------:R-:W-:-:S04]  /*2350*/  FFMA R3, RZ, R2, RZ ;  /* 0x00000002ff037223 */ /* 0x000fc800000000ff */
[----:B------:R-:W-:-:S04]  /*2360*/  FFMA R0, R3, -R24, RZ ;  /* 0x8000001803007223 */ /* 0x000fc800000000ff */
[----:B------:R-:W-:Y:S01]  /*2370*/  FFMA R3, R2, R0, R3 ;  /* 0x0000000002037223 */ /* 0x000fe20000000003 */
[----:B--2---:R-:W-:Y:S06]  /*2380*/  @!P0 BRA `(.L_x_24) ;  /* 0x0000000000108947 */ /* 0x004fec0003800000 */
[----:B------:R-:W-:Y:S01]  /*2390*/  IMAD.MOV.U32 R4, RZ, RZ, RZ ;  /* 0x000000ffff047224 */ /* 0x000fe200078e00ff */
[----:B------:R-:W-:-:S07]  /*23a0*/  MOV R8, 0x23c0 ;  /* 0x000023c000087802 */ /* 0x000fce0000000f00 */
[----:B-1--4-:R-:W-:Y:S05]  /*23b0*/  CALL.REL.NOINC `($__internal_1_$__cuda_sm3x_div_rn_noftz_f32_slowpath) ;  /* 0x0000001000907944 */ /* 0x012fea0003c00000 */
[----:B------:R-:W-:-:S07]  /*23c0*/  MOV R3, R4 ;  /* 0x0000000400037202 */ /* 0x000fce0000000f00 */
.L_x_24:
[----:B------:R-:W-:Y:S01]  /*23d0*/  UISETP.GT.AND UP0, UPT, UR4, URZ, UPT ;  /* 0x000000ff0400728c */ /* 0x000fe2000bf04270 */
[----:B------:R-:W-:Y:S01]  /*23e0*/  HFMA2 R2, -RZ, RZ, 0, 0 ;  /* 0x00000000ff027431 */ /* 0x000fe200000001ff */
[----:B------:R-:W-:-:S07]  /*23f0*/  MOV R0, 0xff800000 ;  /* 0xff80000000007802 */ /* 0x000fce0000000f00 */
[----:B------:R-:W-:Y:S05]  /*2400*/  BRA.U !UP0, `(.L_x_25) ;  /* 0x0000000508887547 */ /* 0x000fea000b800000 */
[----:B------:R-:W-:Y:S02]  /*2410*/  IADD3 R4, PT, PT, -R2, UR4, RZ ;  /* 0x0000000402047c10 */ /* 0x000fe4000fffe1ff */
[----:B------:R-:W-:Y:S02]  /*2420*/  PLOP3.LUT P0, PT, PT, PT, PT, 0x80, 0x8 ;  /* 0x000000000008781c */ /* 0x000fe40003f0f070 */
[----:B------:R-:W-:-:S13]  /*2430*/  ISETP.GT.AND P1, PT, R4, 0xc, PT ;  /* 0x0000000c0400780c */ /* 0x000fda0003f24270 */
[----:B------:R-:W-:Y:S05]  /*2440*/  @!P1 BRA `(.L_x_26) ;  /* 0x0000000000ec9947 */ /* 0x000fea0003800000 */
[----:B------:R-:W-:Y:S01]  /*2450*/  PLOP3.LUT P0, PT, PT, PT, PT, 0x8, 0x80 ;  /* 0x000000000080781c */ /* 0x000fe20003f0e170 */
[----:B------:R-:W-:-:S12]  /*2460*/  UIADD3 UR6, UPT, UPT, UR4, -0xc, URZ ;  /* 0xfffffff404067890 */ /* 0x000fd8000fffe0ff */
.L_x_27:
[----:B------:R-:W-:Y:S01]  /*2470*/  HFMA2 R5, -RZ, RZ, 0.96630859375, -0.0022525787353515625 ;  /* 0x3bbb989dff057431 */ /* 0x000fe200000001ff */
[----:B------:R-:W-:Y:S01]  /*2480*/  FMNMX R0, R3, R0, !PT ;  /* 0x0000000003007209 */ /* 0x000fe20007800000 */
[----:B------:R-:W-:Y:S02]  /*2490*/  IMAD.MOV.U32 R4, RZ, RZ, 0x437c0000 ;  /* 0x437c0000ff047424 */ /* 0x000fe400078e00ff */
[----:B------:R-:W-:Y:S02]  /*24a0*/  VIADD R2, R2, 0x10 ;  /* 0x0000001002027836 */ /* 0x000fe40000000000 */
[C---:B------:R-:W-:Y:S01]  /*24b0*/  FADD R6, -R0.reuse, R3 ;  /* 0x0000000300067221 */ /* 0x040fe20000000100 */
[----:B------:R-:W-:Y:S02]  /*24c0*/  FMNMX R0, R0, R3, !PT ;  /* 0x0000000300007209 */ /* 0x000fe40007800000 */
[----:B------:R-:W-:Y:S01]  /*24d0*/  ISETP.GE.AND P1, PT, R2, UR6, PT ;  /* 0x0000000602007c0c */ /* 0x000fe2000bf26270 */
[----:B------:R-:W-:-:S02]  /*24e0*/  FFMA.SAT R7, R6, R5, 0.5 ;  /* 0x3f00000006077423 */ /* 0x000fc40000002005 */
[C-C-:B----4-:R-:W-:Y:S01]  /*24f0*/  FADD R12, -R0.reuse, R3.reuse ;  /* 0x00000003000c7221 */ /* 0x150fe20000000100 */
[----:B------:R-:W-:Y:S01]  /*2500*/  FMNMX R0, R0, R3, !PT ;  /* 0x0000000300007209 */ /* 0x000fe20007800000 */
[----:B------:R-:W-:Y:S02]  /*2510*/  FFMA.RM R8, R7, R4, 12582913 ;  /* 0x4b40000107087423 */ /* 0x000fe40000004004 */
[-C--:B------:R-:W-:Y:S02]  /*2520*/  FFMA.SAT R9, R12, R5.reuse, 0.5 ;  /* 0x3f0000000c097423 */ /* 0x080fe40000002005 */
[----:B------:R-:W-:Y:S01]  /*2530*/  FADD R7, R8, -12583039 ;  /* 0xcb40007f08077421 */ /* 0x000fe20000000000 */
[----:B------:R-:W-:Y:S01]  /*2540*/  FADD R10, -R0, R3 ;  /* 0x00000003000a7221 */ /* 0x000fe20000000100 */
[----:B------:R-:W-:Y:S02]  /*2550*/  SHF.L.U32 R11, R8, 0x17, RZ ;  /* 0x00000017080b7819 */ /* 0x000fe400000006ff */
[----:B------:R-:W-:Y:S01]  /*2560*/  FFMA R7, R6, 1.4426950216293334961, -R7 ;  /* 0x3fb8aa3b06077823 */ /* 0x000fe20000000807 */
[----:B------:R-:W-:Y:S01]  /*2570*/  FFMA.SAT R13, R10, R5, 0.5 ;  /* 0x3f0000000a0d7423 */ /* 0x000fe20000002005 */
[----:B------:R-:W-:-:S02]  /*2580*/  FMNMX R0, R0, R3, !PT ;  /* 0x0000000300007209 */ /* 0x000fc40007800000 */
[----:B------:R-:W-:Y:S01]  /*2590*/  FFMA R6, R6, 1.925963033500011079e-08, R7 ;  /* 0x32a5706006067823 */ /* 0x000fe20000000007 */
[-C--:B------:R-:W-:Y:S01]  /*25a0*/  FFMA.RM R7, R9, R4.reuse, 12582913 ;  /* 0x4b40000109077423 */ /* 0x080fe20000004004 */
[----:B------:R-:W-:-:S03]  /*25b0*/  FFMA.RM R8, R13, R4, 12582913 ;  /* 0x4b4000010d087423 */ /* 0x000fc60000004004 */
[C---:B------:R-:W-:Y:S01]  /*25c0*/  FADD R9, R7.reuse, -12583039 ;  /* 0xcb40007f07097421 */ /* 0x040fe20000000000 */
[----:B------:R-:W0:Y:S01]  /*25d0*/  MUFU.EX2 R6, R6 ;  /* 0x0000000600067308 */ /* 0x000e220000000800 */
[----:B------:R-:W-:Y:S02]  /*25e0*/  FADD R13, R8, -12583039 ;  /* 0xcb40007f080d7421 */ /* 0x000fe40000000000 */
[----:B------:R-:W-:Y:S02]  /*25f0*/  FFMA R9, R12, 1.4426950216293334961, -R9 ;  /* 0x3fb8aa3b0c097823 */ /* 0x000fe40000000809 */
[----:B------:R-:W-:Y:S02]  /*2600*/  FFMA R13, R10, 1.4426950216293334961, -R13 ;  /* 0x3fb8aa3b0a0d7823 */ /* 0x000fe4000000080d */
[----:B------:R-:W-:Y:S01]  /*2610*/  FFMA R9, R12, 1.925963033500011079e-08, R9 ;  /* 0x32a570600c097823 */ /* 0x000fe20000000009 */
[----:B------:R-:W-:Y:S01]  /*2620*/  FADD R12, -R0, R3 ;  /* 0x00000003000c7221 */ /* 0x000fe20000000100 */
[----:B------:R-:W-:Y:S01]  /*2630*/  FFMA R13, R10, 1.925963033500011079e-08, R13 ;  /* 0x32a570600a0d7823 */ /* 0x000fe2000000000d */
[----:B------:R-:W-:-:S02]  /*2640*/  SHF.L.U32 R10, R7, 0x17, RZ ;  /* 0x00000017070a7819 */ /* 0x000fc400000006ff */
[----:B------:R-:W-:Y:S01]  /*2650*/  FFMA.SAT R5, R12, R5, 0.5 ;  /* 0x3f0000000c057423 */ /* 0x000fe20000002005 */
[----:B------:R-:W2:Y:S01]  /*2660*/  MUFU.EX2 R9, R9 ;  /* 0x0000000900097308 */ /* 0x000ea20000000800 */
[----:B0-----:R-:W-:-:S04]  /*2670*/  FFMA R25, R11, R6, R25 ;  /* 0x000000060b197223 */ /* 0x001fc80000000019 */
[----:B------:R-:W-:-:S04]  /*2680*/  FFMA R25, R11, R6, R25 ;  /* 0x000000060b197223 */ /* 0x000fc80000000019 */
[----:B------:R-:W-:-:S04]  /*2690*/  FFMA R14, R11, R6, R25 ;  /* 0x000000060b0e7223 */ /* 0x000fc80000000019 */
[----:B------:R-:W-:Y:S01]  /*26a0*/  FFMA R14, R11, R6, R14 ;  /* 0x000000060b0e7223 */ /* 0x000fe2000000000e */
[----:B------:R-:W-:Y:S02]  /*26b0*/  FFMA.RM R6, R5, R4, 12582913 ;  /* 0x4b40000105067423 */ /* 0x000fe40000004004 */
[----:B------:R-:W0:Y:S01]  /*26c0*/  MUFU.EX2 R4, R13 ;  /* 0x0000000d00047308 */ /* 0x000e220000000800 */
[-C--:B--2---:R-:W-:Y:S01]  /*26d0*/  FFMA R14, R10, R9.reuse, R14 ;  /* 0x000000090a0e7223 */ /* 0x084fe2000000000e */
[C---:B------:R-:W-:Y:S01]  /*26e0*/  FADD R5, R6.reuse, -12583039 ;  /* 0xcb40007f06057421 */ /* 0x040fe20000000000 */
[----:B------:R-:W-:Y:S02]  /*26f0*/  SHF.L.U32 R25, R6, 0x17, RZ ;  /* 0x0000001706197819 */ /* 0x000fe400000006ff */
[----:B------:R-:W-:Y:S01]  /*2700*/  FFMA R14, R10, R9, R14 ;  /* 0x000000090a0e7223 */ /* 0x000fe2000000000e */
[----:B------:R-:W-:-:S03]  /*2710*/  FFMA R5, R12, 1.4426950216293334961, -R5 ;  /* 0x3fb8aa3b0c057823 */ /* 0x000fc60000000805 */
[-C--:B------:R-:W-:Y:S01]  /*2720*/  FFMA R14, R10, R9.reuse, R14 ;  /* 0x000000090a0e7223 */ /* 0x080fe2000000000e */
[----:B------:R-:W-:Y:S01]  /*2730*/  FFMA R12, R12, 1.925963033500011079e-08, R5 ;  /* 0x32a570600c0c7823 */ /* 0x000fe20000000005 */
[----:B------:R-:W-:Y:S02]  /*2740*/  SHF.L.U32 R5, R8, 0x17, RZ ;  /* 0x0000001708057819 */ /* 0x000fe400000006ff */
[----:B------:R-:W-:-:S03]  /*2750*/  FFMA R14, R10, R9, R14 ;  /* 0x000000090a0e7223 */ /* 0x000fc6000000000e */
[----:B------:R-:W2:Y:S01]  /*2760*/  MUFU.EX2 R12, R12 ;  /* 0x0000000c000c7308 */ /* 0x000ea20000000800 */
[----:B0-----:R-:W-:-:S04]  /*2770*/  FFMA R14, R5, R4, R14 ;  /* 0x00000004050e7223 */ /* 0x001fc8000000000e */
[----:B------:R-:W-:-:S04]  /*2780*/  FFMA R14, R5, R4, R14 ;  /* 0x00000004050e7223 */ /* 0x000fc8000000000e */
[----:B------:R-:W-:-:S04]  /*2790*/  FFMA R14, R5, R4, R14 ;  /* 0x00000004050e7223 */ /* 0x000fc8000000000e */
[----:B------:R-:W-:-:S04]  /*27a0*/  FFMA R14, R5, R4, R14 ;  /* 0x00000004050e7223 */ /* 0x000fc8000000000e */
[----:B--2---:R-:W-:-:S04]  /*27b0*/  FFMA R14, R25, R12, R14 ;  /* 0x0000000c190e7223 */ /* 0x004fc8000000000e */
[----:B------:R-:W-:-:S04]  /*27c0*/  FFMA R14, R25, R12, R14 ;  /* 0x0000000c190e7223 */ /* 0x000fc8000000000e */
[----:B------:R-:W-:-:S04]  /*27d0*/  FFMA R14, R25, R12, R14 ;  /* 0x0000000c190e7223 */ /* 0x000fc8000000000e */
[----:B------:R-:W-:Y:S01]  /*27e0*/  FFMA R25, R25, R12, R14 ;  /* 0x0000000c19197223 */ /* 0x000fe2000000000e */
[----:B------:R-:W-:Y:S06]  /*27f0*/  @!P1 BRA `(.L_x_27) ;  /* 0xfffffffc001c9947 */ /* 0x000fec000383ffff */
.L_x_26:
[----:B------:R-:W-:-:S04]  /*2800*/  IADD3 R4, PT, PT, -R2, UR4, RZ ;  /* 0x0000000402047c10 */ /* 0x000fc8000fffe1ff */
[----:B------:R-:W-:-:S13]  /*2810*/  ISETP.GT.AND P1, PT, R4, 0x4, PT ;  /* 0x000000040400780c */ /* 0x000fda0003f24270 */
[----:B------:R-:W-:Y:S05]  /*2820*/  @!P1 BRA `(.L_x_28) ;  /* 0x0000000000789947 */ /* 0x000fea0003800000 */
[-C--:B------:R-:W-:Y:S01]  /*2830*/  FMNMX R0, R0, R3.reuse, !PT ;  /* 0x0000000300007209 */ /* 0x080fe20007800000 */
[----:B----4-:R-:W-:Y:S01]  /*2840*/  HFMA2 R10, -RZ, RZ, 3.7421875, 0 ;  /* 0x437c0000ff0a7431 */ /* 0x010fe200000001ff */
[----:B------:R-:W-:Y:S01]  /*2850*/  MOV R9, 0x3bbb989d ;  /* 0x3bbb989d00097802 */ /* 0x000fe20000000f00 */
[----:B------:R-:W-:Y:S01]  /*2860*/  VIADD R2, R2, 0x8 ;  /* 0x0000000802027836 */ /* 0x000fe20000000000 */
[----:B------:R-:W-:Y:S01]  /*2870*/  PLOP3.LUT P0, PT, PT, PT, PT, 0x8, 0x80 ;  /* 0x000000000080781c */ /* 0x000fe20003f0e170 */
[C---:B------:R-:W-:Y:S01]  /*2880*/  FADD R4, -R0.reuse, R3 ;  /* 0x0000000300047221 */ /* 0x040fe20000000100 */
[----:B------:R-:W-:-:S03]  /*2890*/  FMNMX R0, R0, R3, !PT ;  /* 0x0000000300007209 */ /* 0x000fc60007800000 */
[-C--:B------:R-:W-:Y:S02]  /*28a0*/  FFMA.SAT R5, R4, R9.reuse, 0.5 ;  /* 0x3f00000004057423 */ /* 0x080fe40000002009 */
[----:B------:R-:W-:Y:S02]  /*28b0*/  FADD R6, -R0, R3 ;  /* 0x0000000300067221 */ /* 0x000fe40000000100 */
[-C--:B------:R-:W-:Y:S02]  /*28c0*/  FFMA.RM R5, R5, R10.reuse, 12582913 ;  /* 0x4b40000105057423 */ /* 0x080fe4000000400a */
[----:B------:R-:W-:Y:S02]  /*28d0*/  FFMA.SAT R8, R6, R9, 0.5 ;  /* 0x3f00000006087423 */ /* 0x000fe40000002009 */
[----:B------:R-:W-:Y:S02]  /*28e0*/  FADD R7, R5, -12583039 ;  /* 0xcb40007f05077421 */ /* 0x000fe40000000000 */
[----:B------:R-:W-:-:S02]  /*28f0*/  FFMA.RM R8, R8, R10, 12582913 ;  /* 0x4b40000108087423 */ /* 0x000fc4000000400a */
[----:B------:R-:W-:Y:S02]  /*2900*/  FFMA R7, R4, 1.4426950216293334961, -R7 ;  /* 0x3fb8aa3b04077823 */ /* 0x000fe40000000807 */
[C---:B------:R-:W-:Y:S01]  /*2910*/  FADD R9, R8.reuse, -12583039 ;  /* 0xcb40007f08097421 */ /* 0x040fe20000000000 */
[----:B------:R-:W-:Y:S01]  /*2920*/  SHF.L.U32 R8, R8, 0x17, RZ ;  /* 0x0000001708087819 */ /* 0x000fe200000006ff */
[----:B------:R-:W-:Y:S01]  /*2930*/  FFMA R7, R4, 1.925963033500011079e-08, R7 ;  /* 0x32a5706004077823 */ /* 0x000fe20000000007 */
[----:B------:R-:W-:Y:S01]  /*2940*/  SHF.L.U32 R4, R5, 0x17, RZ ;  /* 0x0000001705047819 */ /* 0x000fe200000006ff */
[----:B------:R-:W-:-:S04]  /*2950*/  FFMA R9, R6, 1.4426950216293334961, -R9 ;  /* 0x3fb8aa3b06097823 */ /* 0x000fc80000000809 */
[----:B------:R-:W0:Y:S01]  /*2960*/  MUFU.EX2 R7, R7 ;  /* 0x0000000700077308 */ /* 0x000e220000000800 */
[----:B------:R-:W-:-:S07]  /*2970*/  FFMA R9, R6, 1.925963033500011079e-08, R9 ;  /* 0x32a5706006097823 */ /* 0x000fce0000000009 */
        /* <DEDUP_REMOVED lines=8> */
[----:B------:R-:W-:-:S07]  /*2a00*/  FFMA R25, R8, R9, R25 ;  /* 0x0000000908197223 */ /* 0x000fce0000000019 */
.L_x_28:
[----:B------:R-:W-:-:S13]  /*2a10*/  ISETP.EQ.AND P1, PT, R2, UR4, PT ;  /* 0x0000000402007c0c */ /* 0x000fda000bf22270 */
[----:B------:R-:W-:Y:S05]  /*2a20*/  @!P0 BRA P1, `(.L_x_23) ;  /* 0x0000000000488947 */ /* 0x000fea0000800000 */
.L_x_25:
[----:B------:R-:W-:Y:S02]  /*2a30*/  MOV R5, 0x3bbb989d ;  /* 0x3bbb989d00057802 */ /* 0x000fe40000000f00 */
[----:B------:R-:W-:-:S07]  /*2a40*/  MOV R7, 0x437c0000 ;  /* 0x437c000000077802 */ /* 0x000fce0000000f00 */
.L_x_29:
[----:B------:R-:W-:Y:S02]  /*2a50*/  FMNMX R0, R3, R0, !PT ;  /* 0x0000000003007209 */ /* 0x000fe40007800000 */
[----:B------:R-:W-:-:S03]  /*2a60*/  IADD3 R2, PT, PT, R2, 0x4, RZ ;  /* 0x0000000402027810 */ /* 0x000fc60007ffe0ff */
[----:B------:R-:W-:Y:S01]  /*2a70*/  FADD R4, -R0, R3 ;  /* 0x0000000300047221 */ /* 0x000fe20000000100 */
[----:B------:R-:W-:-:S03]  /*2a80*/  ISETP.NE.AND P0, PT, R2, UR4, PT ;  /* 0x0000000402007c0c */ /* 0x000fc6000bf05270 */
[----:B------:R-:W-:-:S04]  /*2a90*/  FFMA.SAT R6, R4, R5, 0.5 ;  /* 0x3f00000004067423 */ /* 0x000fc80000002005 */
[----:B------:R-:W-:-:S04]  /*2aa0*/  FFMA.RM R6, R6, R7, 12582913 ;  /* 0x4b40000106067423 */ /* 0x000fc80000004007 */
[C---:B------:R-:W-:Y:S01]  /*2ab0*/  FADD R9, R6.reuse, -12583039 ;  /* 0xcb40007f06097421 */ /* 0x040fe20000000000 */
[----:B------:R-:W-:-:S03]  /*2ac0*/  SHF.L.U32 R6, R6, 0x17, RZ ;  /* 0x0000001706067819 */ /* 0x000fc600000006ff */
[----:B------:R-:W-:-:S04]  /*2ad0*/  FFMA R9, R4, 1.4426950216293334961, -R9 ;  /* 0x3fb8aa3b04097823 */ /* 0x000fc80000000809 */
[----:B------:R-:W-:-:S06]  /*2ae0*/  FFMA R9, R4, 1.925963033500011079e-08, R9 ;  /* 0x32a5706004097823 */ /* 0x000fcc0000000009 */
[----:B------:R-:W0:Y:S02]  /*2af0*/  MUFU.EX2 R9, R9 ;  /* 0x0000000900097308 */ /* 0x000e240000000800 */
[----:B0-----:R-:W-:-:S04]  /*2b00*/  FFMA R25, R6, R9, R25 ;  /* 0x0000000906197223 */ /* 0x001fc80000000019 */
[----:B------:R-:W-:-:S04]  /*2b10*/  FFMA R25, R6, R9, R25 ;  /* 0x0000000906197223 */ /* 0x000fc80000000019 */
[----:B------:R-:W-:-:S04]  /*2b20*/  FFMA R25, R6, R9, R25 ;  /* 0x0000000906197223 */ /* 0x000fc80000000019 */
[----:B------:R-:W-:Y:S01]  /*2b30*/  FFMA R25, R6, R9, R25 ;  /* 0x0000000906197223 */ /* 0x000fe20000000019 */
[----:B------:R-:W-:Y:S06]  /*2b40*/  @P0 BRA `(.L_x_29) ;  /* 0xfffffffc00c00947 */ /* 0x000fec000383ffff */
.L_x_23:
[----:B------:R-:W-:-:S09]  /*2b50*/  UISETP.NE.AND UP0, UPT, UR5, URZ, UPT ;  /* 0x000000ff0500728c */ /* 0x000fd2000bf05270 */
[----:B------:R-:W-:Y:S05]  /*2b60*/  BRA.U !UP0, `(.L_x_5) ;  /* 0x00000001086c7547 */ /* 0x000fea000b800000 */
[----:B------:R-:W0:Y:S08]  /*2b70*/  MUFU.RCP R3, R24 ;  /* 0x0000001800037308 */ /* 0x000e300000001000 */
        /* <DEDUP_REMOVED lines=10> */
.L_x_30:
[----:B------:R-:W-:Y:S01]  /*2c20*/  HFMA2 R7, -RZ, RZ, 0.96630859375, -0.0022525787353515625 ;  /* 0x3bbb989dff077431 */ /* 0x000fe200000001ff */
[----:B------:R-:W-:Y:S01]  /*2c30*/  MOV R6, 0x437c0000 ;  /* 0x437c000000067802 */ /* 0x000fe20000000f00 */
[----:B------:R-:W-:-:S06]  /*2c40*/  UMOV UR4, URZ ;  /* 0x000000ff00047c82 */ /* 0x000fcc0008000000 */
.L_x_31:
[----:B------:R-:W-:Y:S01]  /*2c50*/  FMNMX R0, R4, R0, !PT ;  /* 0x0000000004007209 */ /* 0x000fe20007800000 */
[----:B------:R-:W-:-:S04]  /*2c60*/  UIADD3 UR4, UPT, UPT, UR4, 0x1, URZ ;  /* 0x0000000104047890 */ /* 0x000fc8000fffe0ff */
[----:B------:R-:W-:Y:S01]  /*2c70*/  FADD R2, -R0, R4 ;  /* 0x0000000400027221 */ /* 0x000fe20000000100 */
[----:B------:R-:W-:-:S03]  /*2c80*/  UISETP.NE.AND UP0, UPT, UR4, UR5, UPT ;  /* 0x000000050400728c */ /* 0x000fc6000bf05270 */
[----:B------:R-:W-:-:S04]  /*2c90*/  FFMA.SAT R3, R2, R7, 0.5 ;  /* 0x3f00000002037423 */ /* 0x000fc80000002007 */
[----:B------:R-:W-:-:S04]  /*2ca0*/  FFMA.RM R3, R3, R6, 12582913 ;  /* 0x4b40000103037423 */ /* 0x000fc80000004006 */
[----:B------:R-:W-:-:S04]  /*2cb0*/  FADD R5, R3, -12583039 ;  /* 0xcb40007f03057421 */ /* 0x000fc80000000000 */
[----:B------:R-:W-:-:S04]  /*2cc0*/  FFMA R5, R2, 1.4426950216293334961, -R5 ;  /* 0x3fb8aa3b02057823 */ /* 0x000fc80000000805 */
[----:B------:R-:W-:Y:S01]  /*2cd0*/  FFMA R5, R2, 1.925963033500011079e-08, R5 ;  /* 0x32a5706002057823 */ /* 0x000fe20000000005 */
[----:B------:R-:W-:-:S05]  /*2ce0*/  SHF.L.U32 R2, R3, 0x17, RZ ;  /* 0x0000001703027819 */ /* 0x000fca00000006ff */
[----:B------:R-:W0:Y:S02]  /*2cf0*/  MUFU.EX2 R5, R5 ;  /* 0x0000000500057308 */ /* 0x000e240000000800 */
[----:B0-----:R-:W-:Y:S01]  /*2d00*/  FFMA R25, R2, R5, R25 ;  /* 0x0000000502197223 */ /* 0x001fe20000000019 */
[----:B------:R-:W-:Y:S06]  /*2d10*/  BRA.U UP0, `(.L_x_31) ;  /* 0xfffffffd00cc7547 */ /* 0x000fec000b83ffff */
.L_x_5:
[----:B------:R-:W3:Y:S02]  /*2d20*/  LDC R0, c[0x0][0x3b0] ;  /* 0x0000ec00ff007b82 */ /* 0x000ee40000000800 */
[----:B---3--:R-:W-:-:S13]  /*2d30*/  ISETP.GE.AND P0, PT, R0, 0x1, PT ;  /* 0x000000010000780c */ /* 0x008fda0003f06270 */
[----:B------:R-:W-:Y:S05]  /*2d40*/  @!P0 EXIT ;  /* 0x000000000000894d */ /* 0x000fea0003800000 */
[----:B------:R-:W-:Y:S01]  /*2d50*/  ISETP.GE.U32.AND P0, PT, R0, 0x4, PT ;  /* 0x000000040000780c */ /* 0x000fe20003f06070 */
[----:B------:R-:W-:Y:S01]  /*2d60*/  IMAD.MOV.U32 R0, RZ, RZ, RZ ;  /* 0x000000ffff007224 */ /* 0x000fe200078e00ff */
[----:B------:R-:W-:Y:S02]  /*2d70*/  IADD3 R27, PT, PT, R28, R27, RZ ;  /* 0x0000001b1c1b7210 */ /* 0x000fe40007ffe0ff */
[----:B------:R-:W-:-:S09]  /*2d80*/  LOP3.LUT R2, R26, 0x3, RZ, 0xc0, !PT ;  /* 0x000000031a027812 */ /* 0x000fd200078ec0ff */
[----:B------:R-:W-:Y:S05]  /*2d90*/  @!P0 BRA `(.L_x_32) ;  /* 0x0000000400448947 */ /* 0x000fea0003800000 */
[----:B------:R-:W3:Y:S01]  /*2da0*/  LDCU.64 UR4, c[0x0][0x398] ;  /* 0x00007300ff0477ac */ /* 0x000ee20008000a00 */
[----:B------:R-:W-:Y:S02]  /*2db0*/  LOP3.LUT R0, R26, 0xffff, RZ, 0xc0, !PT ;  /* 0x0000ffff1a007812 */ /* 0x000fe400078ec0ff */
[----:B------:R-:W-:Y:S02]  /*2dc0*/  MOV R16, R27 ;  /* 0x0000001b00107202 */ /* 0x000fe40000000f00 */
[----:B------:R-:W-:Y:S02]  /*2dd0*/  SHF.R.U32.HI R0, RZ, 0x2, R0 ;  /* 0x00000002ff007819 */ /* 0x000fe40000011600 */
[----:B--2-4-:R-:W-:Y:S02]  /*2de0*/  MOV R3, R21 ;  /* 0x0000001500037202 */ /* 0x014fe40000000f00 */
[----:B------:R-:W-:-:S04]  /*2df0*/  SHF.L.U32 R0, R0, 0x2, RZ ;  /* 0x0000000200007819 */ /* 0x000fc800000006ff */
[----:B------:R-:W-:Y:S02]  /*2e00*/  LOP3.LUT R17, R0, 0xfc, RZ, 0xe2, !PT ;  /* 0x000000fc00117812 */ /* 0x000fe400078ee2ff */
[----:B------:R-:W-:Y:S02]  /*2e10*/  LOP3.LUT R0, R26, 0xfc, RZ, 0xc0, !PT ;  /* 0x000000fc1a007812 */ /* 0x000fe400078ec0ff */
[----:B------:R-:W-:Y:S01]  /*2e20*/  IADD3 R17, PT, PT, -R17, RZ, RZ ;  /* 0x000000ff11117210 */ /* 0x000fe20007ffe1ff */
[----:B---3--:R-:W-:-:S04]  /*2e30*/  UIADD3 UR4, UP0, UPT, UR4, 0x8, URZ ;  /* 0x0000000804047890 */ /* 0x008fc8000ff1e0ff */
[----:B------:R-:W-:-:S12]  /*2e40*/  UIADD3.X UR5, UPT, UPT, URZ, UR5, URZ, UP0, !UPT ;  /* 0x00000005ff057290 */ /* 0x000fd800087fe4ff */
.L_x_41:
[----:B0--3--:R-:W2:Y:S01]  /*2e50*/  LDL.128 R4, [R3] ;  /* 0x0000000003047983 */ /* 0x009ea20000100c00 */
[----:B------:R-:W0:Y:S01]  /*2e60*/  MUFU.RCP R8, R25 ;  /* 0x0000001900087308 */ /* 0x000e220000001000 */
[----:B------:R-:W-:Y:S01]  /*2e70*/  VIADD R17, R17, 0x4 ;  /* 0x0000000411117836 */ /* 0x000fe20000000000 */
[----:B------:R-:W-:Y:S01]  /*2e80*/  MOV R18, UR4 ;  /* 0x0000000400127c02 */ /* 0x000fe20008000f00 */
[----:B------:R-:W-:Y:S01]  /*2e90*/  BSSY.RECONVERGENT B0, `(.L_x_33) ;  /* 0x000000f000007945 */ /* 0x000fe20003800200 */
[----:B------:R-:W-:Y:S02]  /*2ea0*/  MOV R19, UR5 ;  /* 0x0000000500137c02 */ /* 0x000fe40008000f00 */
[----:B------:R-:W-:Y:S01]  /*2eb0*/  ISETP.NE.AND P2, PT, R17, RZ, PT ;  /* 0x000000ff1100720c */ /* 0x000fe20003f45270 */
[----:B------:R-:W-:-:S04]  /*2ec0*/  IMAD.WIDE R18, R16, 0x4, R18 ;  /* 0x0000000410127825 */ /* 0x000fc800078e0212 */
[----:B0-----:R-:W-:-:S04]  /*2ed0*/  FFMA R9, R8, -R25, 1 ;  /* 0x3f80000008097423 */ /* 0x001fc80000000819 */
[----:B------:R-:W-:Y:S01]  /*2ee0*/  FFMA R9, R8, R9, R8 ;  /* 0x0000000908097223 */ /* 0x000fe20000000008 */
[----:B--2---:R-:W0:Y:S03]  /*2ef0*/  FCHK P0, R4, R25 ;  /* 0x0000001904007302 */ /* 0x004e260000000000 */
[----:B------:R-:W-:-:S04]  /*2f00*/  FFMA R8, R4, R9, RZ ;  /* 0x0000000904087223 */ /* 0x000fc800000000ff */
[----:B------:R-:W-:-:S04]  /*2f10*/  FFMA R10, R8, -R25, R4 ;  /* 0x80000019080a7223 */ /* 0x000fc80000000004 */
[----:B------:R-:W-:Y:S01]  /*2f20*/  FFMA R9, R9, R10, R8 ;  /* 0x0000000a09097223 */ /* 0x000fe20000000008 */
[----:B0-----:R-:W-:Y:S06]  /*2f30*/  @!P0 BRA `(.L_x_34) ;  /* 0x0000000000108947 */ /* 0x001fec0003800000 */
[----:B------:R-:W-:Y:S02]  /*2f40*/  MOV R24, R25 ;  /* 0x0000001900187202 */ /* 0x000fe40000000f00 */
[----:B------:R-:W-:-:S07]  /*2f50*/  MOV R8, 0x2f70 ;  /* 0x00002f7000087802 */ /* 0x000fce0000000f00 */
[----:B-1----:R-:W-:Y:S05]  /*2f60*/  CALL.REL.NOINC `($__internal_1_$__cuda_sm3x_div_rn_noftz_f32_slowpath) ;  /* 0x0000000400a47944 */ /* 0x002fea0003c00000 */
[----:B------:R-:W-:-:S07]  /*2f70*/  MOV R9, R4 ;  /* 0x0000000400097202 */ /* 0x000fce0000000f00 */
.L_x_34:
[----:B------:R-:W-:Y:S05]  /*2f80*/  BSYNC.RECONVERGENT B0 ;  /* 0x0000000000007941 */ /* 0x000fea0003800200 */
.L_x_33:
[----:B------:R-:W0:Y:S01]  /*2f90*/  MUFU.RCP R4, R25 ;  /* 0x0000001900047308 */ /* 0x000e220000001000 */
[----:B------:R2:W-:Y:S01]  /*2fa0*/  STG.E desc[UR8][R18.64+-0x8], R9 ;  /* 0xfffff80912007986 */ /* 0x0005e2000c101908 */
[----:B------:R-:W-:Y:S06]  /*2fb0*/  BSSY.RECONVERGENT B0, `(.L_x_35) ;  /* 0x000000c000007945 */ /* 0x000fec0003800200 */
[----:B------:R-:W3:Y:S01]  /*2fc0*/  FCHK P0, R5, R25 ;  /* 0x0000001905007302 */ /* 0x000ee20000000000 */
[----:B0-----:R-:W-:-:S04]  /*2fd0*/  FFMA R11, R4, -R25, 1 ;  /* 0x3f800000040b7423 */ /* 0x001fc80000000819 */
[----:B------:R-:W-:-:S04]  /*2fe0*/  FFMA R13, R4, R11, R4 ;  /* 0x0000000b040d7223 */ /* 0x000fc80000000004 */
[----:B------:R-:W-:-:S04]  /*2ff0*/  FFMA R4, R5, R13, RZ ;  /* 0x0000000d05047223 */ /* 0x000fc800000000ff */
[----:B------:R-:W-:-:S04]  /*3000*/  FFMA R11, R4, -R25, R5 ;  /* 0x80000019040b7223 */ /* 0x000fc80000000005 */
[----:B------:R-:W-:Y:S01]  /*3010*/  FFMA R4, R13, R11, R4 ;  /* 0x0000000b0d047223 */ /* 0x000fe20000000004 */
[----:B--23--:R-:W-:Y:S06]  /*3020*/  @!P0 BRA `(.L_x_36) ;  /* 0x0000000000108947 */ /* 0x00cfec0003800000 */
[----:B------:R-:W-:Y:S01]  /*3030*/  IMAD.MOV.U32 R4, RZ, RZ, R5 ;  /* 0x000000ffff047224 */ /* 0x000fe200078e0005 */
[----:B------:R-:W-:Y:S02]  /*3040*/  MOV R24, R25 ;  /* 0x0000001900187202 */ /* 0x000fe40000000f00 */
[----:B------:R-:W-:-:S07]  /*3050*/  MOV R8, 0x3070 ;  /* 0x0000307000087802 */ /* 0x000fce0000000f00 */
[----:B-1----:R-:W-:Y:S05]  /*3060*/  CALL.REL.NOINC `($__internal_1_$__cuda_sm3x_div_rn_noftz_f32_slowpath) ;  /* 0x0000000400647944 */ /* 0x002fea0003c00000 */
.L_x_36:
[----:B------:R-:W-:Y:S05]  /*3070*/  BSYNC.RECONVERGENT B0 ;  /* 0x0000000000007941 */ /* 0x000fea0003800200 */
.L_x_35:
        /* <DEDUP_REMOVED lines=10> */
[----:B------:R-:W-:Y:S02]  /*3120*/  MOV R4, R6 ;  /* 0x0000000600047202 */ /* 0x000fe40000000f00 */
[----:B------:R-:W-:Y:S02]  /*3130*/  MOV R24, R25 ;  /* 0x0000001900187202 */ /* 0x000fe40000000f00 */
[----:B------:R-:W-:-:S07]  /*3140*/  MOV R8, 0x3160 ;  /* 0x0000316000087802 */ /* 0x000fce0000000f00 */
[----:B-1----:R-:W-:Y:S05]  /*3150*/  CALL.REL.NOINC `($__internal_1_$__cuda_sm3x_div_rn_noftz_f32_slowpath) ;  /* 0x0000000400287944 */ /* 0x002fea0003c00000 */
[----:B------:R-:W-:-:S07]  /*3160*/  MOV R5, R4 ;  /* 0x0000000400057202 */ /* 0x000fce0000000f00 */
.L_x_38:
[----:B------:R-:W-:Y:S05]  /*3170*/  BSYNC.RECONVERGENT B0 ;  /* 0x0000000000007941 */ /* 0x000fea0003800200 */
.L_x_37:
        /* <DEDUP_REMOVED lines=14> */
.L_x_40:
[----:B------:R-:W-:Y:S05]  /*3260*/  BSYNC.RECONVERGENT B0 ;  /* 0x0000000000007941 */ /* 0x000fea0003800200 */
.L_x_39:
[----:B------:R3:W-:Y:S01]  /*3270*/  STG.E desc[UR8][R18.64+0x4], R4 ;  /* 0x0000040412007986 */ /* 0x0007e2000c101908 */
[----:B------:R-:W-:Y:S02]  /*3280*/  IADD3 R3, PT, PT, R3, 0x10, RZ ;  /* 0x0000001003037810 */ /* 0x000fe40007ffe0ff */
[----:B------:R-:W-:Y:S01]  /*3290*/  IADD3 R16, PT, PT, R16, 0x4, RZ ;  /* 0x0000000410107810 */ /* 0x000fe20007ffe0ff */
[----:B------:R-:W-:Y:S06]  /*32a0*/  @P2 BRA `(.L_x_41) ;  /* 0xfffffff800e82947 */ /* 0x000fec000383ffff */
.L_x_32:
[----:B------:R-:W-:-:S13]  /*32b0*/  ISETP.NE.AND P0, PT, R2, RZ, PT ;  /* 0x000000ff0200720c */ /* 0x000fda0003f05270 */
[----:B------:R-:W-:Y:S05]  /*32c0*/  @!P0 EXIT ;  /* 0x000000000000894d */ /* 0x000fea0003800000 */
[----:B0---4-:R-:W0:Y:S01]  /*32d0*/  LDC.64 R6, c[0x0][0x398] ;  /* 0x0000e600ff067b82 */ /* 0x011e220000000a00 */
[----:B------:R-:W-:Y:S01]  /*32e0*/  IMAD R21, R0, 0x4, R21 ;  /* 0x0000000400157824 */ /* 0x000fe200078e0215 */
[----:B------:R-:W-:Y:S01]  /*32f0*/  IADD3 R27, PT, PT, R27, R0, RZ ;  /* 0x000000001b1b7210 */ /* 0x000fe20007ffe0ff */
[----:B------:R-:W-:-:S07]  /*3300*/  IMAD.MOV R2, RZ, RZ, -R2 ;  /* 0x000000ffff027224 */ /* 0x000fce00078e0a02 */
.L_x_44:
[----:B----4-:R-:W4:Y:S01]  /*3310*/  LDL R8, [R21] ;  /* 0x0000000015087983 */ /* 0x010f220000100800 */
[----:B------:R-:W2:Y:S01]  /*3320*/  MUFU.RCP R0, R25 ;  /* 0x0000001900007308 */ /* 0x000ea20000001000 */
[----:B------:R-:W-:Y:S01]  /*3330*/  IADD3 R2, PT, PT, R2, 0x1, RZ ;  /* 0x0000000102027810 */ /* 0x000fe20007ffe0ff */
[----:B------:R-:W-:Y:S01]  /*3340*/  BSSY.RECONVERGENT B0, `(.L_x_42) ;  /* 0x000000e000007945 */ /* 0x000fe20003800200 */
[----:B0-----:R-:W-:Y:S02]  /*3350*/  IMAD.WIDE R16, R27, 0x4, R6 ;  /* 0x000000041b107825 */ /* 0x001fe400078e0206 */
[----:B------:R-:W-:Y:S02]  /*3360*/  ISETP.NE.AND P2, PT, R2, RZ, PT ;  /* 0x000000ff0200720c */ /* 0x000fe40003f45270 */
[----:B--2---:R-:W-:-:S04]  /*3370*/  FFMA R3, R0, -R25, 1 ;  /* 0x3f80000000037423 */ /* 0x004fc80000000819 */
[----:B------:R-:W-:Y:S01]  /*3380*/  FFMA R0, R0, R3, R0 ;  /* 0x0000000300007223 */ /* 0x000fe20000000000 */
[----:B----4-:R-:W0:Y:S03]  /*3390*/  FCHK P0, R8, R25 ;  /* 0x0000001908007302 */ /* 0x010e260000000000 */
[----:B------:R-:W-:-:S04]  /*33a0*/  FFMA R3, R0, R8, RZ ;  /* 0x0000000800037223 */ /* 0x000fc800000000ff */
[----:B---3--:R-:W-:-:S04]  /*33b0*/  FFMA R4, R3, -R25, R8 ;  /* 0x8000001903047223 */ /* 0x008fc80000000008 */
[----:B------:R-:W-:Y:S01]  /*33c0*/  FFMA R4, R0, R4, R3 ;  /* 0x0000000400047223 */ /* 0x000fe20000000003 */
[----:B0-----:R-:W-:Y:S06]  /*33d0*/  @!P0 BRA `(.L_x_43) ;  /* 0x0000000000108947 */ /* 0x001fec0003800000 */
[----:B------:R-:W-:Y:S02]  /*33e0*/  MOV R4, R8 ;  /* 0x0000000800047202 */ /* 0x000fe40000000f00 */
[----:B------:R-:W-:Y:S02]  /*33f0*/  MOV R24, R25 ;  /* 0x0000001900187202 */ /* 0x000fe40000000f00 */
[----:B------:R-:W-:-:S07]  /*3400*/  MOV R8, 0x3420 ;  /* 0x0000342000087802 */ /* 0x000fce0000000f00 */
[----:B-1----:R-:W-:Y:S05]  /*3410*/  CALL.REL.NOINC `($__internal_1_$__cuda_sm3x_div_rn_noftz_f32_slowpath) ;  /* 0x0000000000787944 */ /* 0x002fea0003c00000 */
.L_x_43:
[----:B------:R-:W-:Y:S05]  /*3420*/  BSYNC.RECONVERGENT B0 ;  /* 0x0000000000007941 */ /* 0x000fea0003800200 */
.L_x_42:
[----:B------:R4:W-:Y:S01]  /*3430*/  STG.E desc[UR8][R16.64], R4 ;  /* 0x0000000410007986 */ /* 0x0009e2000c101908 */
[----:B------:R-:W-:Y:S01]  /*3440*/  IADD3 R21, PT, PT, R21, 0x4, RZ ;  /* 0x0000000415157810 */ /* 0x000fe20007ffe0ff */
[----:B------:R-:W-:Y:S01]  /*3450*/  VIADD R27, R27, 0x1 ;  /* 0x000000011b1b7836 */ /* 0x000fe20000000000 */
[----:B------:R-:W-:Y:S06]  /*3460*/  @P2 BRA `(.L_x_44) ;  /* 0xfffffffc00a82947 */ /* 0x000fec000383ffff */
[----:B------:R-:W-:Y:S05]  /*3470*/  EXIT ;  /* 0x000000000000794d */ /* 0x000fea0003800000 */
        .weak           $__internal_0_$__cuda_sm20_sqrt_rn_f32_slowpath
        .type           $__internal_0_$__cuda_sm20_sqrt_rn_f32_slowpath,@function
        .size           $__internal_0_$__cuda_sm20_sqrt_rn_f32_slowpath,($__internal_1_$__cuda_sm3x_div_rn_noftz_f32_slowpath - $__internal_0_$__cuda_sm20_sqrt_rn_f32_slowpath)
$__internal_0_$__cuda_sm20_sqrt_rn_f32_slowpath:
[----:B------:R-:W-:-:S13]  /*3480*/  LOP3.LUT P1, RZ, R2, 0x7fffffff, RZ, 0xc0, !PT ;  /* 0x7fffffff02ff7812 */ /* 0x000fda000782c0ff */
[----:B------:R-:W-:Y:S05]  /*3490*/  @!P1 BRA `(.L_x_45) ;  /* 0x0000000000489947 */ /* 0x000fea0003800000 */
[----:B------:R-:W-:Y:S02]  /*34a0*/  FSETP.GEU.FTZ.AND P1, PT, R2, RZ, PT ;  /* 0x000000ff0200720b */ /* 0x000fe40003f3e000 */
[----:B------:R-:W-:-:S11]  /*34b0*/  MOV R0, R2 ;  /* 0x0000000200007202 */ /* 0x000fd60000000f00 */
[----:B------:R-:W-:Y:S01]  /*34c0*/  @!P1 MOV R2, 0x7fffffff ;  /* 0x7fffffff00029802 */ /* 0x000fe20000000f00 */
[----:B------:R-:W-:Y:S06]  /*34d0*/  @!P1 BRA `(.L_x_45) ;  /* 0x0000000000389947 */ /* 0x000fec0003800000 */
[----:B------:R-:W-:-:S13]  /*34e0*/  FSETP.GTU.FTZ.AND P1, PT, |R0|, +INF , PT ;  /* 0x7f8000000000780b */ /* 0x000fda0003f3c200 */
[----:B------:R-:W-:Y:S01]  /*34f0*/  @P1 FADD.FTZ R2, R0, 1 ;  /* 0x3f80000000021421 */ /* 0x000fe20000010000 */
[----:B------:R-:W-:Y:S06]  /*3500*/  @P1 BRA `(.L_x_45) ;  /* 0x00000000002c1947 */ /* 0x000fec0003800000 */
[----:B------:R-:W-:-:S13]  /*3510*/  FSETP.NEU.FTZ.AND P1, PT, |R0|, +INF , PT ;  /* 0x7f8000000000780b */ /* 0x000fda0003f3d200 */
[----:B------:R-:W-:Y:S01]  /*3520*/  @!P1 MOV R2, R0 ;  /* 0x0000000000029202 */ /* 0x000fe20000000f00 */
[----:B------:R-:W-:Y:S06]  /*3530*/  @!P1 BRA `(.L_x_45) ;  /* 0x0000000000209947 */ /* 0x000fec0003800000 */
[----:B------:R-:W-:-:S04]  /*3540*/  FFMA R0, R0, 1.84467440737095516160e+19, RZ ;  /* 0x5f80000000007823 */ /* 0x000fc800000000ff */
[----:B------:R-:W0:Y:S02]  /*3550*/  MUFU.RSQ R3, R0 ;  /* 0x0000000000037308 */ /* 0x000e240000001400 */
[----:B0-----:R-:W-:Y:S01]  /*3560*/  FMUL.FTZ R5, R0, R3 ;  /* 0x0000000300057220 */ /* 0x001fe20000410000 */
[----:B------:R-:W-:-:S03]  /*3570*/  FMUL.FTZ R3, R3, 0.5 ;  /* 0x3f00000003037820 */ /* 0x000fc60000410000 */
[----:B------:R-:W-:-:S04]  /*3580*/  FADD.FTZ R2, -R5, -RZ ;  /* 0x800000ff05027221 */ /* 0x000fc80000010100 */
[----:B------:R-:W-:-:S04]  /*3590*/  FFMA R2, R5, R2, R0 ;  /* 0x0000000205027223 */ /* 0x000fc80000000000 */
[----:B------:R-:W-:-:S04]  /*35a0*/  FFMA R2, R2, R3, R5 ;  /* 0x0000000302027223 */ /* 0x000fc80000000005 */
[----:B------:R-:W-:-:S07]  /*35b0*/  FMUL.FTZ R2, R2, 2.3283064365386962891e-10 ;  /* 0x2f80000002027820 */ /* 0x000fce0000410000 */
.L_x_45:
[----:B------:R-:W-:Y:S01]  /*35c0*/  MOV R24, R2 ;  /* 0x0000000200187202 */ /* 0x000fe20000000f00 */
[----:B------:R-:W-:Y:S01]  /*35d0*/  IMAD.MOV.U32 R3, RZ, RZ, 0x0 ;  /* 0x00000000ff037424 */ /* 0x000fe200078e00ff */
[----:B------:R-:W-:-:S04]  /*35e0*/  MOV R2, R4 ;  /* 0x0000000400027202 */ /* 0x000fc80000000f00 */
[----:B------:R-:W-:Y:S05]  /*35f0*/  RET.REL.NODEC R2 `(_Z21rope_attention_kernelPKfS0_S0_PfS0_iiii) ;  /* 0xffffffc802807950 */ /* 0x000fea0003c3ffff */
        .weak           $__internal_1_$__cuda_sm3x_div_rn_noftz_f32_slowpath
        .type           $__internal_1_$__cuda_sm3x_div_rn_noftz_f32_slowpath,@function
        .size           $__internal_1_$__cuda_sm3x_div_rn_noftz_f32_slowpath,(.L_x_381 - $__internal_1_$__cuda_sm3x_div_rn_noftz_f32_slowpath)
$__internal_1_$__cuda_sm3x_div_rn_noftz_f32_slowpath:
[----:B------:R-:W-:Y:S01]  /*3600*/  SHF.R.U32.HI R9, RZ, 0x17, R24 ;  /* 0x00000017ff097819 */ /* 0x000fe20000011618 */
[----:B------:R-:W-:Y:S01]  /*3610*/  BSSY.RECONVERGENT B1, `(.L_x_46) ;  /* 0x0000063000017945 */ /* 0x000fe20003800200 */
[----:B------:R-:W-:Y:S02]  /*3620*/  SHF.R.U32.HI R11, RZ, 0x17, R4 ;  /* 0x00000017ff0b7819 */ /* 0x000fe40000011604 */
[----:B------:R-:W-:Y:S02]  /*3630*/  LOP3.LUT R9, R9, 0xff, RZ, 0xc0, !PT ;  /* 0x000000ff09097812 */ /* 0x000fe400078ec0ff */
[----:B------:R-:W-:Y:S02]  /*3640*/  LOP3.LUT R11, R11, 0xff, RZ, 0xc0, !PT ;  /* 0x000000ff0b0b7812 */ /* 0x000fe400078ec0ff */
[----:B------:R-:W-:Y:S02]  /*3650*/  IADD3 R12, PT, PT, R9, -0x1, RZ ;  /* 0xffffffff090c7810 */ /* 0x000fe40007ffe0ff */
[----:B------:R-:W-:-:S02]  /*3660*/  IADD3 R13, PT, PT, R11, -0x1, RZ ;  /* 0xffffffff0b0d7810 */ /* 0x000fc40007ffe0ff */
[----:B------:R-:W-:Y:S02]  /*3670*/  ISETP.GT.U32.AND P0, PT, R12, 0xfd, PT ;  /* 0x000000fd0c00780c */ /* 0x000fe40003f04070 */
[----:B------:R-:W-:Y:S02]  /*3680*/  MOV R14, R24 ;  /* 0x00000018000e7202 */ /* 0x000fe40000000f00 */
[----:B------:R-:W-:-:S13]  /*3690*/  ISETP.GT.U32.OR P0, PT, R13, 0xfd, P0 ;  /* 0x000000fd0d00780c */ /* 0x000fda0000704470 */
[----:B------:R-:W-:Y:S01]  /*36a0*/  @!P0 MOV R10, RZ ;  /* 0x000000ff000a8202 */ /* 0x000fe20000000f00 */
[----:B------:R-:W-:Y:S06]  /*36b0*/  @!P0 BRA `(.L_x_47) ;  /* 0x00000000005c8947 */ /* 0x000fec0003800000 */
[----:B------:R-:W-:Y:S02]  /*36c0*/  FSETP.GTU.FTZ.AND P0, PT, |R4|, +INF , PT ;  /* 0x7f8000000400780b */ /* 0x000fe40003f1c200 */
[----:B------:R-:W-:-:S04]  /*36d0*/  FSETP.GTU.FTZ.AND P1, PT, |R24|, +INF , PT ;  /* 0x7f8000001800780b */ /* 0x000fc80003f3c200 */
[----:B------:R-:W-:-:S13]  /*36e0*/  PLOP3.LUT P0, PT, P0, P1, PT, 0xf8, 0x8f ;  /* 0x00000000008f781c */ /* 0x000fda0000703f70 */
[----:B------:R-:W-:Y:S05]  /*36f0*/  @P0 BRA `(.L_x_48) ;  /* 0x00000004004c0947 */ /* 0x000fea0003800000 */
[----:B------:R-:W-:-:S13]  /*3700*/  LOP3.LUT P0, RZ, R14, 0x7fffffff, R4, 0xc8, !PT ;  /* 0x7fffffff0eff7812 */ /* 0x000fda000780c804 */
[----:B------:R-:W-:Y:S05]  /*3710*/  @!P0 BRA `(.L_x_49) ;  /* 0x00000004003c8947 */ /* 0x000fea0003800000 */
[----:B------:R-:W-:Y:S02]  /*3720*/  FSETP.NEU.FTZ.AND P3, PT, |R4|, +INF , PT ;  /* 0x7f8000000400780b */ /* 0x000fe40003f7d200 */
[----:B------:R-:W-:Y:S02]  /*3730*/  FSETP.NEU.FTZ.AND P1, PT, |R24|, +INF , PT ;  /* 0x7f8000001800780b */ /* 0x000fe40003f3d200 */
[----:B------:R-:W-:-:S11]  /*3740*/  FSETP.NEU.FTZ.AND P0, PT, |R4|, +INF , PT ;  /* 0x7f8000000400780b */ /* 0x000fd60003f1d200 */
[----:B------:R-:W-:Y:S05]  /*3750*/  @!P1 BRA !P3, `(.L_x_49) ;  /* 0x00000004002c9947 */ /* 0x000fea0005800000 */
[----:B------:R-:W-:-:S04]  /*3760*/  LOP3.LUT P3, RZ, R4, 0x7fffffff, RZ, 0xc0, !PT ;  /* 0x7fffffff04ff7812 */ /* 0x000fc8000786c0ff */
[----:B------:R-:W-:-:S13]  /*3770*/  PLOP3.LUT P1, PT, P1, P3, PT, 0x2f, 0xf2 ;  /* 0x0000000000f2781c */ /* 0x000fda0000f26577 */
[----:B------:R-:W-:Y:S05]  /*3780*/  @P1 BRA `(.L_x_50) ;  /* 0x0000000400181947 */ /* 0x000fea0003800000 */
[----:B------:R-:W-:-:S04]  /*3790*/  LOP3.LUT P1, RZ, R14, 0x7fffffff, RZ, 0xc0, !PT ;  /* 0x7fffffff0eff7812 */ /* 0x000fc8000782c0ff */
[----:B------:R-:W-:-:S13]  /*37a0*/  PLOP3.LUT P0, PT, P0, P1, PT, 0x2f, 0xf2 ;  /* 0x0000000000f2781c */ /* 0x000fda0000702577 */
[----:B------:R-:W-:Y:S05]  /*37b0*/  @P0 BRA `(.L_x_51) ;  /* 0x0000000400000947 */ /* 0x000fea0003800000 */
[----:B------:R-:W-:Y:S02]  /*37c0*/  ISETP.GE.AND P0, PT, R13, RZ, PT ;  /* 0x000000ff0d00720c */ /* 0x000fe40003f06270 */
[----:B------:R-:W-:-:S11]  /*37d0*/  ISETP.GE.AND P1, PT, R12, RZ, PT ;  /* 0x000000ff0c00720c */ /* 0x000fd60003f26270 */
[----:B------:R-:W-:Y:S01]  /*37e0*/  @P0 MOV R10, RZ ;  /* 0x000000ff000a0202 */ /* 0x000fe20000000f00 */
[----:B------:R-:W-:Y:S02]  /*37f0*/  @!P0 IMAD.MOV.U32 R10, RZ, RZ, -0x40 ;  /* 0xffffffc0ff0a8424 */ /* 0x000fe400078e00ff */
[----:B------:R-:W-:Y:S01]  /*3800*/  @!P0 FFMA R4, R4, 1.84467440737095516160e+19, RZ ;  /* 0x5f80000004048823 */ /* 0x000fe200000000ff */
[----:B------:R-:W-:Y:S02]  /*3810*/  @!P1 FFMA R14, R24, 1.84467440737095516160e+19, RZ ;  /* 0x5f800000180e9823 */ /* 0x000fe400000000ff */
[----:B------:R-:W-:-:S07]  /*3820*/  @!P1 IADD3 R10, PT, PT, R10, 0x40, RZ ;  /* 0x000000400a0a9810 */ /* 0x000fce0007ffe0ff */
.L_x_47:
[----:B------:R-:W-:Y:S01]  /*3830*/  LEA R29, R9, 0xc0800000, 0x17 ;  /* 0xc0800000091d7811 */ /* 0x000fe200078eb8ff */
[----:B------:R-:W-:Y:S01]  /*3840*/  BSSY.RECONVERGENT B2, `(.L_x_52) ;  /* 0x0000036000027945 */ /* 0x000fe20003800200 */
[----:B------:R-:W-:Y:S02]  /*3850*/  IADD3 R11, PT, PT, R11, -0x7f, RZ ;  /* 0xffffff810b0b7810 */ /* 0x000fe40007ffe0ff */
[----:B------:R-:W-:-:S03]  /*3860*/  IADD3 R29, PT, PT, -R29, R14, RZ ;  /* 0x0000000e1d1d7210 */ /* 0x000fc60007ffe1ff */
[----:B------:R-:W-:Y:S01]  /*3870*/  IMAD R4, R11, -0x800000, R4 ;  /* 0xff8000000b047824 */ /* 0x000fe200078e0204 */
[----:B------:R-:W0:Y:S01]  /*3880*/  MUFU.RCP R12, R29 ;  /* 0x0000001d000c7308 */ /* 0x000e220000001000 */
[----:B------:R-:W-:Y:S01]  /*3890*/  FADD.FTZ R13, -R29, -RZ ;  /* 0x800000ff1d0d7221 */ /* 0x000fe20000010100 */
[----:B------:R-:W-:-:S04]  /*38a0*/  IADD3 R11, PT, PT, R11, 0x7f, -R9 ;  /* 0x0000007f0b0b7810 */ /* 0x000fc80007ffe809 */
[----:B------:R-:W-:Y:S01]  /*38b0*/  IADD3 R11, PT, PT, R11, R10, RZ ;  /* 0x0000000a0b0b7210 */ /* 0x000fe20007ffe0ff */
[----:B0-----:R-:W-:-:S04]  /*38c0*/  FFMA R15, R12, R13, 1 ;  /* 0x3f8000000c0f7423 */ /* 0x001fc8000000000d */
[----:B------:R-:W-:-:S04]  /*38d0*/  FFMA R15, R12, R15, R12 ;  /* 0x0000000f0c0f7223 */ /* 0x000fc8000000000c */
[----:B------:R-:W-:-:S04]  /*38e0*/  FFMA R12, R4, R15, RZ ;  /* 0x0000000f040c7223 */ /* 0x000fc800000000ff */
[----:B------:R-:W-:-:S04]  /*38f0*/  FFMA R14, R13, R12, R4 ;  /* 0x0000000c0d0e7223 */ /* 0x000fc80000000004 */
[----:B------:R-:W-:-:S04]  /*3900*/  FFMA R14, R15, R14, R12 ;  /* 0x0000000e0f0e7223 */ /* 0x000fc8000000000c */
[----:B------:R-:W-:-:S04]  /*3910*/  FFMA R13, R13, R14, R4 ;  /* 0x0000000e0d0d7223 */ /* 0x000fc80000000004 */
[----:B------:R-:W-:-:S05]  /*3920*/  FFMA R4, R15, R13, R14 ;  /* 0x0000000d0f047223 */ /* 0x000fca000000000e */
[----:B------:R-:W-:-:S04]  /*3930*/  SHF.R.U32.HI R9, RZ, 0x17, R4 ;  /* 0x00000017ff097819 */ /* 0x000fc80000011604 */
[----:B------:R-:W-:-:S04]  /*3940*/  LOP3.LUT R10, R9, 0xff, RZ, 0xc0, !PT ;  /* 0x000000ff090a7812 */ /* 0x000fc800078ec0ff */
[----:B------:R-:W-:-:S05]  /*3950*/  IADD3 R9, PT, PT, R10, R11, RZ ;  /* 0x0000000b0a097210 */ /* 0x000fca0007ffe0ff */
[----:B------:R-:W-:-:S05]  /*3960*/  VIADD R10, R9, 0xffffffff ;  /* 0xffffffff090a7836 */ /* 0x000fca0000000000 */
[----:B------:R-:W-:-:S13]  /*3970*/  ISETP.GE.U32.AND P0, PT, R10, 0xfe, PT ;  /* 0x000000fe0a00780c */ /* 0x000fda0003f06070 */
[----:B------:R-:W-:Y:S05]  /*3980*/  @!P0 BRA `(.L_x_53) ;  /* 0x0000000000808947 */ /* 0x000fea0003800000 */
[----:B------:R-:W-:-:S13]  /*3990*/  ISETP.GT.AND P0, PT, R9, 0xfe, PT ;  /* 0x000000fe0900780c */ /* 0x000fda0003f04270 */
[----:B------:R-:W-:Y:S05]  /*39a0*/  @P0 BRA `(.L_x_54) ;  /* 0x00000000006c0947 */ /* 0x000fea0003800000 */
[----:B------:R-:W-:-:S13]  /*39b0*/  ISETP.GE.AND P0, PT, R9, 0x1, PT ;  /* 0x000000010900780c */ /* 0x000fda0003f06270 */
[----:B------:R-:W-:Y:S05]  /*39c0*/  @P0 BRA `(.L_x_55) ;  /* 0x0000000000740947 */ /* 0x000fea0003800000 */
[----:B------:R-:W-:Y:S02]  /*39d0*/  ISETP.GE.AND P0, PT, R9, -0x18, PT ;  /* 0xffffffe80900780c */ /* 0x000fe40003f06270 */
[----:B------:R-:W-:-:S11]  /*39e0*/  LOP3.LUT R4, R4, 0x80000000, RZ, 0xc0, !PT ;  /* 0x8000000004047812 */ /* 0x000fd600078ec0ff */
[----:B------:R-:W-:Y:S05]  /*39f0*/  @!P0 BRA `(.L_x_55) ;  /* 0x0000000000688947 */ /* 0x000fea0003800000 */
[CCC-:B------:R-:W-:Y:S01]  /*3a00*/  FFMA.RZ R10, R15.reuse, R13.reuse, R14.reuse ;  /* 0x0000000d0f0a7223 */ /* 0x1c0fe2000000c00e */
[CCC-:B------:R-:W-:Y:S01]  /*3a10*/  FFMA.RP R11, R15.reuse, R13.reuse, R14.reuse ;  /* 0x0000000d0f0b7223 */ /* 0x1c0fe2000000800e */
[----:B------:R-:W-:Y:S01]  /*3a20*/  FFMA.RM R14, R15, R13, R14 ;  /* 0x0000000d0f0e7223 */ /* 0x000fe2000000400e */
[C---:B------:R-:W-:Y:S02]  /*3a30*/  IADD3 R12, PT, PT, R9.reuse, 0x20, RZ ;  /* 0x00000020090c7810 */ /* 0x040fe40007ffe0ff */
[----:B------:R-:W-:Y:S02]  /*3a40*/  LOP3.LUT R10, R10, 0x7fffff, RZ, 0xc0, !PT ;  /* 0x007fffff0a0a7812 */ /* 0x000fe400078ec0ff */
[C---:B------:R-:W-:Y:S02]  /*3a50*/  ISETP.NE.AND P3, PT, R9.reuse, RZ, PT ;  /* 0x000000ff0900720c */ /* 0x040fe40003f65270 */
[----:B------:R-:W-:Y:S02]  /*3a60*/  LOP3.LUT R13, R10, 0x800000, RZ, 0xfc, !PT ;  /* 0x008000000a0d7812 */ /* 0x000fe400078efcff */
[----:B------:R-:W-:-:S02]  /*3a70*/  ISETP.NE.AND P1, PT, R9, RZ, PT ;  /* 0x000000ff0900720c */ /* 0x000fc40003f25270 */
[----:B------:R-:W-:Y:S02]  /*3a80*/  IADD3 R9, PT, PT, -R9, RZ, RZ ;  /* 0x000000ff09097210 */ /* 0x000fe40007ffe1ff */
[----:B------:R-:W-:Y:S02]  /*3a90*/  SHF.L.U32 R12, R13, R12, RZ ;  /* 0x0000000c0d0c7219 */ /* 0x000fe400000006ff */
[----:B------:R-:W-:Y:S02]  /*3aa0*/  FSETP.NEU.FTZ.AND P0, PT, R11, R14, PT ;  /* 0x0000000e0b00720b */ /* 0x000fe40003f1d000 */
[----:B------:R-:W-:Y:S02]  /*3ab0*/  SEL R10, R9, RZ, P3 ;  /* 0x000000ff090a7207 */ /* 0x000fe40001800000 */
[----:B------:R-:W-:Y:S02]  /*3ac0*/  ISETP.NE.AND P1, PT, R12, RZ, P1 ;  /* 0x000000ff0c00720c */ /* 0x000fe40000f25270 */
[----:B------:R-:W-:-:S02]  /*3ad0*/  SHF.R.U32.HI R12, RZ, R10, R13 ;  /* 0x0000000aff0c7219 */ /* 0x000fc4000001160d */
[----:B------:R-:W-:Y:S02]  /*3ae0*/  PLOP3.LUT P0, PT, P0, P1, PT, 0xf8, 0x8f ;  /* 0x00000000008f781c */ /* 0x000fe40000703f70 */
[----:B------:R-:W-:Y:S02]  /*3af0*/  SHF.R.U32.HI R10, RZ, 0x1, R12 ;  /* 0x00000001ff0a7819 */ /* 0x000fe4000001160c */
[----:B------:R-:W-:-:S04]  /*3b00*/  SEL R9, RZ, 0x1, !P0 ;  /* 0x00000001ff097807 */ /* 0x000fc80004000000 */
[----:B------:R-:W-:-:S04]  /*3b10*/  LOP3.LUT R9, R9, 0x1, R10, 0xf8, !PT ;  /* 0x0000000109097812 */ /* 0x000fc800078ef80a */
[----:B------:R-:W-:-:S04]  /*3b20*/  LOP3.LUT R9, R9, R12, RZ, 0xc0, !PT ;  /* 0x0000000c09097212 */ /* 0x000fc800078ec0ff */
[----:B------:R-:W-:-:S04]  /*3b30*/  IADD3 R9, PT, PT, R10, R9, RZ ;  /* 0x000000090a097210 */ /* 0x000fc80007ffe0ff */
[----:B------:R-:W-:Y:S01]  /*3b40*/  LOP3.LUT R4, R9, R4, RZ, 0xfc, !PT ;  /* 0x0000000409047212 */ /* 0x000fe200078efcff */
[----:B------:R-:W-:Y:S06]  /*3b50*/  BRA `(.L_x_55) ;  /* 0x0000000000107947 */ /* 0x000fec0003800000 */
.L_x_54:
[----:B------:R-:W-:-:S04]  /*3b60*/  LOP3.LUT R4, R4, 0x80000000, RZ, 0xc0, !PT ;  /* 0x8000000004047812 */ /* 0x000fc800078ec0ff */
[----:B------:R-:W-:Y:S01]  /*3b70*/  LOP3.LUT R4, R4, 0x7f800000, RZ, 0xfc, !PT ;  /* 0x7f80000004047812 */ /* 0x000fe200078efcff */
[----:B------:R-:W-:Y:S06]  /*3b80*/  BRA `(.L_x_55) ;  /* 0x0000000000047947 */ /* 0x000fec0003800000 */
.L_x_53:
[----:B------:R-:W-:-:S07]  /*3b90*/  LEA R4, R11, R4, 0x17 ;  /* 0x000000040b047211 */ /* 0x000fce00078eb8ff */
.L_x_55:
[----:B------:R-:W-:Y:S05]  /*3ba0*/  BSYNC.RECONVERGENT B2 ;  /* 0x0000000000027941 */ /* 0x000fea0003800200 */
.L_x_52:
[----:B------:R-:W-:Y:S05]  /*3bb0*/  BRA `(.L_x_56) ;  /* 0x0000000000207947 */ /* 0x000fea0003800000 */
.L_x_51:
[----:B------:R-:W-:-:S04]  /*3bc0*/  LOP3.LUT R4, R14, 0x80000000, R4, 0x48, !PT ;  /* 0x800000000e047812 */ /* 0x000fc800078e4804 */
[----:B------:R-:W-:Y:S01]  /*3bd0*/  LOP3.LUT R4, R4, 0x7f800000, RZ, 0xfc, !PT ;  /* 0x7f80000004047812 */ /* 0x000fe200078efcff */
[----:B------:R-:W-:Y:S06]  /*3be0*/  BRA `(.L_x_56) ;  /* 0x0000000000147947 */ /* 0x000fec0003800000 */
.L_x_50:
[----:B------:R-:W-:Y:S01]  /*3bf0*/  LOP3.LUT R4, R14, 0x80000000, R4, 0x48, !PT ;  /* 0x800000000e047812 */ /* 0x000fe200078e4804 */
[----:B------:R-:W-:Y:S06]  /*3c00*/  BRA `(.L_x_56) ;  /* 0x00000000000c7947 */ /* 0x000fec0003800000 */
.L_x_49:
[----:B------:R-:W0:Y:S01]  /*3c10*/  MUFU.RSQ R4, -QNAN ;  /* 0xffc0000000047908 */ /* 0x000e220000001400 */
[----:B------:R-:W-:Y:S05]  /*3c20*/  BRA `(.L_x_56) ;  /* 0x0000000000047947 */ /* 0x000fea0003800000 */
.L_x_48:
[----:B------:R-:W-:-:S07]  /*3c30*/  FADD.FTZ R4, R4, R24 ;  /* 0x0000001804047221 */ /* 0x000fce0000010000 */
.L_x_56:
[----:B------:R-:W-:Y:S05]  /*3c40*/  BSYNC.RECONVERGENT B1 ;  /* 0x0000000000017941 */ /* 0x000fea0003800200 */
.L_x_46:
[----:B------:R-:W-:-:S04]  /*3c50*/  HFMA2 R9, -RZ, RZ, 0, 0 ;  /* 0x00000000ff097431 */ /* 0x000fc800000001ff */
[----:B0-----:R-:W-:Y:S05]  /*3c60*/  RET.REL.NODEC R8 `(_Z21rope_attention_kernelPKfS0_S0_PfS0_iiii) ;  /* 0xffffffc008e47950 */ /* 0x001fea0003c3ffff */
.L_x_57:
        /* <DEDUP_REMOVED lines=9> */
.L_x_381:


//--------------------- .text._Z28multi_scale_attention_kernelPKfS0_S0_PfS0_Piiiiii --------------------------
	.section	.text._Z28multi_scale_attention_kernelPKfS0_S0_PfS0_Piiiiii,"ax",@progbits
	.align	128
        .global         _Z28multi_scale_attention_kernelPKfS0_S0_PfS0_Piiiiii
        .type           _Z28multi_scale_attention_kernelPKfS0_S0_PfS0_Piiiiii,@function
        .size           _Z28multi_scale_attention_kernelPKfS0_S0_PfS0_Piiiiii,(.L_x_383 - _Z28multi_scale_attention_kernelPKfS0_S0_PfS0_Piiiiii)
        .other          _Z28multi_scale_attention_kernelPKfS0_S0_PfS0_Piiiiii,@"STO_CUDA_ENTRY STV_DEFAULT"
_Z28multi_scale_attention_kernelPKfS0_S0_PfS0_Piiiiii:
.text._Z28multi_scale_attention_kernelPKfS0_S0_PfS0_Piiiiii:
[----:B------:R-:W0:Y:S08]  /*0000*/  LDC R1, c[0x0][0x37c] ;  /* 0x0000df00ff017b82 */ /* 0x000e300000000800 */
[----:B------:R-:W1:Y:S01]  /*0010*/  LDC R9, c[0x0][0x3c0] ;  /* 0x0000f000ff097b82 */ /* 0x000e620000000800 */
[----:B------:R-:W2:Y:S01]  /*0020*/  LDCU UR6, c[0x0][0x3b4] ;  /* 0x00007680ff0677ac */ /* 0x000ea20008000800 */
[----:B0-----:R-:W-:-:S04]  /*0030*/  IADD3 R1, PT, PT, R1, -0x600, RZ ;  /* 0xfffffa0001017810 */ /* 0x001fc80007ffe0ff */
[----:B------:R-:W-:Y:S02]  /*0040*/  R2UR UR9, R1 ;  /* 0x00000000010972ca */ /* 0x000fe400000e0000 */
[----:B------:R-:W0:Y:S08]  /*0050*/  S2UR UR4, SR_CTAID.X ;  /* 0x00000000000479c3 */ /* 0x000e300000002500 */
[----:B------:R-:W3:Y:S01]  /*0060*/  S2UR UR5, SR_CTAID.Y ;  /* 0x00000000000579c3 */ /* 0x000ee20000002600 */
[----:B-1----:R-:W1:Y:S07]  /*0070*/  I2F.U32.RP R0, R9 ;  /* 0x0000000900007306 */ /* 0x002e6e0000209000 */
[----:B------:R-:W3:Y:S01]  /*0080*/  LDC R10, c[0x0][0x360] ;  /* 0x0000d800ff0a7b82 */ /* 0x000ee20000000800 */
[----:B------:R-:W-:Y:S01]  /*0090*/  ISETP.NE.U32.AND P2, PT, R9, RZ, PT ;  /* 0x000000ff0900720c */ /* 0x000fe20003f45070 */
[----:B-1----:R-:W1:Y:S02]  /*00a0*/  MUFU.RCP R0, R0 ;  /* 0x0000000000007308 */ /* 0x002e640000001000 */
[----:B-1----:R-:W-:-:S06]  /*00b0*/  IADD3 R2, PT, PT, R0, 0xffffffe, RZ ;  /* 0x0ffffffe00027810 */ /* 0x002fcc0007ffe0ff */
[----:B------:R1:W4:Y:S02]  /*00c0*/  F2I.FTZ.U32.TRUNC.NTZ R3, R2 ;  /* 0x0000000200037305 */ /* 0x000324000021f000 */
[----:B-1----:R-:W-:Y:S01]  /*00d0*/  IMAD.MOV.U32 R2, RZ, RZ, RZ ;  /* 0x000000ffff027224 */ /* 0x002fe200078e00ff */
[----:B----4-:R-:W-:-:S05]  /*00e0*/  IADD3 R4, PT, PT, RZ, -R3, RZ ;  /* 0x80000003ff047210 */ /* 0x010fca0007ffe0ff */
[----:B------:R-:W-:-:S04]  /*00f0*/  IMAD R5, R4, R9, RZ ;  /* 0x0000000904057224 */ /* 0x000fc800078e02ff */
[----:B------:R-:W-:Y:S01]  /*0100*/  IMAD.HI.U32 R3, R3, R5, R2 ;  /* 0x0000000503037227 */ /* 0x000fe200078e0002 */
[----:B------:R-:W-:Y:S01]  /*0110*/  LOP3.LUT R2, RZ, R9, RZ, 0x33, !PT ;  /* 0x00000009ff027212 */ /* 0x000fe200078e33ff */
[----:B------:R-:W3:Y:S04]  /*0120*/  S2R R5, SR_TID.X ;  /* 0x0000000000057919 */ /* 0x000ee80000002100 */
[----:B0-----:R-:W-:-:S05]  /*0130*/  IMAD.HI.U32 R3, R3, UR4, RZ ;  /* 0x0000000403037c27 */ /* 0x001fca000f8e00ff */
[----:B------:R-:W-:-:S05]  /*0140*/  IADD3 R4, PT, PT, -R3, RZ, RZ ;  /* 0x000000ff03047210 */ /* 0x000fca0007ffe1ff */
[----:B------:R-:W-:Y:S01]  /*0150*/  IMAD R0, R9, R4, UR4 ;  /* 0x0000000409007e24 */ /* 0x000fe2000f8e0204 */
[----:B------:R-:W0:Y:S04]  /*0160*/  LDCU UR4, c[0x0][0x3b8] ;  /* 0x00007700ff0477ac */ /* 0x000e280008000800 */
[----:B------:R-:W-:-:S13]  /*0170*/  ISETP.GE.U32.AND P0, PT, R0, R9, PT ;  /* 0x000000090000720c */ /* 0x000fda0003f06070 */
[-C--:B------:R-:W-:Y:S01]  /*0180*/  @P0 IADD3 R0, PT, PT, R0, -R9.reuse, RZ ;  /* 0x8000000900000210 */ /* 0x080fe20007ffe0ff */
[----:B---3--:R-:W-:Y:S01]  /*0190*/  IMAD R10, R10, UR5, R5 ;  /* 0x000000050a0a7c24 */ /* 0x008fe2000f8e0205 */
[----:B------:R-:W-:Y:S02]  /*01a0*/  @P0 IADD3 R3, PT, PT, R3, 0x1, RZ ;  /* 0x0000000103030810 */ /* 0x000fe40007ffe0ff */
[----:B------:R-:W-:Y:S02]  /*01b0*/  ISETP.GE.U32.AND P1, PT, R0, R9, PT ;  /* 0x000000090000720c */ /* 0x000fe40003f26070 */
[----:B0-----:R-:W-:-:S11]  /*01c0*/  ISETP.GE.AND P0, PT, R10, UR4, PT ;  /* 0x000000040a007c0c */ /* 0x001fd6000bf06270 */
[----:B------:R-:W-:-:S05]  /*01d0*/  @P1 VIADD R3, R3, 0x1 ;  /* 0x0000000103031836 */ /* 0x000fca0000000000 */
[----:B------:R-:W-:-:S04]  /*01e0*/  SEL R3, R2, R3, !P2 ;  /* 0x0000000302037207 */ /* 0x000fc80005000000 */
[----:B--2---:R-:W-:-:S13]  /*01f0*/  ISETP.GE.OR P0, PT, R3, UR6, P0 ;  /* 0x0000000603007c0c */ /* 0x004fda0008706670 */
[----:B------:R-:W-:Y:S05]  /*0200*/  @P0 EXIT ;  /* 0x000000000000094d */ /* 0x000fea0003800000 */
[----:B------:R-:W0:Y:S01]  /*0210*/  LDCU UR7, c[0x0][0x3bc] ;  /* 0x00007780ff0777ac */ /* 0x000e220008000800 */
[----:B------:R-:W-:Y:S01]  /*0220*/  IADD3 R5, PT, PT, R0, -R9, RZ ;  /* 0x8000000900057210 */ /* 0x000fe20007ffe0ff */
[----:B------:R-:W1:Y:S03]  /*0230*/  LDCU.64 UR14, c[0x0][0x358] ;  /* 0x00006b00ff0e77ac */ /* 0x000e660008000a00 */
[----:B------:R-:W-:Y:S01]  /*0240*/  @P2 SEL R2, R5, R0, P1 ;  /* 0x0000000005022207 */ /* 0x000fe20000800000 */
[----:B------:R-:W-:-:S04]  /*0250*/  UIADD3 UR9, UPT, UPT, UR9, 0x200, URZ ;  /* 0x0000020009097890 */ /* 0x000fc8000fffe0ff */
[----:B------:R-:W-:Y:S01]  /*0260*/  IMAD R9, R3, R9, R2 ;  /* 0x0000000903097224 */ /* 0x000fe200078e0202 */
[----:B0-----:R-:W-:Y:S02]  /*0270*/  UISETP.LT.AND UP0, UPT, UR7, 0x80, UPT ;  /* 0x000000800700788c */ /* 0x001fe4000bf01270 */
[----:B------:R-:W-:Y:S02]  /*0280*/  UIMAD UR4, UR4, UR7, URZ ;  /* 0x00000007040472a4 */ /* 0x000fe4000f8e02ff */
[----:B------:R-:W-:Y:S02]  /*0290*/  USEL UR5, UR7, 0x80, UP0 ;  /* 0x0000008007057887 */ /* 0x000fe40008000000 */
[----:B------:R-:W-:Y:S02]  /*02a0*/  UISETP.GE.AND UP0, UPT, UR7, 0x1, UPT ;  /* 0x000000010700788c */ /* 0x000fe4000bf06270 */
[----:B------:R-:W-:-:S07]  /*02b0*/  IMAD R9, R9, UR4, RZ ;  /* 0x0000000409097c24 */ /* 0x000fce000f8e02ff */
[----:B-1----:R-:W-:Y:S05]  /*02c0*/  BRA.U !UP0, `(.L_x_58) ;  /* 0x0000000508a47547 */ /* 0x002fea000b800000 */
[----:B------:R-:W-:Y:S01]  /*02d0*/  UISETP.GE.U32.AND UP0, UPT, UR7, 0x4, UPT ;  /* 0x000000040700788c */ /* 0x000fe2000bf06070 */
[----:B------:R-:W-:Y:S02]  /*02e0*/  HFMA2 R0, -RZ, RZ, 0, 0 ;  /* 0x00000000ff007431 */ /* 0x000fe400000001ff */
[----:B------:R-:W-:Y:S01]  /*02f0*/  IMAD R2, R10, UR7, R9 ;  /* 0x000000070a027c24 */ /* 0x000fe2000f8e0209 */
[----:B------:R-:W-:-:S05]  /*0300*/  ULOP3.LUT UR6, UR5, 0x3, URZ, 0xc0, !UPT ;  /* 0x0000000305067892 */ /* 0x000fca000f8ec0ff */
[----:B------:R-:W-:Y:S07]  /*0310*/  BRA.U !UP0, `(.L_x_59) ;  /* 0x00000005085c7547 */ /* 0x000fee000b800000 */
[----:B------:R-:W-:Y:S01]  /*0320*/  ULOP3.LUT UR4, UR5, 0xfc, URZ, 0xc0, !UPT ;  /* 0x000000fc05047892 */ /* 0x000fe2000f8ec0ff */
[----:B------:R-:W-:-:S03]  /*0330*/  MOV R3, RZ ;  /* 0x000000ff00037202 */ /* 0x000fc60000000f00 */
[----:B------:R-:W-:Y:S02]  /*0340*/  UISETP.GT.AND UP0, UPT, UR4, URZ, UPT ;  /* 0x000000ff0400728c */ /* 0x000fe4000bf04270 */
[----:B------:R-:W-:-:S07]  /*0350*/  IMAD.U32 R0, RZ, RZ, UR4 ;  /* 0x00000004ff007e24 */ /* 0x000fce000f8e00ff */
[----:B------:R-:W-:Y:S05]  /*0360*/  BRA.U !UP0, `(.L_x_60) ;  /* 0x0000000508187547 */ /* 0x000fea000b800000 */
[----:B------:R-:W-:Y:S02]  /*0370*/  IADD3 R4, PT, PT, R0, -R3, RZ ;  /* 0x8000000300047210 */ /* 0x000fe40007ffe0ff */
[----:B------:R-:W-:Y:S02]  /*0380*/  PLOP3.LUT P0, PT, PT, PT, PT, 0x80, 0x8 ;  /* 0x000000000008781c */ /* 0x000fe40003f0f070 */
[----:B------:R-:W-:-:S13]  /*0390*/  ISETP.GT.AND P1, PT, R4, 0xc, PT ;  /* 0x0000000c0400780c */ /* 0x000fda0003f24270 */
[----:B------:R-:W-:Y:S05]  /*03a0*/  @!P1 BRA `(.L_x_61) ;  /* 0x0000000000a49947 */ /* 0x000fea0003800000 */
[----:B------:R-:W-:Y:S02]  /*03b0*/  PLOP3.LUT P0, PT, PT, PT, PT, 0x8, 0x80 ;  /* 0x000000000080781c */ /* 0x000fe40003f0e170 */
[----:B------:R-:W-:-:S11]  /*03c0*/  IADD3 R8, PT, PT, R0, -0xc, RZ ;  /* 0xfffffff400087810 */ /* 0x000fd60007ffe0ff */
.L_x_62:
[----:B0-----:R-:W0:Y:S01]  /*03d0*/  LDC.64 R24, c[0x0][0x380] ;  /* 0x0000e000ff187b82 */ /* 0x001e220000000a00 */
[----:B------:R-:W-:-:S05]  /*03e0*/  IADD3 R5, PT, PT, R2, R3, RZ ;  /* 0x0000000302057210 */ /* 0x000fca0007ffe0ff */
[----:B0-----:R-:W-:-:S05]  /*03f0*/  IMAD.WIDE R4, R5, 0x4, R24 ;  /* 0x0000000405047825 */ /* 0x001fca00078e0218 */
[----:B------:R-:W2:Y:S04]  /*0400*/  LDG.E.CONSTANT R20, desc[UR14][R4.64] ;  /* 0x0000000e04147981 */ /* 0x000ea8000c1e9900 */
[----:B------:R-:W2:Y:S04]  /*0410*/  LDG.E.CONSTANT R21, desc[UR14][R4.64+0x4] ;  /* 0x0000040e04157981 */ /* 0x000ea8000c1e9900 */
[----:B------:R-:W2:Y:S04]  /*0420*/  LDG.E.CONSTANT R22, desc[UR14][R4.64+0x8] ;  /* 0x0000080e04167981 */ /* 0x000ea8000c1e9900 */
[----:B------:R-:W2:Y:S01]  /*0430*/  LDG.E.CONSTANT R23, desc[UR14][R4.64+0xc] ;  /* 0x00000c0e04177981 */ /* 0x000ea2000c1e9900 */
[C---:B------:R-:W-:Y:S01]  /*0440*/  VIADD R11, R3.reuse, 0x4 ;  /* 0x00000004030b7836 */ /* 0x040fe20000000000 */
[----:B------:R-:W-:-:S02]  /*0450*/  IADD3 R26, PT, PT, R3, 0x8, RZ ;  /* 0x00000008031a7810 */ /* 0x000fc40007ffe0ff */
[C---:B------:R-:W-:Y:S02]  /*0460*/  IADD3 R27, PT, PT, R3.reuse, 0xc, RZ ;  /* 0x0000000c031b7810 */ /* 0x040fe40007ffe0ff */
[C---:B------:R-:W-:Y:S01]  /*0470*/  IADD3 R19, PT, PT, R2.reuse, R11, RZ ;  /* 0x0000000b02137210 */ /* 0x040fe20007ffe0ff */
[C---:B------:R-:W-:Y:S01]  /*0480*/  IMAD.IADD R29, R2.reuse, 0x1, R26 ;  /* 0x00000001021d7824 */ /* 0x040fe200078e021a */
[----:B------:R-:W-:Y:S02]  /*0490*/  IADD3 R7, PT, PT, R2, R27, RZ ;  /* 0x0000001b02077210 */ /* 0x000fe40007ffe0ff */
[----:B------:R-:W-:Y:S01]  /*04a0*/  LEA R6, R3, R1, 0x2 ;  /* 0x0000000103067211 */ /* 0x000fe200078e10ff */
[----:B------:R-:W-:-:S04]  /*04b0*/  IMAD.WIDE R18, R19, 0x4, R24 ;  /* 0x0000000413127825 */ /* 0x000fc800078e0218 */
[--C-:B------:R-:W-:Y:S01]  /*04c0*/  IMAD.WIDE R28, R29, 0x4, R24.reuse ;  /* 0x000000041d1c7825 */ /* 0x100fe200078e0218 */
[----:B------:R-:W3:Y:S03]  /*04d0*/  LDG.E.CONSTANT R4, desc[UR14][R18.64] ;  /* 0x0000000e12047981 */ /* 0x000ee6000c1e9900 */
[----:B------:R-:W-:Y:S01]  /*04e0*/  IMAD.WIDE R24, R7, 0x4, R24 ;  /* 0x0000000407187825 */ /* 0x000fe200078e0218 */
[----:B------:R-:W3:Y:S04]  /*04f0*/  LDG.E.CONSTANT R5, desc[UR14][R18.64+0x4] ;  /* 0x0000040e12057981 */ /* 0x000ee8000c1e9900 */
[----:B------:R-:W3:Y:S04]  /*0500*/  LDG.E.CONSTANT R7, desc[UR14][R18.64+0xc] ;  /* 0x00000c0e12077981 */ /* 0x000ee8000c1e9900 */
[----:B------:R-:W4:Y:S04]  /*0510*/  LDG.E.CONSTANT R12, desc[UR14][R28.64] ;  /* 0x0000000e1c0c7981 */ /* 0x000f28000c1e9900 */
[----:B------:R-:W4:Y:S04]  /*0520*/  LDG.E.CONSTANT R13, desc[UR14][R28.64+0x4] ;  /* 0x0000040e1c0d7981 */ /* 0x000f28000c1e9900 */
[----:B------:R-:W4:Y:S04]  /*0530*/  LDG.E.CONSTANT R14, desc[UR14][R28.64+0x8] ;  /* 0x0000080e1c0e7981 */ /* 0x000f28000c1e9900 */
[----:B------:R-:W4:Y:S04]  /*0540*/  LDG.E.CONSTANT R15, desc[UR14][R28.64+0xc] ;  /* 0x00000c0e1c0f7981 */ /* 0x000f28000c1e9900 */
[----:B------:R-:W5:Y:S04]  /*0550*/  LDG.E.CONSTANT R16, desc[UR14][R24.64] ;  /* 0x0000000e18107981 */ /* 0x000f68000c1e9900 */
[----:B------:R-:W5:Y:S04]  /*0560*/  LDG.E.CONSTANT R17, desc[UR14][R24.64+0x4] ;  /* 0x0000040e18117981 */ /* 0x000f68000c1e9900 */
[----:B--2---:R0:W-:Y:S04]  /*0570*/  STL.128 [R6], R20 ;  /* 0x0000001406007387 */ /* 0x0041e80000100c00 */
[----:B0-----:R-:W3:Y:S04]  /*0580*/  LDG.E.CONSTANT R6, desc[UR14][R18.64+0x8] ;  /* 0x0000080e12067981 */ /* 0x001ee8000c1e9900 */
[----:B------:R-:W5:Y:S04]  /*0590*/  LDG.E.CONSTANT R18, desc[UR14][R24.64+0x8] ;  /* 0x0000080e18127981 */ /* 0x000f68000c1e9900 */
[----:B------:R-:W5:Y:S01]  /*05a0*/  LDG.E.CONSTANT R19, desc[UR14][R24.64+0xc] ;  /* 0x00000c0e18137981 */ /* 0x000f62000c1e9900 */
[-C--:B------:R-:W-:Y:S01]  /*05b0*/  LEA R11, R11, R1.reuse, 0x2 ;  /* 0x000000010b0b7211 */ /* 0x080fe200078e10ff */
[----:B------:R-:W-:Y:S01]  /*05c0*/  IMAD R26, R26, 0x4, R1 ;  /* 0x000000041a1a7824 */ /* 0x000fe200078e0201 */
[----:B------:R-:W-:-:S02]  /*05d0*/  LEA R27, R27, R1, 0x2 ;  /* 0x000000011b1b7211 */ /* 0x000fc400078e10ff */
[----:B------:R-:W-:-:S04]  /*05e0*/  IADD3 R3, PT, PT, R3, 0x10, RZ ;  /* 0x0000001003037810 */ /* 0x000fc80007ffe0ff */
[----:B------:R-:W-:Y:S01]  /*05f0*/  ISETP.GE.AND P1, PT, R3, R8, PT ;  /* 0x000000080300720c */ /* 0x000fe20003f26270 */
[----:B---3--:R0:W-:Y:S04]  /*0600*/  STL.128 [R11], R4 ;  /* 0x000000040b007387 */ /* 0x0081e80000100c00 */
[----:B----4-:R0:W-:Y:S04]  /*0610*/  STL.128 [R26], R12 ;  /* 0x0000000c1a007387 */ /* 0x0101e80000100c00 */
[----:B-----5:R0:W-:Y:S04]  /*0620*/  STL.128 [R27], R16 ;  /* 0x000000101b007387 */ /* 0x0201e80000100c00 */
[----:B------:R-:W-:Y:S05]  /*0630*/  @!P1 BRA `(.L_x_62) ;  /* 0xfffffffc00649947 */ /* 0x000fea000383ffff */
.L_x_61:
[----:B0-----:R-:W-:-:S04]  /*0640*/  IADD3 R4, PT, PT, R0, -R3, RZ ;  /* 0x8000000300047210 */ /* 0x001fc80007ffe0ff */
[----:B------:R-:W-:-:S13]  /*0650*/  ISETP.GT.AND P1, PT, R4, 0x4, PT ;  /* 0x000000040400780c */ /* 0x000fda0003f24270 */
[----:B------:R-:W-:Y:S05]  /*0660*/  @!P1 BRA `(.L_x_63) ;  /* 0x0000000000509947 */ /* 0x000fea0003800000 */
[----:B------:R-:W0:Y:S01]  /*0670*/  LDC.64 R18, c[0x0][0x380] ;  /* 0x0000e000ff127b82 */ /* 0x000e220000000a00 */
[----:B------:R-:W-:Y:S01]  /*0680*/  IADD3 R11, PT, PT, R3, 0x4, RZ ;  /* 0x00000004030b7810 */ /* 0x000fe20007ffe0ff */
[----:B------:R-:W-:-:S03]  /*0690*/  IMAD.IADD R17, R2, 0x1, R3 ;  /* 0x0000000102117824 */ /* 0x000fc600078e0203 */
[----:B------:R-:W-:Y:S01]  /*06a0*/  IADD3 R5, PT, PT, R2, R11, RZ ;  /* 0x0000000b02057210 */ /* 0x000fe20007ffe0ff */
[----:B0-----:R-:W-:-:S04]  /*06b0*/  IMAD.WIDE R16, R17, 0x4, R18 ;  /* 0x0000000411107825 */ /* 0x001fc800078e0212 */
[----:B------:R-:W-:Y:S01]  /*06c0*/  IMAD.WIDE R18, R5, 0x4, R18 ;  /* 0x0000000405127825 */ /* 0x000fe200078e0212 */
[----:B------:R-:W2:Y:S04]  /*06d0*/  LDG.E.CONSTANT R4, desc[UR14][R16.64] ;  /* 0x0000000e10047981 */ /* 0x000ea8000c1e9900 */
[----:B------:R-:W2:Y:S04]  /*06e0*/  LDG.E.CONSTANT R5, desc[UR14][R16.64+0x4] ;  /* 0x0000040e10057981 */ /* 0x000ea8000c1e9900 */
[----:B------:R-:W2:Y:S04]  /*06f0*/  LDG.E.CONSTANT R6, desc[UR14][R16.64+0x8] ;  /* 0x0000080e10067981 */ /* 0x000ea8000c1e9900 */
[----:B------:R-:W2:Y:S04]  /*0700*/  LDG.E.CONSTANT R7, desc[UR14][R16.64+0xc] ;  /* 0x00000c0e10077981 */ /* 0x000ea8000c1e9900 */
[----:B------:R-:W3:Y:S04]  /*0710*/  LDG.E.CONSTANT R12, desc[UR14][R18.64] ;  /* 0x0000000e120c7981 */ /* 0x000ee8000c1e9900 */
[----:B------:R-:W3:Y:S04]  /*0720*/  LDG.E.CONSTANT R13, desc[UR14][R18.64+0x4] ;  /* 0x0000040e120d7981 */ /* 0x000ee8000c1e9900 */
[----:B------:R-:W3:Y:S04]  /*0730*/  LDG.E.CONSTANT R14, desc[UR14][R18.64+0x8] ;  /* 0x0000080e120e7981 */ /* 0x000ee8000c1e9900 */
[----:B------:R-:W3:Y:S01]  /*0740*/  LDG.E.CONSTANT R15, desc[UR14][R18.64+0xc] ;  /* 0x00000c0e120f7981 */ /* 0x000ee2000c1e9900 */
[----:B------:R-:W-:Y:S01]  /*0750*/  LEA R8, R3, R1, 0x2 ;  /* 0x0000000103087211 */ /* 0x000fe200078e10ff */
[----:B------:R-:W-:Y:S01]  /*0760*/  IMAD R11, R11, 0x4, R1 ;  /* 0x000000040b0b7824 */ /* 0x000fe200078e0201 */
[----:B------:R-:W-:-:S02]  /*0770*/  PLOP3.LUT P0, PT, PT, PT, PT, 0x8, 0x80 ;  /* 0x000000000080781c */ /* 0x000fc40003f0e170 */
[----:B------:R-:W-:Y:S01]  /*0780*/  IADD3 R3, PT, PT, R3, 0x8, RZ ;  /* 0x0000000803037810 */ /* 0x000fe20007ffe0ff */
[----:B--2---:R0:W-:Y:S04]  /*0790*/  STL.128 [R8], R4 ;  /* 0x0000000408007387 */ /* 0x0041e80000100c00 */
[----:B---3--:R0:W-:Y:S06]  /*07a0*/  STL.128 [R11], R12 ;  /* 0x0000000c0b007387 */ /* 0x0081ec0000100c00 */
.L_x_63:
[----:B------:R-:W-:-:S13]  /*07b0*/  ISETP.NE.OR P0, PT, R3, R0, P0 ;  /* 0x000000000300720c */ /* 0x000fda0000705670 */
[----:B------:R-:W-:Y:S05]  /*07c0*/  @!P0 BRA `(.L_x_59) ;  /* 0x0000000000308947 */ /* 0x000fea0003800000 */
.L_x_60:
[----:B01----:R-:W0:Y:S01]  /*07d0*/  LDC.64 R4, c[0x0][0x380] ;  /* 0x0000e000ff047b82 */ /* 0x003e220000000a00 */
[----:B------:R-:W-:-:S05]  /*07e0*/  IADD3 R13, PT, PT, R2, R3, RZ ;  /* 0x00000003020d7210 */ /* 0x000fca0007ffe0ff */
[----:B0-----:R-:W-:-:S05]  /*07f0*/  IMAD.WIDE R12, R13, 0x4, R4 ;  /* 0x000000040d0c7825 */ /* 0x001fca00078e0204 */
[----:B------:R-:W2:Y:S04]  /*0800*/  LDG.E.CONSTANT R4, desc[UR14][R12.64] ;  /* 0x0000000e0c047981 */ /* 0x000ea8000c1e9900 */
[----:B------:R-:W2:Y:S04]  /*0810*/  LDG.E.CONSTANT R5, desc[UR14][R12.64+0x4] ;  /* 0x0000040e0c057981 */ /* 0x000ea8000c1e9900 */
[----:B------:R-:W2:Y:S04]  /*0820*/  LDG.E.CONSTANT R6, desc[UR14][R12.64+0x8] ;  /* 0x0000080e0c067981 */ /* 0x000ea8000c1e9900 */
[----:B------:R-:W2:Y:S01]  /*0830*/  LDG.E.CONSTANT R7, desc[UR14][R12.64+0xc] ;  /* 0x00000c0e0c077981 */ /* 0x000ea2000c1e9900 */
[C---:B------:R-:W-:Y:S01]  /*0840*/  LEA R8, R3.reuse, R1, 0x2 ;  /* 0x0000000103087211 */ /* 0x040fe200078e10ff */
[----:B------:R-:W-:-:S05]  /*0850*/  VIADD R3, R3, 0x4 ;  /* 0x0000000403037836 */ /* 0x000fca0000000000 */
[----:B------:R-:W-:Y:S01]  /*0860*/  ISETP.NE.AND P0, PT, R3, R0, PT ;  /* 0x000000000300720c */ /* 0x000fe20003f05270 */
[----:B--2---:R1:W-:-:S12]  /*0870*/  STL.128 [R8], R4 ;  /* 0x0000000408007387 */ /* 0x0043d80000100c00 */
[----:B------:R-:W-:Y:S05]  /*0880*/  @P0 BRA `(.L_x_60) ;  /* 0xfffffffc00d00947 */ /* 0x000fea000383ffff */
.L_x_59:
[----:B------:R-:W-:-:S09]  /*0890*/  UISETP.NE.AND UP0, UPT, UR6, URZ, UPT ;  /* 0x000000ff0600728c */ /* 0x000fd2000bf05270 */
[----:B------:R-:W-:Y:S05]  /*08a0*/  BRA.U !UP0, `(.L_x_58) ;  /* 0x00000001082c7547 */ /* 0x000fea000b800000 */
[----:B01----:R-:W0:Y:S01]  /*08b0*/  LDC.64 R6, c[0x0][0x380] ;  /* 0x0000e000ff067b82 */ /* 0x003e220000000a00 */
[----:B------:R-:W-:-:S05]  /*08c0*/  UMOV UR4, URZ ;  /* 0x000000ff00047c82 */ /* 0x000fca0008000000 */
.L_x_64:
[----:B------:R-:W-:-:S05]  /*08d0*/  IADD3 R5, PT, PT, R2, R0, RZ ;  /* 0x0000000002057210 */ /* 0x000fca0007ffe0ff */
[----:B0-2---:R-:W-:-:S06]  /*08e0*/  IMAD.WIDE R4, R5, 0x4, R6 ;  /* 0x0000000405047825 */ /* 0x005fcc00078e0206 */
[----:B------:R-:W2:Y:S01]  /*08f0*/  LDG.E.CONSTANT R4, desc[UR14][R4.64] ;  /* 0x0000000e04047981 */ /* 0x000ea2000c1e9900 */
[C---:B------:R-:W-:Y:S01]  /*0900*/  LEA R3, R0.reuse, R1, 0x2 ;  /* 0x0000000100037211 */ /* 0x040fe200078e10ff */
[----:B------:R-:W-:Y:S01]  /*0910*/  UIADD3 UR4, UPT, UPT, UR4, 0x1, URZ ;  /* 0x0000000104047890 */ /* 0x000fe2000fffe0ff */
[----:B------:R-:W-:-:S03]  /*0920*/  IADD3 R0, PT, PT, R0, 0x1, RZ ;  /* 0x0000000100007810 */ /* 0x000fc60007ffe0ff */
[----:B------:R-:W-:Y:S01]  /*0930*/  UISETP.NE.AND UP0, UPT, UR4, UR6, UPT ;  /* 0x000000060400728c */ /* 0x000fe2000bf05270 */
[----:B--2---:R2:W-:Y:S08]  /*0940*/  STL [R3], R4 ;  /* 0x0000000403007387 */ /* 0x0045f00000100800 */
[----:B------:R-:W-:Y:S05]  /*0950*/  BRA.U UP0, `(.L_x_64) ;  /* 0xfffffffd00dc7547 */ /* 0x000fea000b83ffff */
.L_x_58:
[----:B------:R-:W3:Y:S01]  /*0960*/  LDCU UR4, c[0x0][0x3b0] ;  /* 0x00007600ff0477ac */ /* 0x000ee20008000800 */
[----:B------:R4:W-:Y:S04]  /*0970*/  STL.128 [R1+0x200], RZ ;  /* 0x000200ff01007387 */ /* 0x0009e80000100c00 */
[----:B------:R4:W-:Y:S04]  /*0980*/  STL.128 [R1+0x210], RZ ;  /* 0x000210ff01007387 */ /* 0x0009e80000100c00 */
[----:B------:R4:W-:Y:S04]  /*0990*/  STL.128 [R1+0x220], RZ ;  /* 0x000220ff01007387 */ /* 0x0009e80000100c00 */
[----:B------:R4:W-:Y:S04]  /*09a0*/  STL.128 [R1+0x230], RZ ;  /* 0x000230ff01007387 */ /* 0x0009e80000100c00 */
[----:B------:R4:W-:Y:S01]  /*09b0*/  STL.128 [R1+0x240], RZ ;  /* 0x000240ff01007387 */ /* 0x0009e20000100c00 */
[----:B---3--:R-:W-:-:S03]  /*09c0*/  UISETP.GE.AND UP0, UPT, UR4, 0x1, UPT ;  /* 0x000000010400788c */ /* 0x008fc6000bf06270 */
        /* <DEDUP_REMOVED lines=28> */
[----:B------:R-:W-:-:S13]  /*0b90*/  ISETP.LT.AND P0, PT, RZ, UR7, PT ;  /* 0x00000007ff007c0c */ /* 0x000fda000bf01270 */
[----:B------:R3:W-:Y:S01]  /*0ba0*/  @!P0 STL [R1+0x200], RZ ;  /* 0x000200ff01008387 */ /* 0x0007e20000100800 */
[----:B------:R-:W-:Y:S05]  /*0bb0*/  @!P0 BRA `(.L_x_65) ;  /* 0x0000002000348947 */ /* 0x000fea0003800000 */
[----:B------:R-:W-:-:S04]  /*0bc0*/  I2FP.F32.S32 R0, UR7 ;  /* 0x0000000700007c45 */ /* 0x000fc80008201400 */
[----:B--2---:R2:W0:Y:S01]  /*0bd0*/  MUFU.RSQ R3, R0 ;  /* 0x0000000000037308 */ /* 0x0044220000001400 */
[----:B------:R-:W-:-:S05]  /*0be0*/  VIADD R2, R0, 0xf3000000 ;  /* 0xf300000000027836 */ /* 0x000fca0000000000 */
[----:B------:R-:W-:Y:S01]  /*0bf0*/  ISETP.GT.U32.AND P0, PT, R2, 0x727fffff, PT ;  /* 0x727fffff0200780c */ /* 0x000fe20003f04070 */
[----:B------:R-:W-:-:S12]  /*0c00*/  HFMA2 R2, -RZ, RZ, 0, 0 ;  /* 0x00000000ff027431 */ /* 0x000fd800000001ff */
[----:B0-2---:R-:W-:Y:S05]  /*0c10*/  @!P0 BRA `(.L_x_66) ;  /* 0x00000000000c8947 */ /* 0x005fea0003800000 */
[----:B-1----:R-:W-:-:S07]  /*0c20*/  MOV R6, 0xc40 ;  /* 0x00000c4000067802 */ /* 0x002fce0000000f00 */
[----:B---34-:R-:W-:Y:S05]  /*0c30*/  CALL.REL.NOINC `($__internal_2_$__cuda_sm20_sqrt_rn_f32_slowpath) ;  /* 0x0000002400c47944 */ /* 0x018fea0003c00000 */
[----:B------:R-:W-:Y:S05]  /*0c40*/  BRA `(.L_x_67) ;  /* 0x0000000000107947 */ /* 0x000fea0003800000 */
.L_x_66:
[----:B-1----:R-:W-:Y:S01]  /*0c50*/  FMUL.FTZ R5, R0, R3 ;  /* 0x0000000300057220 */ /* 0x002fe20000410000 */
[----:B------:R-:W-:-:S03]  /*0c60*/  FMUL.FTZ R3, R3, 0.5 ;  /* 0x3f00000003037820 */ /* 0x000fc60000410000 */
[----:B------:R-:W-:-:S04]  /*0c70*/  FFMA R0, -R5, R5, R0 ;  /* 0x0000000505007223 */ /* 0x000fc80000000100 */
[----:B------:R-:W-:-:S07]  /*0c80*/  FFMA R3, R0, R3, R5 ;  /* 0x0000000300037223 */ /* 0x000fce0000000005 */
.L_x_67:
[----:B------:R-:W0:Y:S01]  /*0c90*/  LDCU UR6, c[0x0][0x3bc] ;  /* 0x00007780ff0677ac */ /* 0x000e220008000800 */
[----:B------:R-:W-:Y:S01]  /*0ca0*/  IADD3 R8, PT, PT, R1, 0x400, RZ ;  /* 0x0000040001087810 */ /* 0x000fe20007ffe0ff */
[----:B------:R-:W1:Y:S01]  /*0cb0*/  LDCU.64 UR10, c[0x0][0x388] ;  /* 0x00007100ff0a77ac */ /* 0x000e620008000a00 */
[----:B------:R-:W-:-:S04]  /*0cc0*/  ULOP3.LUT UR4, UR5, 0xffff, URZ, 0xc0, !UPT ;  /* 0x0000ffff05047892 */ /* 0x000fc8000f8ec0ff */
[----:B------:R-:W-:Y:S02]  /*0cd0*/  USHF.R.U32.HI UR4, URZ, 0x4, UR4 ;  /* 0x00000004ff047899 */ /* 0x000fe40008011604 */
[----:B0-----:R-:W-:Y:S02]  /*0ce0*/  UISETP.LT.AND UP1, UPT, UR6, 0x80, UPT ;  /* 0x000000800600788c */ /* 0x001fe4000bf21270 */
[----:B-1----:R-:W-:Y:S02]  /*0cf0*/  UIADD3 UR7, UP0, UPT, UR10, 0x20, URZ ;  /* 0x000000200a077890 */ /* 0x002fe4000ff1e0ff */
[----:B------:R-:W-:Y:S02]  /*0d00*/  USEL UR5, UR6, 0x80, UP1 ;  /* 0x0000008006057887 */ /* 0x000fe40008800000 */
[----:B------:R-:W-:Y:S02]  /*0d10*/  UIADD3.X UR8, UPT, UPT, URZ, UR11, URZ, UP0, !UPT ;  /* 0x0000000bff087290 */ /* 0x000fe400087fe4ff */
[----:B------:R-:W-:-:S02]  /*0d20*/  ULOP3.LUT UR10, UR5, 0x7, URZ, 0xc0, !UPT ;  /* 0x00000007050a7892 */ /* 0x000fc4000f8ec0ff */
[----:B------:R-:W-:Y:S02]  /*0d30*/  ULOP3.LUT UR11, UR5, 0xf0, URZ, 0xc0, !UPT ;  /* 0x000000f0050b7892 */ /* 0x000fe4000f8ec0ff */
[----:B------:R-:W-:Y:S02]  /*0d40*/  ULOP3.LUT UR13, UR5, 0x3, URZ, 0xc0, !UPT ;  /* 0x00000003050d7892 */ /* 0x000fe4000f8ec0ff */
[----:B------:R-:W-:Y:S02]  /*0d50*/  ULOP3.LUT UR16, UR5, 0xfc, URZ, 0xc0, !UPT ;  /* 0x000000fc05107892 */ /* 0x000fe4000f8ec0ff */
[----:B------:R-:W-:-:S12]  /*0d60*/  ULOP3.LUT UR12, UR5, 0xf, URZ, 0xc0, !UPT ;  /* 0x0000000f050c7892 */ /* 0x000fd8000f8ec0ff */
.L_x_101:
[----:B01----:R-:W0:Y:S01]  /*0d70*/  LDC.64 R4, c[0x0][0x3a8] ;  /* 0x0000ea00ff047b82 */ /* 0x003e220000000a00 */
[C---:B------:R-:W-:Y:S02]  /*0d80*/  ISETP.NE.AND P0, PT, R2.reuse, RZ, PT ;  /* 0x000000ff0200720c */ /* 0x040fe40003f05270 */
[----:B------:R-:W-:Y:S01]  /*0d90*/  MOV R16, RZ ;  /* 0x000000ff00107202 */ /* 0x000fe20000000f00 */
[----:B0-----:R-:W-:-:S05]  /*0da0*/  IMAD.WIDE.U32 R4, R2, 0x4, R4 ;  /* 0x0000000402047825 */ /* 0x001fca00078e0004 */
[----:B------:R-:W2:Y:S05]  /*0db0*/  LDG.E.CONSTANT R17, desc[UR14][R4.64] ;  /* 0x0000000e04117981 */ /* 0x000eaa000c1e9900 */
[----:B-----5:R-:W5:Y:S01]  /*0dc0*/  @P0 LDG.E.CONSTANT R16, desc[UR14][R4.64+-0x4] ;  /* 0xfffffc0e04100981 */ /* 0x020f62000c1e9900 */
[----:B------:R-:W-:Y:S01]  /*0dd0*/  BSSY.RECONVERGENT B0, `(.L_x_68) ;  /* 0x00001e7000007945 */ /* 0x000fe20003800200 */
[----:B--2---:R-:W-:-:S04]  /*0de0*/  ISETP.GE.AND P0, PT, R10, R17, PT ;  /* 0x000000110a00720c */ /* 0x004fc80003f06270 */
[----:B-----5:R-:W-:-:S13]  /*0df0*/  ISETP.LT.OR P0, PT, R10, R16, P0 ;  /* 0x000000100a00720c */ /* 0x020fda0000701670 */
[----:B------:R-:W-:Y:S05]  /*0e00*/  @P0 BRA `(.L_x_69) ;  /* 0x0000001c008c0947 */ /* 0x000fea0003800000 */
[----:B------:R0:W-:Y:S01]  /*0e10*/  STL.128 [R1+0x400], RZ ;  /* 0x000400ff01007387 */ /* 0x0001e20000100c00 */
[----:B------:R-:W-:Y:S01]  /*0e20*/  ISETP.GE.AND P0, PT, R16, R17, PT ;  /* 0x000000111000720c */ /* 0x000fe20003f06270 */
[----:B------:R-:W-:Y:S02]  /*0e30*/  IMAD.MOV.U32 R0, RZ, RZ, RZ ;  /* 0x000000ffff007224 */ /* 0x000fe400078e00ff */
        /* <DEDUP_REMOVED lines=31> */
[----:B------:R-:W-:Y:S05]  /*1030*/  @P0 BRA `(.L_x_70) ;  /* 0x0000001000b40947 */ /* 0x000fea0003800000 */
[----:B------:R-:W-:Y:S01]  /*1040*/  HFMA2 R0, -RZ, RZ, 0, 0 ;  /* 0x00000000ff007431 */ /* 0x000fe200000001ff */
[----:B------:R-:W-:Y:S06]  /*1050*/  BSSY.RECONVERGENT B1, `(.L_x_70) ;  /* 0x000012b000017945 */ /* 0x000fec0003800200 */
.L_x_84:
[----:B-1----:R-:W1:Y:S01]  /*1060*/  LDC R18, c[0x0][0x3bc] ;  /* 0x0000ef00ff127b82 */ /* 0x002e620000000800 */
[----:B------:R-:W-:Y:S02]  /*1070*/  MOV R27, RZ ;  /* 0x000000ff001b7202 */ /* 0x000fe40000000f00 */
[----:B------:R-:W-:Y:S02]  /*1080*/  MOV R22, RZ ;  /* 0x000000ff00167202 */ /* 0x000fe40000000f00 */
[----:B-1----:R-:W-:Y:S01]  /*1090*/  ISETP.GE.U32.AND P0, PT, R18, 0x10, PT ;  /* 0x000000101200780c */ /* 0x002fe20003f06070 */
[----:B------:R-:W-:-:S12]  /*10a0*/  IMAD R11, R16, R18, R9 ;  /* 0x00000012100b7224 */ /* 0x000fd800078e0209 */
[----:B--2---:R-:W-:Y:S05]  /*10b0*/  @!P0 BRA `(.L_x_71) ;  /* 0x0000000000d08947 */ /* 0x004fea0003800000 */
[----:B------:R-:W-:Y:S01]  /*10c0*/  USHF.L.U32 UR6, UR4, 0x4, URZ ;  /* 0x0000000404067899 */ /* 0x000fe200080006ff */
[----:B------:R-:W-:Y:S01]  /*10d0*/  VIADD R20, R1, 0x20 ;  /* 0x0000002001147836 */ /* 0x000fe20000000000 */
[----:B------:R-:W-:Y:S02]  /*10e0*/  MOV R27, RZ ;  /* 0x000000ff001b7202 */ /* 0x000fe40000000f00 */
[----:B------:R-:W-:Y:S01]  /*10f0*/  ULOP3.LUT UR6, UR6, 0xf0, URZ, 0xe2, !UPT ;  /* 0x000000f006067892 */ /* 0x000fe2000f8ee2ff */
[----:B------:R-:W-:-:S03]  /*1100*/  MOV R19, R11 ;  /* 0x0000000b00137202 */ /* 0x000fc60000000f00 */
[----:B------:R-:W-:-:S06]  /*1110*/  UIADD3 UR6, UPT, UPT, -UR6, URZ, URZ ;  /* 0x000000ff06067290 */ /* 0x000fcc000fffe1ff */
[----:B------:R-:W-:-:S07]  /*1120*/  MOV R21, UR6 ;  /* 0x0000000600157c02 */ /* 0x000fce0008000f00 */
.L_x_72:
[----:B------:R-:W-:Y:S01]  /*1130*/  MOV R23, UR8 ;  /* 0x0000000800177c02 */ /* 0x000fe20008000f00 */
[----:B------:R-:W-:Y:S01]  /*1140*/  IMAD.U32 R22, RZ, RZ, UR7 ;  /* 0x00000007ff167e24 */ /* 0x000fe2000f8e00ff */
[----:B------:R-:W2:Y:S03]  /*1150*/  LDL.128 R12, [R20+-0x20] ;  /* 0xffffe000140c7983 */ /* 0x000ea60000100c00 */
[----:B------:R-:W-:-:S05]  /*1160*/  IMAD.WIDE R22, R19, 0x4, R22 ;  /* 0x0000000413167825 */ /* 0x000fca00078e0216 */
[----:B------:R-:W2:Y:S04]  /*1170*/  LDG.E.CONSTANT R4, desc[UR14][R22.64+-0x20] ;  /* 0xffffe00e16047981 */ /* 0x000ea8000c1e9900 */
[----:B------:R-:W5:Y:S04]  /*1180*/  LDG.E.CONSTANT R5, desc[UR14][R22.64+-0x1c] ;  /* 0xffffe40e16057981 */ /* 0x000f68000c1e9900 */
[----:B------:R-:W3:Y:S04]  /*1190*/  LDG.E.CONSTANT R6, desc[UR14][R22.64+-0x18] ;  /* 0xffffe80e16067981 */ /* 0x000ee8000c1e9900 */
[----:B------:R-:W4:Y:S04]  /*11a0*/  LDG.E.CONSTANT R24, desc[UR14][R22.64+-0x10] ;  /* 0xfffff00e16187981 */ /* 0x000f28000c1e9900 */
[----:B------:R-:W4:Y:S01]  /*11b0*/  LDG.E.CONSTANT R25, desc[UR14][R22.64+-0xc] ;  /* 0xfffff40e16197981 */ /* 0x000f22000c1e9900 */
[----:B--2---:R-:W-:-:S03]  /*11c0*/  FFMA R4, R12, R4, R27 ;  /* 0x000000040c047223 */ /* 0x004fc6000000001b */
[----:B------:R-:W2:Y:S01]  /*11d0*/  LDG.E.CONSTANT R12, desc[UR14][R22.64+-0x14] ;  /* 0xffffec0e160c7981 */ /* 0x000ea2000c1e9900 */
[----:B-----5:R-:W-:-:S03]  /*11e0*/  FFMA R5, R13, R5, R4 ;  /* 0x000000050d057223 */ /* 0x020fc60000000004 */
[----:B------:R-:W5:Y:S01]  /*11f0*/  LDG.E.CONSTANT R13, desc[UR14][R22.64+-0x8] ;  /* 0xfffff80e160d7981 */ /* 0x000f62000c1e9900 */
[----:B---3--:R-:W-:-:S03]  /*1200*/  FFMA R14, R14, R6, R5 ;  /* 0x000000060e0e7223 */ /* 0x008fc60000000005 */
[----:B------:R-:W4:Y:S04]  /*1210*/  LDL.128 R4, [R20+-0x10] ;  /* 0xfffff00014047983 */ /* 0x000f280000100c00 */
[----:B------:R-:W3:Y:S01]  /*1220*/  LDG.E.CONSTANT R27, desc[UR14][R22.64+0x1c] ;  /* 0x00001c0e161b7981 */ /* 0x000ee2000c1e9900 */
[----:B--2---:R-:W-:-:S04]  /*1230*/  FFMA R15, R15, R12, R14 ;  /* 0x0000000c0f0f7223 */ /* 0x004fc8000000000e */
[----:B----4-:R-:W-:Y:S02]  /*1240*/  FFMA R4, R4, R24, R15 ;  /* 0x0000001804047223 */ /* 0x010fe4000000000f */
[----:B------:R-:W2:Y:S02]  /*1250*/  LDG.E.CONSTANT R24, desc[UR14][R22.64] ;  /* 0x0000000e16187981 */ /* 0x000ea4000c1e9900 */
[----:B------:R-:W-:Y:S02]  /*1260*/  FFMA R5, R5, R25, R4 ;  /* 0x0000001905057223 */ /* 0x000fe40000000004 */
[----:B------:R-:W4:Y:S02]  /*1270*/  LDG.E.CONSTANT R4, desc[UR14][R22.64+-0x4] ;  /* 0xfffffc0e16047981 */ /* 0x000f24000c1e9900 */
[----:B-----5:R-:W-:Y:S02]  /*1280*/  FFMA R6, R6, R13, R5 ;  /* 0x0000000d06067223 */ /* 0x020fe40000000005 */
[----:B------:R-:W2:Y:S04]  /*1290*/  LDL.128 R12, [R20] ;  /* 0x00000000140c7983 */ /* 0x000ea80000100c00 */
[----:B------:R-:W5:Y:S04]  /*12a0*/  LDG.E.CONSTANT R25, desc[UR14][R22.64+0x4] ;  /* 0x0000040e16197981 */ /* 0x000f68000c1e9900 */
[----:B------:R-:W3:Y:S01]  /*12b0*/  LDG.E.CONSTANT R5, desc[UR14][R22.64+0x8] ;  /* 0x0000080e16057981 */ /* 0x000ee2000c1e9900 */
[----:B----4-:R-:W-:-:S04]  /*12c0*/  FFMA R7, R7, R4, R6 ;  /* 0x0000000407077223 */ /* 0x010fc80000000006 */
[----:B--2---:R-:W-:Y:S02]  /*12d0*/  FFMA R12, R12, R24, R7 ;  /* 0x000000180c0c7223 */ /* 0x004fe40000000007 */
[----:B------:R-:W2:Y:S02]  /*12e0*/  LDG.E.CONSTANT R24, desc[UR14][R22.64+0x10] ;  /* 0x0000100e16187981 */ /* 0x000ea4000c1e9900 */
[----:B-----5:R-:W-:Y:S02]  /*12f0*/  FFMA R13, R13, R25, R12 ;  /* 0x000000190d0d7223 */ /* 0x020fe4000000000c */
[----:B------:R-:W4:Y:S02]  /*1300*/  LDG.E.CONSTANT R12, desc[UR14][R22.64+0xc] ;  /* 0x00000c0e160c7981 */ /* 0x000f24000c1e9900 */
[----:B---3--:R-:W-:Y:S02]  /*1310*/  FFMA R14, R14, R5, R13 ;  /* 0x000000050e0e7223 */ /* 0x008fe4000000000d */
[----:B------:R1:W2:Y:S04]  /*1320*/  LDL.128 R4, [R20+0x10] ;  /* 0x0000100014047983 */ /* 0x0002a80000100c00 */
[----:B------:R-:W3:Y:S04]  /*1330*/  LDG.E.CONSTANT R25, desc[UR14][R22.64+0x14] ;  /* 0x0000140e16197981 */ /* 0x000ee8000c1e9900 */
[----:B------:R-:W5:Y:S01]  /*1340*/  LDG.E.CONSTANT R13, desc[UR14][R22.64+0x18] ;  /* 0x0000180e160d7981 */ /* 0x000f62000c1e9900 */
[----:B------:R-:W-:-:S04]  /*1350*/  IADD3 R21, PT, PT, R21, 0x10, RZ ;  /* 0x0000001015157810 */ /* 0x000fc80007ffe0ff */
[----:B------:R-:W-:Y:S01]  /*1360*/  ISETP.NE.AND P0, PT, R21, RZ, PT ;  /* 0x000000ff1500720c */ /* 0x000fe20003f05270 */
[----:B------:R-:W-:Y:S01]  /*1370*/  VIADD R19, R19, 0x10 ;  /* 0x0000001013137836 */ /* 0x000fe20000000000 */
[----:B-1----:R-:W-:Y:S01]  /*1380*/  IADD3 R20, PT, PT, R20, 0x40, RZ ;  /* 0x0000004014147810 */ /* 0x002fe20007ffe0ff */
[----:B----4-:R-:W-:-:S04]  /*1390*/  FFMA R15, R15, R12, R14 ;  /* 0x0000000c0f0f7223 */ /* 0x010fc8000000000e */
[----:B--2---:R-:W-:-:S04]  /*13a0*/  FFMA R4, R4, R24, R15 ;  /* 0x0000001804047223 */ /* 0x004fc8000000000f */
[----:B---3--:R-:W-:-:S04]  /*13b0*/  FFMA R5, R5, R25, R4 ;  /* 0x0000001905057223 */ /* 0x008fc80000000004 */
[----:B-----5:R-:W-:-:S04]  /*13c0*/  FFMA R6, R6, R13, R5 ;  /* 0x0000000d06067223 */ /* 0x020fc80000000005 */
[----:B------:R-:W-:Y:S01]  /*13d0*/  FFMA R27, R7, R27, R6 ;  /* 0x0000001b071b7223 */ /* 0x000fe20000000006 */
[----:B------:R-:W-:Y:S06]  /*13e0*/  @P0 BRA `(.L_x_72) ;  /* 0xfffffffc00500947 */ /* 0x000fec000383ffff */
[----:B------:R-:W-:-:S07]  /*13f0*/  MOV R22, UR11 ;  /* 0x0000000b00167c02 */ /* 0x000fce0008000f00 */
.L_x_71:
[----:B------:R-:W-:-:S09]  /*1400*/  UISETP.NE.AND UP0, UPT, UR12, URZ, UPT ;  /* 0x000000ff0c00728c */ /* 0x000fd2000bf05270 */
[----:B------:R-:W-:Y:S05]  /*1410*/  BRA.U !UP0, `(.L_x_73) ;  /* 0x0000000108fc7547 */ /* 0x000fea000b800000 */
[----:B------:R-:W-:Y:S02]  /*1420*/  UIADD3 UR6, UPT, UPT, UR12, -0x1, URZ ;  /* 0xffffffff0c067890 */ /* 0x000fe4000fffe0ff */
[----:B------:R-:W-:Y:S02]  /*1430*/  UISETP.NE.AND UP1, UPT, UR10, URZ, UPT ;  /* 0x000000ff0a00728c */ /* 0x000fe4000bf25270 */
[----:B------:R-:W-:-:S09]  /*1440*/  UISETP.GE.U32.AND UP0, UPT, UR6, 0x7, UPT ;  /* 0x000000070600788c */ /* 0x000fd2000bf06070 */
[----:B------:R-:W-:Y:S05]  /*1450*/  BRA.U !UP0, `(.L_x_74) ;  /* 0x00000001085c7547 */ /* 0x000fea000b800000 */
[----:B------:R-:W1:Y:S01]  /*1460*/  LDC.64 R20, c[0x0][0x388] ;  /* 0x0000e200ff147b82 */ /* 0x000e620000000a00 */
[----:B------:R-:W-:Y:S02]  /*1470*/  IADD3 R5, PT, PT, R11, R22, RZ ;  /* 0x000000160b057210 */ /* 0x000fe40007ffe0ff */
[----:B------:R-:W-:-:S03]  /*1480*/  LEA R23, R22, R1, 0x2 ;  /* 0x0000000116177211 */ /* 0x000fc600078e10ff */
[----:B-1----:R-:W-:Y:S02]  /*1490*/  IMAD.WIDE R20, R5, 0x4, R20 ;  /* 0x0000000405147825 */ /* 0x002fe400078e0214 */
[----:B------:R-:W2:Y:S04]  /*14a0*/  LDL.128 R4, [R23] ;  /* 0x0000000017047983 */ /* 0x000ea80000100c00 */
[----:B------:R-:W2:Y:S04]  /*14b0*/  LDG.E.CONSTANT R12, desc[UR14][R20.64] ;  /* 0x0000000e140c7981 */ /* 0x000ea8000c1e9900 */
[----:B------:R-:W5:Y:S04]  /*14c0*/  LDG.E.CONSTANT R13, desc[UR14][R20.64+0x4] ;  /* 0x0000040e140d7981 */ /* 0x000f68000c1e9900 */
[----:B------:R-:W3:Y:S04]  /*14d0*/  LDG.E.CONSTANT R19, desc[UR14][R20.64+0x8] ;  /* 0x0000080e14137981 */ /* 0x000ee8000c1e9900 */
[----:B------:R-:W4:Y:S04]  /*14e0*/  LDG.E.CONSTANT R25, desc[UR14][R20.64+0x10] ;  /* 0x0000100e14197981 */ /* 0x000f28000c1e9900 */
[----:B------:R-:W4:Y:S04]  /*14f0*/  LDG.E.CONSTANT R24, desc[UR14][R20.64+0x14] ;  /* 0x0000140e14187981 */ /* 0x000f28000c1e9900 */
[----:B------:R-:W4:Y:S01]  /*1500*/  LDG.E.CONSTANT R26, desc[UR14][R20.64+0x1c] ;  /* 0x00001c0e141a7981 */ /* 0x000f22000c1e9900 */
[----:B--2---:R-:W-:-:S03]  /*1510*/  FFMA R12, R4, R12, R27 ;  /* 0x0000000c040c7223 */ /* 0x004fc6000000001b */
[----:B------:R-:W2:Y:S01]  /*1520*/  LDG.E.CONSTANT R4, desc[UR14][R20.64+0xc] ;  /* 0x00000c0e14047981 */ /* 0x000ea2000c1e9900 */
[----:B-----5:R-:W-:-:S03]  /*1530*/  FFMA R28, R13, R5, R12 ;  /* 0x000000050d1c7223 */ /* 0x020fc6000000000c */
[----:B------:R-:W4:Y:S04]  /*1540*/  LDL.128 R12, [R23+0x10] ;  /* 0x00001000170c7983 */ /* 0x000f280000100c00 */
[----:B------:R-:W5:Y:S01]  /*1550*/  LDG.E.CONSTANT R5, desc[UR14][R20.64+0x18] ;  /* 0x0000180e14057981 */ /* 0x000f62000c1e9900 */
[----:B---3--:R-:W-:Y:S01]  /*1560*/  FFMA R19, R19, R6, R28 ;  /* 0x0000000613137223 */ /* 0x008fe2000000001c */
[----:B------:R-:W-:-:S03]  /*1570*/  VIADD R22, R22, 0x8 ;  /* 0x0000000816167836 */ /* 0x000fc60000000000 */
[----:B--2---:R-:W-:-:S04]  /*1580*/  FFMA R7, R4, R7, R19 ;  /* 0x0000000704077223 */ /* 0x004fc80000000013 */
[----:B----4-:R-:W-:-:S04]  /*1590*/  FFMA R7, R12, R25, R7 ;  /* 0x000000190c077223 */ /* 0x010fc80000000007 */
[----:B------:R-:W-:-:S04]  /*15a0*/  FFMA R24, R24, R13, R7 ;  /* 0x0000000d18187223 */ /* 0x000fc80000000007 */
[----:B-----5:R-:W-:-:S04]  /*15b0*/  FFMA R5, R5, R14, R24 ;  /* 0x0000000e05057223 */ /* 0x020fc80000000018 */
[----:B------:R-:W-:-:S07]  /*15c0*/  FFMA R27, R26, R15, R5 ;  /* 0x0000000f1a1b7223 */ /* 0x000fce0000000005 */
.L_x_74:
        /* <DEDUP_REMOVED lines=8> */
[----:B-1----:R-:W-:-:S03]  /*1650*/  IMAD.WIDE R12, R5, 0x4, R12 ;  /* 0x00000004050c7825 */ /* 0x002fc600078e020c */
[----:B------:R-:W2:Y:S04]  /*1660*/  LDL.128 R4, [R4] ;  /* 0x0000000004047983 */ /* 0x000ea80000100c00 */
[----:B------:R-:W2:Y:S04]  /*1670*/  LDG.E.CONSTANT R14, desc[UR14][R12.64] ;  /* 0x0000000e0c0e7981 */ /* 0x000ea8000c1e9900 */
[----:B------:R-:W5:Y:S04]  /*1680*/  LDG.E.CONSTANT R15, desc[UR14][R12.64+0x4] ;  /* 0x0000040e0c0f7981 */ /* 0x000f68000c1e9900 */
[----:B------:R-:W3:Y:S04]  /*1690*/  LDG.E.CONSTANT R20, desc[UR14][R12.64+0x8] ;  /* 0x0000080e0c147981 */ /* 0x000ee8000c1e9900 */
[----:B------:R-:W4:Y:S01]  /*16a0*/  LDG.E.CONSTANT R19, desc[UR14][R12.64+0xc] ;  /* 0x00000c0e0c137981 */ /* 0x000f22000c1e9900 */
[----:B------:R-:W-:Y:S01]  /*16b0*/  IADD3 R22, PT, PT, R22, 0x4, RZ ;  /* 0x0000000416167810 */ /* 0x000fe20007ffe0ff */
[----:B--2---:R-:W-:-:S04]  /*16c0*/  FFMA R14, R4, R14, R27 ;  /* 0x0000000e040e7223 */ /* 0x004fc8000000001b */
[----:B-----5:R-:W-:-:S04]  /*16d0*/  FFMA R5, R15, R5, R14 ;  /* 0x000000050f057223 */ /* 0x020fc8000000000e */
[----:B---3--:R-:W-:-:S04]  /*16e0*/  FFMA R6, R20, R6, R5 ;  /* 0x0000000614067223 */ /* 0x008fc80000000005 */
[----:B----4-:R-:W-:-:S07]  /*16f0*/  FFMA R27, R19, R7, R6 ;  /* 0x00000007131b7223 */ /* 0x010fce0000000006 */
.L_x_75:
[----:B------:R-:W-:Y:S05]  /*1700*/  BRA.U !UP1, `(.L_x_73) ;  /* 0x0000000109407547 */ /* 0x000fea000b800000 */
[----:B------:R-:W1:Y:S01]  /*1710*/  LDC.64 R4, c[0x0][0x388] ;  /* 0x0000e200ff047b82 */ /* 0x000e620000000a00 */
[----:B------:R-:W-:Y:S01]  /*1720*/  IMAD.IADD R7, R11, 0x1, R22 ;  /* 0x000000010b077824 */ /* 0x000fe200078e0216 */
[----:B------:R-:W-:-:S03]  /*1730*/  LEA R22, R22, R1, 0x2 ;  /* 0x0000000116167211 */ /* 0x000fc600078e10ff */
[----:B-1----:R-:W-:Y:S02]  /*1740*/  IMAD.WIDE R4, R7, 0x4, R4 ;  /* 0x0000000407047825 */ /* 0x002fe400078e0204 */
[----:B------:R-:W2:Y:S04]  /*1750*/  LDL.64 R6, [R22] ;  /* 0x0000000016067983 */ /* 0x000ea80000100a00 */
[----:B------:R-:W2:Y:S01]  /*1760*/  LDG.E.CONSTANT R12, desc[UR14][R4.64] ;  /* 0x0000000e040c7981 */ /* 0x000ea2000c1e9900 */
[----:B------:R-:W-:Y:S01]  /*1770*/  UISETP.NE.AND UP0, UPT, UR13, 0x1, UPT ;  /* 0x000000010d00788c */ /* 0x000fe2000bf05270 */
[----:B--2---:R-:W-:-:S08]  /*1780*/  FFMA R27, R6, R12, R27 ;  /* 0x0000000c061b7223 */ /* 0x004fd0000000001b */
[----:B------:R-:W-:Y:S05]  /*1790*/  BRA.U !UP0, `(.L_x_73) ;  /* 0x00000001081c7547 */ /* 0x000fea000b800000 */
[----:B------:R-:W-:Y:S01]  /*17a0*/  UISETP.NE.AND UP0, UPT, UR13, 0x2, UPT ;  /* 0x000000020d00788c */ /* 0x000fe2000bf05270 */
[----:B------:R-:W2:Y:S04]  /*17b0*/  LDG.E.CONSTANT R6, desc[UR14][R4.64+0x4] ;  /* 0x0000040e04067981 */ /* 0x000ea8000c1e9900 */
[----:B------:R-:W5:Y:S01]  /*17c0*/  LDL R22, [R22+0x8] ;  /* 0x0000080016167983 */ /* 0x000f620000100800 */
[----:B------:R-:W-:-:S13]  /*17d0*/  PLOP3.LUT P0, PT, PT, PT, UP0, 0x80, 0x8 ;  /* 0x000000000008781c */ /* 0x000fda0003f0f008 */
[----:B------:R-:W5:Y:S01]  /*17e0*/  @P0 LDG.E.CONSTANT R12, desc[UR14][R4.64+0x8] ;  /* 0x0000080e040c0981 */ /* 0x000f62000c1e9900 */
[----:B--2---:R-:W-:-:S04]  /*17f0*/  FFMA R27, R6, R7, R27 ;  /* 0x00000007061b7223 */ /* 0x004fc8000000001b */
[----:B-----5:R-:W-:-:S07]  /*1800*/  @P0 FFMA R27, R12, R22, R27 ;  /* 0x000000160c1b0223 */ /* 0x020fce000000001b */
.L_x_73:
[----:B------:R-:W1:Y:S01]  /*1810*/  MUFU.RCP R4, R3 ;  /* 0x0000000300047308 */ /* 0x000e620000001000 */
[----:B------:R-:W-:Y:S07]  /*1820*/  BSSY.RECONVERGENT B2, `(.L_x_76) ;  /* 0x000000b000027945 */ /* 0x000fee0003800200 */
[----:B------:R-:W2:Y:S01]  /*1830*/  FCHK P0, R27, R3 ;  /* 0x000000031b007302 */ /* 0x000ea20000000000 */
[----:B-1----:R-:W-:-:S04]  /*1840*/  FFMA R5, R4, -R3, 1 ;  /* 0x3f80000004057423 */ /* 0x002fc80000000803 */
[----:B------:R-:W-:-:S04]  /*1850*/  FFMA R4, R4, R5, R4 ;  /* 0x0000000504047223 */ /* 0x000fc80000000004 */
[----:B------:R-:W-:-:S04]  /*1860*/  FFMA R6, R4, R27, RZ ;  /* 0x0000001b04067223 */ /* 0x000fc800000000ff */
[----:B------:R-:W-:-:S04]  /*1870*/  FFMA R5, R6, -R3, R27 ;  /* 0x8000000306057223 */ /* 0x000fc8000000001b */
[----:B------:R-:W-:Y:S01]  /*1880*/  FFMA R19, R4, R5, R6 ;  /* 0x0000000504137223 */ /* 0x000fe20000000006 */
[----:B--2---:R-:W-:Y:S06]  /*1890*/  @!P0 BRA `(.L_x_77) ;  /* 0x00000000000c8947 */ /* 0x004fec0003800000 */
[----:B------:R-:W-:Y:S02]  /*18a0*/  MOV R23, R3 ;  /* 0x0000000300177202 */ /* 0x000fe40000000f00 */
[----:B------:R-:W-:-:S07]  /*18b0*/  MOV R20, 0x18d0 ;  /* 0x000018d000147802 */ /* 0x000fce0000000f00 */
[----:B0--34-:R-:W-:Y:S05]  /*18c0*/  CALL.REL.NOINC `($__internal_3_$__cuda_sm3x_div_rn_noftz_f32_slowpath) ;  /* 0x0000001800fc7944 */ /* 0x019fea0003c00000 */
.L_x_77:
[----:B------:R-:W-:Y:S05]  /*18d0*/  BSYNC.RECONVERGENT B2 ;  /* 0x0000000000027941 */ /* 0x000fea0003800200 */
.L_x_76:
[----:B------:R-:W-:Y:S02]  /*18e0*/  HFMA2 R4, -RZ, RZ, 0.96630859375, -0.0022525787353515625 ;  /* 0x3bbb989dff047431 */ /* 0x000fe400000001ff */
[----:B------:R-:W-:Y:S01]  /*18f0*/  IMAD.MOV.U32 R5, RZ, RZ, 0x437c0000 ;  /* 0x437c0000ff057424 */ /* 0x000fe200078e00ff */
[----:B------:R-:W-:Y:S02]  /*1900*/  ISETP.GE.U32.AND P0, PT, R18, 0x4, PT ;  /* 0x000000041200780c */ /* 0x000fe40003f06070 */
[----:B------:R-:W-:Y:S01]  /*1910*/  MOV R7, RZ ;  /* 0x000000ff00077202 */ /* 0x000fe20000000f00 */
[----:B------:R-:W-:-:S04]  /*1920*/  FFMA.SAT R4, R19, R4, 0.5 ;  /* 0x3f00000013047423 */ /* 0x000fc80000002004 */
[----:B------:R-:W-:-:S04]  /*1930*/  FFMA.RM R4, R4, R5, 12582913 ;  /* 0x4b40000104047423 */ /* 0x000fc80000004005 */
[----:B------:R-:W-:-:S04]  /*1940*/  FADD R6, R4, -12583039 ;  /* 0xcb40007f04067421 */ /* 0x000fc80000000000 */
[----:B------:R-:W-:-:S04]  /*1950*/  FFMA R6, R19, 1.4426950216293334961, -R6 ;  /* 0x3fb8aa3b13067823 */ /* 0x000fc80000000806 */
[----:B------:R-:W-:Y:S01]  /*1960*/  FFMA R6, R19, 1.925963033500011079e-08, R6 ;  /* 0x32a5706013067823 */ /* 0x000fe20000000006 */
[----:B------:R-:W-:-:S05]  /*1970*/  SHF.L.U32 R19, R4, 0x17, RZ ;  /* 0x0000001704137819 */ /* 0x000fca00000006ff */
[----:B------:R-:W1:Y:S02]  /*1980*/  MUFU.EX2 R6, R6 ;  /* 0x0000000600067308 */ /* 0x000e640000000800 */
[----:B-1----:R-:W-:Y:S01]  /*1990*/  FMUL R19, R19, R6 ;  /* 0x0000000613137220 */ /* 0x002fe20000400000 */
[----:B------:R-:W-:Y:S06]  /*19a0*/  @!P0 BRA `(.L_x_78) ;  /* 0x0000000400ec8947 */ /* 0x000fec0003800000 */
[----:B------:R-:W-:Y:S01]  /*19b0*/  UISETP.GT.AND UP0, UPT, UR16, URZ, UPT ;  /* 0x000000ff1000728c */ /* 0x000fe2000bf04270 */
[----:B------:R-:W-:-:S08]  /*19c0*/  MOV R18, RZ ;  /* 0x000000ff00127202 */ /* 0x000fd00000000f00 */
[----:B------:R-:W-:Y:S05]  /*19d0*/  BRA.U !UP0, `(.L_x_79) ;  /* 0x0000000508987547 */ /* 0x000fea000b800000 */
[----:B------:R-:W-:Y:S02]  /*19e0*/  IADD3 R4, PT, PT, -R18, UR16, RZ ;  /* 0x0000001012047c10 */ /* 0x000fe4000fffe1ff */
[----:B------:R-:W-:Y:S02]  /*19f0*/  PLOP3.LUT P0, PT, PT, PT, PT, 0x80, 0x8 ;  /* 0x000000000008781c */ /* 0x000fe40003f0f070 */
[----:B------:R-:W-:-:S13]  /*1a00*/  ISETP.GT.AND P1, PT, R4, 0xc, PT ;  /* 0x0000000c0400780c */ /* 0x000fda0003f24270 */
[----:B------:R-:W-:Y:S05]  /*1a10*/  @!P1 BRA `(.L_x_80) ;  /* 0x0000000000f89947 */ /* 0x000fea0003800000 */
[----:B------:R-:W-:Y:S01]  /*1a20*/  PLOP3.LUT P0, PT, PT, PT, PT, 0x8, 0x80 ;  /* 0x000000000080781c */ /* 0x000fe20003f0e170 */
[----:B------:R-:W-:-:S12]  /*1a30*/  UIADD3 UR6, UPT, UPT, UR16, -0xc, URZ ;  /* 0xfffffff410067890 */ /* 0x000fd8000fffe0ff */
.L_x_81:
[----:B-1----:R-:W1:Y:S01]  /*1a40*/  LDC.64 R20, c[0x0][0x390] ;  /* 0x0000e400ff147b82 */ /* 0x002e620000000a00 */
[----:B------:R-:W-:Y:S01]  /*1a50*/  IMAD.IADD R13, R11, 0x1, R18 ;  /* 0x000000010b0d7824 */ /* 0x000fe200078e0212 */
[----:B------:R-:W-:-:S05]  /*1a60*/  LEA R23, R18, R8, 0x2 ;  /* 0x0000000812177211 */ /* 0x000fca00078e10ff */
[----:B------:R-:W2:Y:S01]  /*1a70*/  LDL.128 R4, [R23] ;  /* 0x0000000017047983 */ /* 0x000ea20000100c00 */
[----:B-1----:R-:W-:-:S05]  /*1a80*/  IMAD.WIDE R12, R13, 0x4, R20 ;  /* 0x000000040d0c7825 */ /* 0x002fca00078e0214 */
[----:B------:R-:W2:Y:S04]  /*1a90*/  LDG.E.CONSTANT R15, desc[UR14][R12.64] ;  /* 0x0000000e0c0f7981 */ /* 0x000ea8000c1e9900 */
[----:B------:R-:W5:Y:S04]  /*1aa0*/  LDG.E.CONSTANT R24, desc[UR14][R12.64+0x4] ;  /* 0x0000040e0c187981 */ /* 0x000f68000c1e9900 */
[----:B------:R-:W3:Y:S04]  /*1ab0*/  LDG.E.CONSTANT R25, desc[UR14][R12.64+0x8] ;  /* 0x0000080e0c197981 */ /* 0x000ee8000c1e9900 */
[----:B------:R-:W4:Y:S01]  /*1ac0*/  LDG.E.CONSTANT R14, desc[UR14][R12.64+0xc] ;  /* 0x00000c0e0c0e7981 */ /* 0x000f22000c1e9900 */
[----:B------:R-:W-:-:S04]  /*1ad0*/  IADD3 R22, PT, PT, R18, 0x4, RZ ;  /* 0x0000000412167810 */ /* 0x000fc80007ffe0ff */
[----:B------:R-:W-:Y:S01]  /*1ae0*/  IADD3 R27, PT, PT, R11, R22, RZ ;  /* 0x000000160b1b7210 */ /* 0x000fe20007ffe0ff */
[----:B------:R-:W-:-:S04]  /*1af0*/  IMAD R22, R22, 0x4, R8 ;  /* 0x0000000416167824 */ /* 0x000fc800078e0208 */
[----:B------:R-:W-:-:S05]  /*1b00*/  IMAD.WIDE R26, R27, 0x4, R20 ;  /* 0x000000041b1a7825 */ /* 0x000fca00078e0214 */
[----:B------:R-:W4:Y:S01]  /*1b10*/  LDG.E.CONSTANT R29, desc[UR14][R26.64+0xc] ;  /* 0x00000c0e1a1d7981 */ /* 0x000f22000c1e9900 */
[C---:B--2---:R-:W-:Y:S01]  /*1b20*/  FFMA R4, R19.reuse, R15, R4 ;  /* 0x0000000f13047223 */ /* 0x044fe20000000004 */
[C---:B-----5:R-:W-:Y:S02]  /*1b30*/  FFMA R5, R19.reuse, R24, R5 ;  /* 0x0000001813057223 */ /* 0x060fe40000000005 */
[----:B------:R-:W2:Y:S01]  /*1b40*/  LDG.E.CONSTANT R24, desc[UR14][R26.64] ;  /* 0x0000000e1a187981 */ /* 0x000ea2000c1e9900 */
[----:B---3--:R-:W-:-:S03]  /*1b50*/  FFMA R6, R19, R25, R6 ;  /* 0x0000001913067223 */ /* 0x008fc60000000006 */
[----:B------:R-:W3:Y:S01]  /*1b60*/  LDG.E.CONSTANT R25, desc[UR14][R26.64+0x4] ;  /* 0x0000040e1a197981 */ /* 0x000ee2000c1e9900 */
[----:B----4-:R-:W-:-:S05]  /*1b70*/  FFMA R7, R19, R14, R7 ;  /* 0x0000000e13077223 */ /* 0x010fca0000000007 */
[----:B------:R1:W-:Y:S04]  /*1b80*/  STL.128 [R23], R4 ;  /* 0x0000000417007387 */ /* 0x0003e80000100c00 */
[----:B------:R-:W2:Y:S04]  /*1b90*/  LDL.128 R12, [R22] ;  /* 0x00000000160c7983 */ /* 0x000ea80000100c00 */
[----:B-1----:R-:W4:Y:S01]  /*1ba0*/  LDG.E.CONSTANT R5, desc[UR14][R26.64+0x8] ;  /* 0x0000080e1a057981 */ /* 0x002f22000c1e9900 */
[----:B------:R-:W-:-:S04]  /*1bb0*/  IADD3 R28, PT, PT, R18, 0x8, RZ ;  /* 0x00000008121c7810 */ /* 0x000fc80007ffe0ff */
[----:B------:R-:W-:Y:S02]  /*1bc0*/  IADD3 R7, PT, PT, R11, R28, RZ ;  /* 0x0000001c0b077210 */ /* 0x000fe40007ffe0ff */
[----:B------:R-:W-:Y:S01]  /*1bd0*/  LEA R23, R28, R8, 0x2 ;  /* 0x000000081c177211 */ /* 0x000fe200078e10ff */
[C---:B--2---:R-:W-:Y:S01]  /*1be0*/  FFMA R12, R19.reuse, R24, R12 ;  /* 0x00000018130c7223 */ /* 0x044fe2000000000c */
[C---:B---3--:R-:W-:Y:S01]  /*1bf0*/  FFMA R13, R19.reuse, R25, R13 ;  /* 0x00000019130d7223 */ /* 0x048fe2000000000d */
[----:B------:R-:W-:Y:S01]  /*1c00*/  FFMA R15, R19, R29, R15 ;  /* 0x0000001d130f7223 */ /* 0x000fe2000000000f */
[----:B------:R-:W-:-:S05]  /*1c10*/  IMAD.WIDE R24, R7, 0x4, R20 ;  /* 0x0000000407187825 */ /* 0x000fca00078e0214 */
[----:B------:R-:W2:Y:S01]  /*1c20*/  LDG.E.CONSTANT R28, desc[UR14][R24.64] ;  /* 0x0000000e181c7981 */ /* 0x000ea2000c1e9900 */
[----:B----4-:R-:W-:-:S03]  /*1c30*/  FFMA R14, R19, R5, R14 ;  /* 0x00000005130e7223 */ /* 0x010fc6000000000e */
[----:B------:R-:W3:Y:S04]  /*1c40*/  LDG.E.CONSTANT R27, desc[UR14][R24.64+0x8] ;  /* 0x0000080e181b7981 */ /* 0x000ee8000c1e9900 */
[----:B------:R1:W-:Y:S04]  /*1c50*/  STL.128 [R22], R12 ;  /* 0x0000000c16007387 */ /* 0x0003e80000100c00 */
[----:B------:R-:W2:Y:S04]  /*1c60*/  LDL.128 R4, [R23] ;  /* 0x0000000017047983 */ /* 0x000ea80000100c00 */
[----:B------:R-:W4:Y:S04]  /*1c70*/  LDG.E.CONSTANT R29, desc[UR14][R24.64+0xc] ;  /* 0x00000c0e181d7981 */ /* 0x000f28000c1e9900 */
[----:B-1----:R-:W5:Y:S01]  /*1c80*/  LDG.E.CONSTANT R12, desc[UR14][R24.64+0x4] ;  /* 0x0000040e180c7981 */ /* 0x002f62000c1e9900 */
[----:B------:R-:W-:-:S05]  /*1c90*/  VIADD R26, R18, 0xc ;  /* 0x0000000c121a7836 */ /* 0x000fca0000000000 */
[----:B------:R-:W-:Y:S02]  /*1ca0*/  IADD3 R13, PT, PT, R11, R26, RZ ;  /* 0x0000001a0b0d7210 */ /* 0x000fe40007ffe0ff */
[----:B------:R-:W-:-:S03]  /*1cb0*/  LEA R26, R26, R8, 0x2 ;  /* 0x000000081a1a7211 */ /* 0x000fc600078e10ff */
[----:B------:R-:W-:-:S05]  /*1cc0*/  IMAD.WIDE R20, R13, 0x4, R20 ;  /* 0x000000040d147825 */ /* 0x000fca00078e0214 */
[----:B------:R-:W5:Y:S04]  /*1cd0*/  LDG.E.CONSTANT R22, desc[UR14][R20.64] ;  /* 0x0000000e14167981 */ /* 0x000f68000c1e9900 */
[----:B------:R-:W5:Y:S04]  /*1ce0*/  LDG.E.CONSTANT R24, desc[UR14][R20.64+0x4] ;  /* 0x0000040e14187981 */ /* 0x000f68000c1e9900 */
[----:B------:R-:W5:Y:S01]  /*1cf0*/  LDG.E.CONSTANT R25, desc[UR14][R20.64+0x8] ;  /* 0x0000080e14197981 */ /* 0x000f62000c1e9900 */
[C---:B--2---:R-:W-:Y:S01]  /*1d00*/  FFMA R4, R19.reuse, R28, R4 ;  /* 0x0000001c13047223 */ /* 0x044fe20000000004 */
[----:B---3--:R-:W-:-:S02]  /*1d10*/  FFMA R6, R19, R27, R6 ;  /* 0x0000001b13067223 */ /* 0x008fc40000000006 */
[----:B------:R-:W2:Y:S01]  /*1d20*/  LDG.E.CONSTANT R28, desc[UR14][R20.64+0xc] ;  /* 0x00000c0e141c7981 */ /* 0x000ea2000c1e9900 */
[C---:B----4-:R-:W-:Y:S01]  /*1d30*/  FFMA R7, R19.reuse, R29, R7 ;  /* 0x0000001d13077223 */ /* 0x050fe20000000007 */
[----:B-----5:R-:W-:-:S05]  /*1d40*/  FFMA R5, R19, R12, R5 ;  /* 0x0000000c13057223 */ /* 0x020fca0000000005 */
[----:B------:R1:W-:Y:S04]  /*1d50*/  STL.128 [R23], R4 ;  /* 0x0000000417007387 */ /* 0x0003e80000100c00 */
[----:B------:R-:W3:Y:S01]  /*1d60*/  LDL.128 R12, [R26] ;  /* 0x000000001a0c7983 */ /* 0x000ee20000100c00 */
[----:B------:R-:W-:-:S04]  /*1d70*/  IADD3 R18, PT, PT, R18, 0x10, RZ ;  /* 0x0000001012127810 */ /* 0x000fc80007ffe0ff */
[----:B------:R-:W-:Y:S01]  /*1d80*/  ISETP.GE.AND P1, PT, R18, UR6, PT ;  /* 0x0000000612007c0c */ /* 0x000fe2000bf26270 */
[C---:B---3--:R-:W-:Y:S01]  /*1d90*/  FFMA R12, R19.reuse, R22, R12 ;  /* 0x00000016130c7223 */ /* 0x048fe2000000000c */
[C---:B------:R-:W-:Y:S01]  /*1da0*/  FFMA R13, R19.reuse, R24, R13 ;  /* 0x00000018130d7223 */ /* 0x040fe2000000000d */
[C---:B------:R-:W-:Y:S01]  /*1db0*/  FFMA R14, R19.reuse, R25, R14 ;  /* 0x00000019130e7223 */ /* 0x040fe2000000000e */
[----:B--2---:R-:W-:-:S05]  /*1dc0*/  FFMA R15, R19, R28, R15 ;  /* 0x0000001c130f7223 */ /* 0x004fca000000000f */
[----:B------:R1:W-:Y:S04]  /*1dd0*/  STL.128 [R26], R12 ;  /* 0x0000000c1a007387 */ /* 0x0003e80000100c00 */
[----:B------:R-:W-:Y:S05]  /*1de0*/  @!P1 BRA `(.L_x_81) ;  /* 0xfffffffc00149947 */ /* 0x000fea000383ffff */
[----:B-1----:R-:W-:-:S07]  /*1df0*/  IMAD.U32 R7, RZ, RZ, UR16 ;  /* 0x00000010ff077e24 */ /* 0x002fce000f8e00ff */
.L_x_80:
[----:B------:R-:W-:-:S04]  /*1e00*/  IADD3 R4, PT, PT, -R18, UR16, RZ ;  /* 0x0000001012047c10 */ /* 0x000fc8000fffe1ff */
[----:B------:R-:W-:-:S13]  /*1e10*/  ISETP.GT.AND P1, PT, R4, 0x4, PT ;  /* 0x000000040400780c */ /* 0x000fda0003f24270 */
[----:B------:R-:W-:Y:S05]  /*1e20*/  @!P1 BRA `(.L_x_82) ;  /* 0x00000000007c9947 */ /* 0x000fea0003800000 */
[----:B------:R-:W1:Y:S01]  /*1e30*/  LDC.64 R20, c[0x0][0x390] ;  /* 0x0000e400ff147b82 */ /* 0x000e620000000a00 */
[----:B------:R-:W-:Y:S02]  /*1e40*/  IADD3 R13, PT, PT, R11, R18, RZ ;  /* 0x000000120b0d7210 */ /* 0x000fe40007ffe0ff */
[----:B------:R-:W-:-:S05]  /*1e50*/  LEA R22, R18, R8, 0x2 ;  /* 0x0000000812167211 */ /* 0x000fca00078e10ff */
[----:B------:R-:W2:Y:S01]  /*1e60*/  LDL.128 R4, [R22] ;  /* 0x0000000016047983 */ /* 0x000ea20000100c00 */
[----:B-1----:R-:W-:-:S05]  /*1e70*/  IMAD.WIDE R12, R13, 0x4, R20 ;  /* 0x000000040d0c7825 */ /* 0x002fca00078e0214 */
[----:B------:R-:W2:Y:S04]  /*1e80*/  LDG.E.CONSTANT R23, desc[UR14][R12.64] ;  /* 0x0000000e0c177981 */ /* 0x000ea8000c1e9900 */
[----:B------:R-:W5:Y:S04]  /*1e90*/  LDG.E.CONSTANT R26, desc[UR14][R12.64+0x4] ;  /* 0x0000040e0c1a7981 */ /* 0x000f68000c1e9900 */
[----:B------:R-:W3:Y:S04]  /*1ea0*/  LDG.E.CONSTANT R15, desc[UR14][R12.64+0x8] ;  /* 0x0000080e0c0f7981 */ /* 0x000ee8000c1e9900 */
[----:B------:R-:W4:Y:S01]  /*1eb0*/  LDG.E.CONSTANT R24, desc[UR14][R12.64+0xc] ;  /* 0x00000c0e0c187981 */ /* 0x000f22000c1e9900 */
[----:B------:R-:W-:-:S05]  /*1ec0*/  IADD3 R14, PT, PT, R18, 0x4, RZ ;  /* 0x00000004120e7810 */ /* 0x000fca0007ffe0ff */
[----:B------:R-:W-:-:S04]  /*1ed0*/  IMAD.IADD R25, R11, 0x1, R14 ;  /* 0x000000010b197824 */ /* 0x000fc800078e020e */
[----:B------:R-:W-:-:S05]  /*1ee0*/  IMAD.WIDE R20, R25, 0x4, R20 ;  /* 0x0000000419147825 */ /* 0x000fca00078e0214 */
[----:B------:R-:W4:Y:S04]  /*1ef0*/  LDG.E.CONSTANT R25, desc[UR14][R20.64+0x8] ;  /* 0x0000080e14197981 */ /* 0x000f28000c1e9900 */
[----:B------:R-:W4:Y:S01]  /*1f00*/  LDG.E.CONSTANT R28, desc[UR14][R20.64+0xc] ;  /* 0x00000c0e141c7981 */ /* 0x000f22000c1e9900 */
[C---:B--2---:R-:W-:Y:S01]  /*1f10*/  FFMA R4, R19.reuse, R23, R4 ;  /* 0x0000001713047223 */ /* 0x044fe20000000004 */
[----:B------:R-:W-:Y:S01]  /*1f20*/  LEA R23, R14, R8, 0x2 ;  /* 0x000000080e177211 */ /* 0x000fe200078e10ff */
[C---:B-----5:R-:W-:Y:S02]  /*1f30*/  FFMA R5, R19.reuse, R26, R5 ;  /* 0x0000001a13057223 */ /* 0x060fe40000000005 */
[----:B------:R-:W2:Y:S01]  /*1f40*/  LDG.E.CONSTANT R26, desc[UR14][R20.64+0x4] ;  /* 0x0000040e141a7981 */ /* 0x000ea2000c1e9900 */
[C---:B---3--:R-:W-:Y:S01]  /*1f50*/  FFMA R6, R19.reuse, R15, R6 ;  /* 0x0000000f13067223 */ /* 0x048fe20000000006 */
[----:B----4-:R-:W-:-:S02]  /*1f60*/  FFMA R7, R19, R24, R7 ;  /* 0x0000001813077223 */ /* 0x010fc40000000007 */
[----:B------:R-:W3:Y:S04]  /*1f70*/  LDG.E.CONSTANT R24, desc[UR14][R20.64] ;  /* 0x0000000e14187981 */ /* 0x000ee8000c1e9900 */
[----:B------:R1:W-:Y:S04]  /*1f80*/  STL.128 [R22], R4 ;  /* 0x0000000416007387 */ /* 0x0003e80000100c00 */
[----:B------:R-:W3:Y:S01]  /*1f90*/  LDL.128 R12, [R23] ;  /* 0x00000000170c7983 */ /* 0x000ee20000100c00 */
[----:B------:R-:W-:Y:S02]  /*1fa0*/  PLOP3.LUT P0, PT, PT, PT, PT, 0x8, 0x80 ;  /* 0x000000000080781c */ /* 0x000fe40003f0e170 */
[----:B------:R-:W-:-:S02]  /*1fb0*/  IADD3 R18, PT, PT, R18, 0x8, RZ ;  /* 0x0000000812127810 */ /* 0x000fc40007ffe0ff */
[----:B-1----:R-:W-:Y:S01]  /*1fc0*/  MOV R7, UR16 ;  /* 0x0000001000077c02 */ /* 0x002fe20008000f00 */
[C---:B---3--:R-:W-:Y:S01]  /*1fd0*/  FFMA R12, R19.reuse, R24, R12 ;  /* 0x00000018130c7223 */ /* 0x048fe2000000000c */
[C---:B--2---:R-:W-:Y:S01]  /*1fe0*/  FFMA R13, R19.reuse, R26, R13 ;  /* 0x0000001a130d7223 */ /* 0x044fe2000000000d */
[C---:B------:R-:W-:Y:S01]  /*1ff0*/  FFMA R14, R19.reuse, R25, R14 ;  /* 0x00000019130e7223 */ /* 0x040fe2000000000e */
[----:B------:R-:W-:-:S05]  /*2000*/  FFMA R15, R19, R28, R15 ;  /* 0x0000001c130f7223 */ /* 0x000fca000000000f */
[----:B------:R1:W-:Y:S02]  /*2010*/  STL.128 [R23], R12 ;  /* 0x0000000c17007387 */ /* 0x0003e40000100c00 */
.L_x_82:
[----:B------:R-:W-:-:S13]  /*2020*/  ISETP.NE.OR P0, PT, R18, UR16, P0 ;  /* 0x0000001012007c0c */ /* 0x000fda0008705670 */
[----:B------:R-:W-:Y:S05]  /*2030*/  @!P0 BRA `(.L_x_78) ;  /* 0x0000000000488947 */ /* 0x000fea0003800000 */
.L_x_79:
[----:B-1----:R-:W1:Y:S01]  /*2040*/  LDC.64 R12, c[0x0][0x390] ;  /* 0x0000e400ff0c7b82 */ /* 0x002e620000000a00 */
[----:B--2---:R-:W-:Y:S01]  /*2050*/  IMAD.IADD R5, R11, 0x1, R18 ;  /* 0x000000010b057824 */ /* 0x004fe200078e0212 */
[----:B------:R-:W-:-:S03]  /*2060*/  LEA R14, R18, R8, 0x2 ;  /* 0x00000008120e7211 */ /* 0x000fc600078e10ff */
[----:B-1----:R-:W-:Y:S02]  /*2070*/  IMAD.WIDE R12, R5, 0x4, R12 ;  /* 0x00000004050c7825 */ /* 0x002fe400078e020c */
[----:B------:R-:W2:Y:S04]  /*2080*/  LDL.128 R4, [R14] ;  /* 0x000000000e047983 */ /* 0x000ea80000100c00 */
[----:B------:R-:W2:Y:S04]  /*2090*/  LDG.E.CONSTANT R15, desc[UR14][R12.64] ;  /* 0x0000000e0c0f7981 */ /* 0x000ea8000c1e9900 */
[----:B------:R-:W5:Y:S04]  /*20a0*/  LDG.E.CONSTANT R20, desc[UR14][R12.64+0x4] ;  /* 0x0000040e0c147981 */ /* 0x000f68000c1e9900 */
[----:B------:R-:W3:Y:S04]  /*20b0*/  LDG.E.CONSTANT R21, desc[UR14][R12.64+0x8] ;  /* 0x0000080e0c157981 */ /* 0x000ee8000c1e9900 */
[----:B------:R-:W4:Y:S01]  /*20c0*/  LDG.E.CONSTANT R22, desc[UR14][R12.64+0xc] ;  /* 0x00000c0e0c167981 */ /* 0x000f22000c1e9900 */
[----:B------:R-:W-:-:S04]  /*20d0*/  IADD3 R18, PT, PT, R18, 0x4, RZ ;  /* 0x0000000412127810 */ /* 0x000fc80007ffe0ff */
[----:B------:R-:W-:Y:S01]  /*20e0*/  ISETP.NE.AND P0, PT, R18, UR16, PT ;  /* 0x0000001012007c0c */ /* 0x000fe2000bf05270 */
[C---:B--2---:R-:W-:Y:S01]  /*20f0*/  FFMA R4, R19.reuse, R15, R4 ;  /* 0x0000000f13047223 */ /* 0x044fe20000000004 */
[C---:B-----5:R-:W-:Y:S01]  /*2100*/  FFMA R5, R19.reuse, R20, R5 ;  /* 0x0000001413057223 */ /* 0x060fe20000000005 */
[C---:B---3--:R-:W-:Y:S01]  /*2110*/  FFMA R6, R19.reuse, R21, R6 ;  /* 0x0000001513067223 */ /* 0x048fe20000000006 */
[----:B----4-:R-:W-:-:S05]  /*2120*/  FFMA R7, R19, R22, R7 ;  /* 0x0000001613077223 */ /* 0x010fca0000000007 */
[----:B------:R2:W-:Y:S04]  /*2130*/  STL.128 [R14], R4 ;  /* 0x000000040e007387 */ /* 0x0005e80000100c00 */
[----:B------:R-:W-:Y:S05]  /*2140*/  @P0 BRA `(.L_x_79) ;  /* 0xfffffffc00bc0947 */ /* 0x000fea000383ffff */
[----:B--2---:R-:W-:-:S07]  /*2150*/  MOV R7, UR16 ;  /* 0x0000001000077c02 */ /* 0x004fce0008000f00 */
.L_x_78:
[----:B------:R-:W-:-:S09]  /*2160*/  UISETP.NE.AND UP0, UPT, UR13, URZ, UPT ;  /* 0x000000ff0d00728c */ /* 0x000fd2000bf05270 */
[----:B------:R-:W-:Y:S05]  /*2170*/  BRA.U !UP0, `(.L_x_83) ;  /* 0x0000000108507547 */ /* 0x000fea000b800000 */
[----:B------:R-:W2:Y:S01]  /*2180*/  LDC.64 R4, c[0x0][0x390] ;  /* 0x0000e400ff047b82 */ /* 0x000ea20000000a00 */
[----:B------:R-:W-:Y:S01]  /*2190*/  IMAD.IADD R11, R11, 0x1, R7 ;  /* 0x000000010b0b7824 */ /* 0x000fe200078e0207 */
[----:B------:R-:W-:-:S05]  /*21a0*/  LEA R7, R7, R8, 0x2 ;  /* 0x0000000807077211 */ /* 0x000fca00078e10ff */
[----:B-1----:R-:W5:Y:S01]  /*21b0*/  LDL R12, [R7] ;  /* 0x00000000070c7983 */ /* 0x002f620000100800 */
[----:B--2---:R-:W-:-:S05]  /*21c0*/  IMAD.WIDE R4, R11, 0x4, R4 ;  /* 0x000000040b047825 */ /* 0x004fca00078e0204 */
[----:B------:R-:W5:Y:S01]  /*21d0*/  LDG.E.CONSTANT R6, desc[UR14][R4.64] ;  /* 0x0000000e04067981 */ /* 0x000f62000c1e9900 */
[----:B------:R-:W-:Y:S01]  /*21e0*/  UISETP.NE.AND UP0, UPT, UR13, 0x1, UPT ;  /* 0x000000010d00788c */ /* 0x000fe2000bf05270 */
[----:B-----5:R-:W-:-:S05]  /*21f0*/  FFMA R6, R19, R6, R12 ;  /* 0x0000000613067223 */ /* 0x020fca000000000c */
[----:B------:R2:W-:Y:S03]  /*2200*/  STL [R7], R6 ;  /* 0x0000000607007387 */ /* 0x0005e60000100800 */
[----:B------:R-:W-:Y:S05]  /*2210*/  BRA.U !UP0, `(.L_x_83) ;  /* 0x0000000108287547 */ /* 0x000fea000b800000 */
[----:B------:R-:W-:Y:S01]  /*2220*/  UISETP.NE.AND UP0, UPT, UR13, 0x2, UPT ;  /* 0x000000020d00788c */ /* 0x000fe2000bf05270 */
[----:B--2---:R-:W2:Y:S04]  /*2230*/  LDG.E.CONSTANT R6, desc[UR14][R4.64+0x4] ;  /* 0x0000040e04067981 */ /* 0x004ea8000c1e9900 */
[----:B------:R-:W2:Y:S01]  /*2240*/  LDL R14, [R7+0x4] ;  /* 0x00000400070e7983 */ /* 0x000ea20000100800 */
[----:B------:R-:W-:-:S13]  /*2250*/  PLOP3.LUT P0, PT, PT, PT, UP0, 0x80, 0x8 ;  /* 0x000000000008781c */ /* 0x000fda0003f0f008 */
[----:B------:R-:W5:Y:S04]  /*2260*/  @P0 LDG.E.CONSTANT R12, desc[UR14][R4.64+0x8] ;  /* 0x0000080e040c0981 */ /* 0x000f68000c1e9900 */
[----:B------:R-:W5:Y:S01]  /*2270*/  @P0 LDL R11, [R7+0x8] ;  /* 0x00000800070b0983 */ /* 0x000f620000100800 */
[----:B--2---:R-:W-:-:S05]  /*2280*/  FFMA R6, R19, R6, R14 ;  /* 0x0000000613067223 */ /* 0x004fca000000000e */
[----:B------:R1:W-:Y:S01]  /*2290*/  STL [R7+0x4], R6 ;  /* 0x0000040607007387 */ /* 0x0003e20000100800 */
[----:B-----5:R-:W-:-:S05]  /*22a0*/  @P0 FFMA R12, R19, R12, R11 ;  /* 0x0000000c130c0223 */ /* 0x020fca000000000b */
[----:B------:R1:W-:Y:S02]  /*22b0*/  @P0 STL [R7+0x8], R12 ;  /* 0x0000080c07000387 */ /* 0x0003e40000100800 */
.L_x_83:
[----:B------:R-:W-:Y:S01]  /*22c0*/  IADD3 R16, PT, PT, R16, 0x1, RZ ;  /* 0x0000000110107810 */ /* 0x000fe20007ffe0ff */
[----:B------:R-:W-:-:S03]  /*22d0*/  FADD R0, R19, R0 ;  /* 0x0000000013007221 */ /* 0x000fc60000000000 */
[----:B------:R-:W-:-:S13]  /*22e0*/  ISETP.NE.AND P0, PT, R16, R17, PT ;  /* 0x000000111000720c */ /* 0x000fda0003f05270 */
[----:B------:R-:W-:Y:S05]  /*22f0*/  @P0 BRA `(.L_x_84) ;  /* 0xffffffec00580947 */ /* 0x000fea000383ffff */
[----:B------:R-:W-:Y:S05]  /*2300*/  BSYNC.RECONVERGENT B1 ;  /* 0x0000000000017941 */ /* 0x000fea0003800200 */
.L_x_70:
[----:B------:R-:W1:Y:S01]  /*2310*/  LDC.64 R4, c[0x0][0x3a0] ;  /* 0x0000e800ff047b82 */ /* 0x000e620000000a00 */
[----:B------:R-:W2:Y:S01]  /*2320*/  LDCU UR6, c[0x0][0x3bc] ;  /* 0x00007780ff0677ac */ /* 0x000ea20008000800 */
[----:B-1----:R-:W-:-:S05]  /*2330*/  IMAD.WIDE.U32 R4, R2, 0x4, R4 ;  /* 0x0000000402047825 */ /* 0x002fca00078e0004 */
[----:B------:R1:W5:Y:S01]  /*2340*/  LDG.E.CONSTANT R11, desc[UR14][R4.64] ;  /* 0x0000000e040b7981 */ /* 0x000362000c1e9900 */
[----:B--2---:R-:W-:Y:S01]  /*2350*/  UISETP.GE.U32.AND UP0, UPT, UR6, 0x4, UPT ;  /* 0x000000040600788c */ /* 0x004fe2000bf06070 */
[----:B------:R-:W-:-:S08]  /*2360*/  HFMA2 R6, -RZ, RZ, 0, 0 ;  /* 0x00000000ff067431 */ /* 0x000fd000000001ff */
[----:B-1----:R-:W-:Y:S05]  /*2370*/  BRA.U !UP0, `(.L_x_85) ;  /* 0x0000000508287547 */ /* 0x002fea000b800000 */
[----:B------:R-:W-:-:S07]  /*2380*/  IMAD.MOV.U32 R18, RZ, RZ, RZ ;  /* 0x000000ffff127224 */ /* 0x000fce00078e00ff */
.L_x_94:
[----:B-1----:R-:W-:-:S05]  /*2390*/  LEA R16, R18, R1, 0x2 ;  /* 0x0000000112107211 */ /* 0x002fca00078e10ff */
[----:B------:R-:W2:Y:S01]  /*23a0*/  LDL.128 R4, [R16+0x400] ;  /* 0x0004000010047983 */ /* 0x000ea20000100c00 */
[----:B------:R-:W1:Y:S01]  /*23b0*/  MUFU.RCP R13, R0 ;  /* 0x00000000000d7308 */ /* 0x000e620000001000 */
[----:B------:R-:W-:Y:S01]  /*23c0*/  IADD3 R18, PT, PT, R18, 0x4, RZ ;  /* 0x0000000412127810 */ /* 0x000fe20007ffe0ff */
[----:B------:R-:W-:Y:S03]  /*23d0*/  BSSY.RECONVERGENT B1, `(.L_x_86) ;  /* 0x000000d000017945 */ /* 0x000fe60003800200 */
[----:B------:R-:W-:Y:S01]  /*23e0*/  ISETP.NE.AND P2, PT, R18, UR16, PT ;  /* 0x0000001012007c0c */ /* 0x000fe2000bf45270 */
[----:B-1----:R-:W-:-:S04]  /*23f0*/  FFMA R12, R13, -R0, 1 ;  /* 0x3f8000000d0c7423 */ /* 0x002fc80000000800 */
[----:B------:R-:W-:Y:S01]  /*2400*/  FFMA R13, R13, R12, R13 ;  /* 0x0000000c0d0d7223 */ /* 0x000fe2000000000d */
[----:B--2---:R-:W1:Y:S03]  /*2410*/  FCHK P0, R4, R0 ;  /* 0x0000000004007302 */ /* 0x004e660000000000 */
[----:B------:R-:W-:-:S04]  /*2420*/  FFMA R15, R4, R13, RZ ;  /* 0x0000000d040f7223 */ /* 0x000fc800000000ff */
[----:B------:R-:W-:-:S04]  /*2430*/  FFMA R12, R15, -R0, R4 ;  /* 0x800000000f0c7223 */ /* 0x000fc80000000004 */
[----:B------:R-:W-:Y:S01]  /*2440*/  FFMA R19, R13, R12, R15 ;  /* 0x0000000c0d137223 */ /* 0x000fe2000000000f */
[----:B-1----:R-:W-:Y:S06]  /*2450*/  @!P0 BRA `(.L_x_87) ;  /* 0x0000000000108947 */ /* 0x002fec0003800000 */
[----:B------:R-:W-:Y:S01]  /*2460*/  MOV R27, R4 ;  /* 0x00000004001b7202 */ /* 0x000fe20000000f00 */
[----:B------:R-:W-:Y:S01]  /*2470*/  IMAD.MOV.U32 R23, RZ, RZ, R0 ;  /* 0x000000ffff177224 */ /* 0x000fe200078e0000 */
[----:B------:R-:W-:-:S07]  /*2480*/  MOV R20, 0x24a0 ;  /* 0x000024a000147802 */ /* 0x000fce0000000f00 */
[----:B0--345:R-:W-:Y:S05]  /*2490*/  CALL.REL.NOINC `($__internal_3_$__cuda_sm3x_div_rn_noftz_f32_slowpath) ;  /* 0x0000001000087944 */ /* 0x039fea0003c00000 */
.L_x_87:
[----:B------:R-:W-:Y:S05]  /*24a0*/  BSYNC.RECONVERGENT B1 ;  /* 0x0000000000017941 */ /* 0x000fea0003800200 */
.L_x_86:
[----:B------:R-:W2:Y:S01]  /*24b0*/  LDL.128 R12, [R16+0x200] ;  /* 0x00020000100c7983 */ /* 0x000ea20000100c00 */
[----:B------:R-:W1:Y:S01]  /*24c0*/  MUFU.RCP R17, R0 ;  /* 0x0000000000117308 */ /* 0x000e620000001000 */
[----:B------:R-:W-:Y:S07]  /*24d0*/  BSSY.RECONVERGENT B1, `(.L_x_88) ;  /* 0x000000e000017945 */ /* 0x000fee0003800200 */
[----:B------:R-:W0:Y:S01]  /*24e0*/  FCHK P0, R5, R0 ;  /* 0x0000000005007302 */ /* 0x000e220000000000 */
[----:B-1----:R-:W-:-:S04]  /*24f0*/  FFMA R4, R17, -R0, 1 ;  /* 0x3f80000011047423 */ /* 0x002fc80000000800 */
[----:B------:R-:W-:Y:S01]  /*2500*/  FFMA R21, R17, R4, R17 ;  /* 0x0000000411157223 */ /* 0x000fe20000000011 */
[----:B-----5:R-:W-:-:S03]  /*2510*/  FMUL R4, R11, R19 ;  /* 0x000000130b047220 */ /* 0x020fc60000400000 */
[----:B------:R-:W-:-:S04]  /*2520*/  FFMA R20, R5, R21, RZ ;  /* 0x0000001505147223 */ /* 0x000fc800000000ff */
[----:B------:R-:W-:-:S04]  /*2530*/  FFMA R17, R20, -R0, R5 ;  /* 0x8000000014117223 */ /* 0x000fc80000000005 */
[----:B------:R-:W-:Y:S01]  /*2540*/  FFMA R19, R21, R17, R20 ;  /* 0x0000001115137223 */ /* 0x000fe20000000014 */
[----:B--2---:R-:W-:Y:S01]  /*2550*/  FADD R12, R4, R12 ;  /* 0x0000000c040c7221 */ /* 0x004fe20000000000 */
[----:B0-----:R-:W-:Y:S06]  /*2560*/  @!P0 BRA `(.L_x_89) ;  /* 0x0000000000108947 */ /* 0x001fec0003800000 */
[----:B------:R-:W-:Y:S02]  /*2570*/  MOV R27, R5 ;  /* 0x00000005001b7202 */ /* 0x000fe40000000f00 */
[----:B------:R-:W-:Y:S02]  /*2580*/  MOV R23, R0 ;  /* 0x0000000000177202 */ /* 0x000fe40000000f00 */
[----:B------:R-:W-:-:S07]  /*2590*/  MOV R20, 0x25b0 ;  /* 0x000025b000147802 */ /* 0x000fce0000000f00 */
[----:B---34-:R-:W-:Y:S05]  /*25a0*/  CALL.REL.NOINC `($__internal_3_$__cuda_sm3x_div_rn_noftz_f32_slowpath) ;  /* 0x0000000c00c47944 */ /* 0x018fea0003c00000 */
.L_x_89:
[----:B------:R-:W-:Y:S05]  /*25b0*/  BSYNC.RECONVERGENT B1 ;  /* 0x0000000000017941 */ /* 0x000fea0003800200 */
.L_x_88:
[----:B------:R-:W0:Y:S01]  /*25c0*/  MUFU.RCP R5, R0 ;  /* 0x0000000000057308 */ /* 0x000e220000001000 */
[----:B------:R-:W-:Y:S07]  /*25d0*/  BSSY.RECONVERGENT B1, `(.L_x_90) ;  /* 0x000000e000017945 */ /* 0x000fee0003800200 */
[----:B------:R-:W1:Y:S01]  /*25e0*/  FCHK P0, R6, R0 ;  /* 0x0000000006007302 */ /* 0x000e620000000000 */
[----:B0-----:R-:W-:-:S04]  /*25f0*/  FFMA R20, R5, -R0, 1 ;  /* 0x3f80000005147423 */ /* 0x001fc80000000800 */
[----:B------:R-:W-:Y:S01]  /*2600*/  FFMA R22, R5, R20, R5 ;  /* 0x0000001405167223 */ /* 0x000fe20000000005 */
[----:B------:R-:W-:-:S03]  /*2610*/  FMUL R5, R11, R19 ;  /* 0x000000130b057220 */ /* 0x000fc60000400000 */
[----:B------:R-:W-:Y:S01]  /*2620*/  FFMA R17, R6, R22, RZ ;  /* 0x0000001606117223 */ /* 0x000fe200000000ff */
[----:B------:R-:W-:-:S03]  /*2630*/  FADD R13, R13, R5 ;  /* 0x000000050d0d7221 */ /* 0x000fc60000000000 */
[----:B------:R-:W-:-:S04]  /*2640*/  FFMA R20, R17, -R0, R6 ;  /* 0x8000000011147223 */ /* 0x000fc80000000006 */
[----:B------:R-:W-:Y:S01]  /*2650*/  FFMA R19, R22, R20, R17 ;  /* 0x0000001416137223 */ /* 0x000fe20000000011 */
[----:B-1----:R-:W-:Y:S06]  /*2660*/  @!P0 BRA `(.L_x_91) ;  /* 0x0000000000108947 */ /* 0x002fec0003800000 */
[----:B------:R-:W-:Y:S01]  /*2670*/  MOV R27, R6 ;  /* 0x00000006001b7202 */ /* 0x000fe20000000f00 */
[----:B------:R-:W-:Y:S01]  /*2680*/  IMAD.MOV.U32 R23, RZ, RZ, R0 ;  /* 0x000000ffff177224 */ /* 0x000fe200078e0000 */
[----:B------:R-:W-:-:S07]  /*2690*/  MOV R20, 0x26b0 ;  /* 0x000026b000147802 */ /* 0x000fce0000000f00 */
[----:B---34-:R-:W-:Y:S05]  /*26a0*/  CALL.REL.NOINC `($__internal_3_$__cuda_sm3x_div_rn_noftz_f32_slowpath) ;  /* 0x0000000c00847944 */ /* 0x018fea0003c00000 */
.L_x_91:
[----:B------:R-:W-:Y:S05]  /*26b0*/  BSYNC.RECONVERGENT B1 ;  /* 0x0000000000017941 */ /* 0x000fea0003800200 */
.L_x_90:
        /* <DEDUP_REMOVED lines=11> */
[----:B------:R-:W-:Y:S02]  /*2770*/  MOV R27, R7 ;  /* 0x00000007001b7202 */ /* 0x000fe40000000f00 */
[----:B------:R-:W-:Y:S02]  /*2780*/  MOV R23, R0 ;  /* 0x0000000000177202 */ /* 0x000fe40000000f00 */
[----:B------:R-:W-:-:S07]  /*2790*/  MOV R20, 0x27b0 ;  /* 0x000027b000147802 */ /* 0x000fce0000000f00 */
[----:B---34-:R-:W-:Y:S05]  /*27a0*/  CALL.REL.NOINC `($__internal_3_$__cuda_sm3x_div_rn_noftz_f32_slowpath) ;  /* 0x0000000c00447944 */ /* 0x018fea0003c00000 */
.L_x_93:
[----:B------:R-:W-:Y:S05]  /*27b0*/  BSYNC.RECONVERGENT B1 ;  /* 0x0000000000017941 */ /* 0x000fea0003800200 */
.L_x_92:
[----:B------:R-:W-:-:S04]  /*27c0*/  FMUL R7, R11, R19 ;  /* 0x000000130b077220 */ /* 0x000fc80000400000 */
[----:B------:R-:W-:Y:S01]  /*27d0*/  FADD R15, R15, R7 ;  /* 0x000000070f0f7221 */ /* 0x000fe20000000000 */
[----:B------:R1:W-:Y:S04]  /*27e0*/  STL.128 [R16+0x400], R4 ;  /* 0x0004000410007387 */ /* 0x0003e80000100c00 */
[----:B------:R1:W-:Y:S01]  /*27f0*/  STL.128 [R16+0x200], R12 ;  /* 0x0002000c10007387 */ /* 0x0003e20000100c00 */
[----:B------:R-:W-:Y:S05]  /*2800*/  @P2 BRA `(.L_x_94) ;  /* 0xfffffff800e02947 */ /* 0x000fea000383ffff */
[----:B-1----:R-:W-:-:S07]  /*2810*/  MOV R6, UR16 ;  /* 0x0000001000067c02 */ /* 0x002fce0008000f00 */
.L_x_85:
[----:B------:R-:W-:-:S09]  /*2820*/  UISETP.NE.AND UP0, UPT, UR13, URZ, UPT ;  /* 0x000000ff0d00728c */ /* 0x000fd2000bf05270 */
[----:B------:R-:W-:Y:S05]  /*2830*/  BRA.U !UP0, `(.L_x_69) ;  /* 0x0000000508007547 */ /* 0x000fea000b800000 */
[----:B------:R-:W-:-:S05]  /*2840*/  LEA R4, R6, R1, 0x2 ;  /* 0x0000000106047211 */ /* 0x000fca00078e10ff */
[----:B------:R-:W2:Y:S01]  /*2850*/  LDL R27, [R4+0x400] ;  /* 0x00040000041b7983 */ /* 0x000ea20000100800 */
[----:B------:R-:W1:Y:S01]  /*2860*/  MUFU.RCP R5, R0 ;  /* 0x0000000000057308 */ /* 0x000e620000001000 */
[----:B------:R-:W-:Y:S01]  /*2870*/  IMAD.U32 R7, RZ, RZ, UR13 ;  /* 0x0000000dff077e24 */ /* 0x000fe2000f8e00ff */
[----:B------:R-:W-:Y:S04]  /*2880*/  BSSY.RECONVERGENT B1, `(.L_x_95) ;  /* 0x000000c000017945 */ /* 0x000fe80003800200 */
[----:B------:R-:W-:Y:S01]  /*2890*/  ISETP.NE.AND P2, PT, R7, 0x1, PT ;  /* 0x000000010700780c */ /* 0x000fe20003f45270 */
[----:B-1----:R-:W-:-:S04]  /*28a0*/  FFMA R6, R5, -R0, 1 ;  /* 0x3f80000005067423 */ /* 0x002fc80000000800 */
[----:B------:R-:W-:Y:S01]  /*28b0*/  FFMA R5, R5, R6, R5 ;  /* 0x0000000605057223 */ /* 0x000fe20000000005 */
[----:B--2---:R-:W1:Y:S03]  /*28c0*/  FCHK P0, R27, R0 ;  /* 0x000000001b007302 */ /* 0x004e660000000000 */
[----:B------:R-:W-:-:S04]  /*28d0*/  FFMA R6, R5, R27, RZ ;  /* 0x0000001b05067223 */ /* 0x000fc800000000ff */
[----:B------:R-:W-:-:S04]  /*28e0*/  FFMA R7, R6, -R0, R27 ;  /* 0x8000000006077223 */ /* 0x000fc8000000001b */
[----:B------:R-:W-:Y:S01]  /*28f0*/  FFMA R19, R5, R7, R6 ;  /* 0x0000000705137223 */ /* 0x000fe20000000006 */
[----:B-1----:R-:W-:Y:S06]  /*2900*/  @!P0 BRA `(.L_x_96) ;  /* 0x00000000000c8947 */ /* 0x002fec0003800000 */
[----:B------:R-:W-:Y:S02]  /*2910*/  MOV R23, R0 ;  /* 0x0000000000177202 */ /* 0x000fe40000000f00 */
[----:B------:R-:W-:-:S07]  /*2920*/  MOV R20, 0x2940 ;  /* 0x0000294000147802 */ /* 0x000fce0000000f00 */
[----:B0--345:R-:W-:Y:S05]  /*2930*/  CALL.REL.NOINC `($__internal_3_$__cuda_sm3x_div_rn_noftz_f32_slowpath) ;  /* 0x0000000800e07944 */ /* 0x039fea0003c00000 */
.L_x_96:
[----:B------:R-:W-:Y:S05]  /*2940*/  BSYNC.RECONVERGENT B1 ;  /* 0x0000000000017941 */ /* 0x000fea0003800200 */
.L_x_95:
[----:B------:R-:W2:Y:S01]  /*2950*/  LDL R6, [R4+0x200] ;  /* 0x0002000004067983 */ /* 0x000ea20000100800 */
[----:B-----5:R-:W-:-:S05]  /*2960*/  FMUL R19, R11, R19 ;  /* 0x000000130b137220 */ /* 0x020fca0000400000 */
[----:B------:R1:W-:Y:S01]  /*2970*/  STL [R4+0x400], R19 ;  /* 0x0004001304007387 */ /* 0x0003e20000100800 */
[----:B--2---:R-:W-:-:S05]  /*2980*/  FADD R5, R19, R6 ;  /* 0x0000000613057221 */ /* 0x004fca0000000000 */
[----:B------:R1:W-:Y:S01]  /*2990*/  STL [R4+0x200], R5 ;  /* 0x0002000504007387 */ /* 0x0003e20000100800 */
[----:B------:R-:W-:Y:S05]  /*29a0*/  @!P2 BRA `(.L_x_69) ;  /* 0x0000000000a4a947 */ /* 0x000fea0003800000 */
[----:B------:R-:W2:Y:S01]  /*29b0*/  LDL R27, [R4+0x404] ;  /* 0x00040400041b7983 */ /* 0x000ea20000100800 */
[----:B-1----:R-:W1:Y:S01]  /*29c0*/  MUFU.RCP R5, R0 ;  /* 0x0000000000057308 */ /* 0x002e620000001000 */
[----:B------:R-:W-:Y:S01]  /*29d0*/  MOV R7, UR13 ;  /* 0x0000000d00077c02 */ /* 0x000fe20008000f00 */
[----:B------:R-:W-:Y:S03]  /*29e0*/  BSSY.RECONVERGENT B1, `(.L_x_97) ;  /* 0x000000c000017945 */ /* 0x000fe60003800200 */
        /* <DEDUP_REMOVED lines=10> */
[----:B0--34-:R-:W-:Y:S05]  /*2a90*/  CALL.REL.NOINC `($__internal_3_$__cuda_sm3x_div_rn_noftz_f32_slowpath) ;  /* 0x0000000800887944 */ /* 0x019fea0003c00000 */
.L_x_98:
[----:B------:R-:W-:Y:S05]  /*2aa0*/  BSYNC.RECONVERGENT B1 ;  /* 0x0000000000017941 */ /* 0x000fea0003800200 */
.L_x_97:
[----:B------:R-:W2:Y:S01]  /*2ab0*/  LDL R6, [R4+0x204] ;  /* 0x0002040004067983 */ /* 0x000ea20000100800 */
[----:B------:R-:W-:-:S05]  /*2ac0*/  FMUL R19, R11, R19 ;  /* 0x000000130b137220 */ /* 0x000fca0000400000 */
[----:B------:R1:W-:Y:S01]  /*2ad0*/  STL [R4+0x404], R19 ;  /* 0x0004041304007387 */ /* 0x0003e20000100800 */
[----:B--2---:R-:W-:-:S05]  /*2ae0*/  FADD R5, R19, R6 ;  /* 0x0000000613057221 */ /* 0x004fca0000000000 */
[----:B------:R1:W-:Y:S01]  /*2af0*/  STL [R4+0x204], R5 ;  /* 0x0002040504007387 */ /* 0x0003e20000100800 */
[----:B------:R-:W-:Y:S05]  /*2b00*/  @!P2 BRA `(.L_x_69) ;  /* 0x00000000004ca947 */ /* 0x000fea0003800000 */
[----:B------:R-:W2:Y:S01]  /*2b10*/  LDL R27, [R4+0x408] ;  /* 0x00040800041b7983 */ /* 0x000ea20000100800 */
[----:B-1----:R-:W1:Y:S01]  /*2b20*/  MUFU.RCP R5, R0 ;  /* 0x0000000000057308 */ /* 0x002e620000001000 */
[----:B------:R-:W-:Y:S01]  /*2b30*/  BSSY.RECONVERGENT B1, `(.L_x_99) ;  /* 0x000000b000017945 */ /* 0x000fe20003800200 */
[----:B-1----:R-:W-:-:S04]  /*2b40*/  FFMA R6, R5, -R0, 1 ;  /* 0x3f80000005067423 */ /* 0x002fc80000000800 */
[----:B------:R-:W-:Y:S02]  /*2b50*/  FFMA R5, R5, R6, R5 ;  /* 0x0000000605057223 */ /* 0x000fe40000000005 */
[----:B--2---:R-:W1:Y:S02]  /*2b60*/  FCHK P0, R27, R0 ;  /* 0x000000001b007302 */ /* 0x004e640000000000 */
[----:B------:R-:W-:-:S04]  /*2b70*/  FFMA R6, R5, R27, RZ ;  /* 0x0000001b05067223 */ /* 0x000fc800000000ff */
[----:B------:R-:W-:-:S04]  /*2b80*/  FFMA R7, R6, -R0, R27 ;  /* 0x8000000006077223 */ /* 0x000fc8000000001b */
[----:B------:R-:W-:Y:S01]  /*2b90*/  FFMA R19, R5, R7, R6 ;  /* 0x0000000705137223 */ /* 0x000fe20000000006 */
[----:B-1----:R-:W-:Y:S06]  /*2ba0*/  @!P0 BRA `(.L_x_100) ;  /* 0x00000000000c8947 */ /* 0x002fec0003800000 */
[----:B------:R-:W-:Y:S02]  /*2bb0*/  MOV R23, R0 ;  /* 0x0000000000177202 */ /* 0x000fe40000000f00 */
[----:B------:R-:W-:-:S07]  /*2bc0*/  MOV R20, 0x2be0 ;  /* 0x00002be000147802 */ /* 0x000fce0000000f00 */
[----:B0--34-:R-:W-:Y:S05]  /*2bd0*/  CALL.REL.NOINC `($__internal_3_$__cuda_sm3x_div_rn_noftz_f32_slowpath) ;  /* 0x0000000800387944 */ /* 0x019fea0003c00000 */
.L_x_100:
[----:B------:R-:W-:Y:S05]  /*2be0*/  BSYNC.RECONVERGENT B1 ;  /* 0x0000000000017941 */ /* 0x000fea0003800200 */
.L_x_99:
[----:B------:R-:W2:Y:S01]  /*2bf0*/  LDL R0, [R4+0x208] ;  /* 0x0002080004007983 */ /* 0x000ea20000100800 */
[----:B------:R-:W-:-:S05]  /*2c00*/  FMUL R19, R11, R19 ;  /* 0x000000130b137220 */ /* 0x000fca0000400000 */
[----:B------:R1:W-:Y:S01]  /*2c10*/  STL [R4+0x408], R19 ;  /* 0x0004081304007387 */ /* 0x0003e20000100800 */
[----:B--2---:R-:W-:-:S05]  /*2c20*/  FADD R5, R19, R0 ;  /* 0x0000000013057221 */ /* 0x004fca0000000000 */
[----:B------:R1:W-:Y:S02]  /*2c30*/  STL [R4+0x208], R5 ;  /* 0x0002080504007387 */ /* 0x0003e40000100800 */
.L_x_69:
[----:B------:R-:W-:Y:S05]  /*2c40*/  BSYNC.RECONVERGENT B0 ;  /* 0x0000000000007941 */ /* 0x000fea0003800200 */
.L_x_68:
[----:B------:R-:W2:Y:S01]  /*2c50*/  LDCU UR6, c[0x0][0x3b0] ;  /* 0x00007600ff0677ac */ /* 0x000ea20008000800 */
[----:B------:R-:W-:-:S05]  /*2c60*/  VIADD R2, R2, 0x1 ;  /* 0x0000000102027836 */ /* 0x000fca0000000000 */
[----:B--2---:R-:W-:-:S13]  /*2c70*/  ISETP.NE.AND P0, PT, R2, UR6, PT ;  /* 0x0000000602007c0c */ /* 0x004fda000bf05270 */
[----:B------:R-:W-:Y:S05]  /*2c80*/  @P0 BRA `(.L_x_101) ;  /* 0xffffffe000380947 */ /* 0x000fea000383ffff */
.L_x_65:
[----:B------:R-:W0:Y:S02]  /*2c90*/  LDC R0, c[0x0][0x3bc] ;  /* 0x0000ef00ff007b82 */ /* 0x000e240000000800 */
[----:B0-----:R-:W-:-:S13]  /*2ca0*/  ISETP.GE.AND P0, PT, R0, 0x1, PT ;  /* 0x000000010000780c */ /* 0x001fda0003f06270 */
[----:B------:R-:W-:Y:S05]  /*2cb0*/  @!P0 EXIT ;  /* 0x000000000000894d */ /* 0x000fea0003800000 */
[----:B------:R-:W-:Y:S01]  /*2cc0*/  ISETP.GE.U32.AND P0, PT, R0, 0x4, PT ;  /* 0x000000040000780c */ /* 0x000fe20003f06070 */
[----:B------:R-:W-:Y:S01]  /*2cd0*/  ULOP3.LUT UR12, UR5, 0x3, URZ, 0xc0, !UPT ;  /* 0x00000003050c7892 */ /* 0x000fe2000f8ec0ff */
[----:B------:R-:W-:Y:S01]  /*2ce0*/  IMAD R0, R10, R0, R9 ;  /* 0x000000000a007224 */ /* 0x000fe200078e0209 */
[----:B------:R-:W-:-:S10]  /*2cf0*/  UMOV UR4, URZ ;  /* 0x000000ff00047c82 */ /* 0x000fd40008000000 */
[----:B------:R-:W-:Y:S05]  /*2d00*/  @!P0 BRA `(.L_x_102) ;  /* 0x0000000400548947 */ /* 0x000fea0003800000 */
[----:B------:R-:W0:Y:S01]  /*2d10*/  LDCU.64 UR10, c[0x0][0x398] ;  /* 0x00007300ff0a77ac */ /* 0x000e220008000a00 */
[----:B------:R-:W-:Y:S01]  /*2d20*/  MOV R21, R0 ;  /* 0x0000000000157202 */ /* 0x000fe20000000f00 */
[----:B------:R-:W-:-:S04]  /*2d30*/  ULOP3.LUT UR4, UR5, 0xffff, URZ, 0xc0, !UPT ;  /* 0x0000ffff05047892 */ /* 0x000fc8000f8ec0ff */
[----:B------:R-:W-:-:S04]  /*2d40*/  USHF.R.U32.HI UR4, URZ, 0x2, UR4 ;  /* 0x00000002ff047899 */ /* 0x000fc80008011604 */
[----:B------:R-:W-:-:S04]  /*2d50*/  USHF.L.U32 UR4, UR4, 0x2, URZ ;  /* 0x0000000204047899 */ /* 0x000fc800080006ff */
[----:B------:R-:W-:Y:S02]  /*2d60*/  ULOP3.LUT UR4, UR4, 0xfc, URZ, 0xe2, !UPT ;  /* 0x000000fc04047892 */ /* 0x000fe4000f8ee2ff */
[----:B0-----:R-:W-:Y:S02]  /*2d70*/  UIADD3 UR7, UP0, UPT, UR10, 0x8, URZ ;  /* 0x000000080a077890 */ /* 0x001fe4000ff1e0ff */
[----:B------:R-:W-:Y:S02]  /*2d80*/  UIADD3 UR6, UPT, UPT, -UR4, URZ, URZ ;  /* 0x000000ff04067290 */ /* 0x000fe4000fffe1ff */
[----:B------:R-:W-:Y:S02]  /*2d90*/  UIADD3.X UR8, UPT, UPT, URZ, UR11, URZ, UP0, !UPT ;  /* 0x0000000bff087290 */ /* 0x000fe400087fe4ff */
[----:B------:R-:W-:Y:S01]  /*2da0*/  UISETP.GE.AND UP0, UPT, UR6, URZ, UPT ;  /* 0x000000ff0600728c */ /* 0x000fe2000bf06270 */
[----:B------:R-:W-:Y:S01]  /*2db0*/  MOV R2, UR7 ;  /* 0x0000000700027c02 */ /* 0x000fe20008000f00 */
[----:B------:R-:W-:-:S02]  /*2dc0*/  ULOP3.LUT UR4, UR5, 0xfc, URZ, 0xc0, !UPT ;  /* 0x000000fc05047892 */ /* 0x000fc4000f8ec0ff */
[----:B--2---:R-:W-:Y:S01]  /*2dd0*/  MOV R3, UR8 ;  /* 0x0000000800037c02 */ /* 0x004fe20008000f00 */
[----:B------:R-:W-:-:S04]  /*2de0*/  UMOV UR7, UR9 ;  /* 0x0000000900077c82 */ /* 0x000fc80008000000 */
[----:B------:R-:W-:Y:S05]  /*2df0*/  BRA.U UP0, `(.L_x_103) ;  /* 0x0000000100ec7547 */ /* 0x000fea000b800000 */
[----:B------:R-:W-:Y:S02]  /*2e00*/  UIADD3 UR8, UPT, UPT, -UR6, URZ, URZ ;  /* 0x000000ff06087290 */ /* 0x000fe4000fffe1ff */
[----:B------:R-:W-:Y:S02]  /*2e10*/  UPLOP3.LUT UP0, UPT, UPT, UPT, UPT, 0x80, 0x8 ;  /* 0x000000000008789c */ /* 0x000fe40003f0f070 */
[----:B------:R-:W-:-:S09]  /*2e20*/  UISETP.GT.AND UP1, UPT, UR8, 0xc, UPT ;  /* 0x0000000c0800788c */ /* 0x000fd2000bf24270 */
[----:B------:R-:W-:Y:S05]  /*2e30*/  BRA.U !UP1, `(.L_x_104) ;  /* 0x0000000109847547 */ /* 0x000fea000b800000 */
[----:B------:R-:W-:-:S11]  /*2e40*/  UPLOP3.LUT UP0, UPT, UPT, UPT, UPT, 0x40, 0x4 ;  /* 0x000000000004789c */ /* 0x000fd60003f0e870 */
.L_x_105:
[----:B01----:R-:W2:Y:S04]  /*2e50*/  LDL.128 R4, [UR7] ;  /* 0x00000007ff047983 */ /* 0x003ea80008100c00 */
[----:B-----5:R-:W3:Y:S04]  /*2e60*/  LDL.128 R8, [UR7+0x10] ;  /* 0x00001007ff087983 */ /* 0x020ee80008100c00 */
[----:B------:R-:W4:Y:S04]  /*2e70*/  LDL.128 R12, [UR7+0x20] ;  /* 0x00002007ff0c7983 */ /* 0x000f280008100c00 */
[----:B------:R-:W4:Y:S01]  /*2e80*/  LDL.128 R16, [UR7+0x30] ;  /* 0x00003007ff107983 */ /* 0x000f220008100c00 */
[C---:B------:R-:W-:Y:S01]  /*2e90*/  IADD3 R23, PT, PT, R21.reuse, 0x4, RZ ;  /* 0x0000000415177810 */ /* 0x040fe20007ffe0ff */
[C---:B------:R-:W-:Y:S01]  /*2ea0*/  VIADD R27, R21.reuse, 0x8 ;  /* 0x00000008151b7836 */ /* 0x040fe20000000000 */
[C---:B------:R-:W-:Y:S01]  /*2eb0*/  IADD3 R29, PT, PT, R21.reuse, 0xc, RZ ;  /* 0x0000000c151d7810 */ /* 0x040fe20007ffe0ff */
[C-C-:B------:R-:W-:Y:S01]  /*2ec0*/  IMAD.WIDE R24, R21.reuse, 0x4, R2.reuse ;  /* 0x0000000415187825 */ /* 0x140fe200078e0202 */
[----:B------:R-:W-:Y:S01]  /*2ed0*/  UIADD3 UR6, UPT, UPT, UR6, 0x10, URZ ;  /* 0x0000001006067890 */ /* 0x000fe2000fffe0ff */
[----:B------:R-:W-:Y:S01]  /*2ee0*/  IADD3 R21, PT, PT, R21, 0x10, RZ ;  /* 0x0000001015157810 */ /* 0x000fe20007ffe0ff */
[----:B------:R-:W-:Y:S01]  /*2ef0*/  UIADD3 UR7, UPT, UPT, UR7, 0x40, URZ ;  /* 0x0000004007077890 */ /* 0x000fe2000fffe0ff */
[----:B------:R-:W-:Y:S01]  /*2f00*/  IMAD.WIDE R22, R23, 0x4, R2 ;  /* 0x0000000417167825 */ /* 0x000fe200078e0202 */
[----:B------:R-:W-:-:S03]  /*2f10*/  UISETP.GE.AND UP1, UPT, UR6, -0xc, UPT ;  /* 0xfffffff40600788c */ /* 0x000fc6000bf26270 */
[----:B------:R-:W-:-:S04]  /*2f20*/  IMAD.WIDE R26, R27, 0x4, R2 ;  /* 0x000000041b1a7825 */ /* 0x000fc800078e0202 */
[----:B------:R-:W-:Y:S01]  /*2f30*/  IMAD.WIDE R28, R29, 0x4, R2 ;  /* 0x000000041d1c7825 */ /* 0x000fe200078e0202 */
[----:B--2---:R0:W-:Y:S04]  /*2f40*/  STG.E desc[UR14][R24.64+-0x8], R4 ;  /* 0xfffff80418007986 */ /* 0x0041e8000c10190e */
[----:B------:R0:W-:Y:S04]  /*2f50*/  STG.E desc[UR14][R24.64+-0x4], R5 ;  /* 0xfffffc0518007986 */ /* 0x0001e8000c10190e */
[----:B------:R0:W-:Y:S04]  /*2f60*/  STG.E desc[UR14][R24.64], R6 ;  /* 0x0000000618007986 */ /* 0x0001e8000c10190e */
[----:B------:R0:W-:Y:S04]  /*2f70*/  STG.E desc[UR14][R24.64+0x4], R7 ;  /* 0x0000040718007986 */ /* 0x0001e8000c10190e */
[----:B---3--:R0:W-:Y:S04]  /*2f80*/  STG.E desc[UR14][R22.64+-0x8], R8 ;  /* 0xfffff80816007986 */ /* 0x0081e8000c10190e */
[----:B------:R0:W-:Y:S04]  /*2f90*/  STG.E desc[UR14][R22.64+-0x4], R9 ;  /* 0xfffffc0916007986 */ /* 0x0001e8000c10190e */
[----:B------:R0:W-:Y:S04]  /*2fa0*/  STG.E desc[UR14][R22.64], R10 ;  /* 0x0000000a16007986 */ /* 0x0001e8000c10190e */
[----:B------:R0:W-:Y:S04]  /*2fb0*/  STG.E desc[UR14][R22.64+0x4], R11 ;  /* 0x0000040b16007986 */ /* 0x0001e8000c10190e */
[----:B----4-:R0:W-:Y:S04]  /*2fc0*/  STG.E desc[UR14][R26.64+-0x8], R12 ;  /* 0xfffff80c1a007986 */ /* 0x0101e8000c10190e */
[----:B------:R0:W-:Y:S04]  /*2fd0*/  STG.E desc[UR14][R26.64+-0x4], R13 ;  /* 0xfffffc0d1a007986 */ /* 0x0001e8000c10190e */
[----:B------:R0:W-:Y:S04]  /*2fe0*/  STG.E desc[UR14][R26.64], R14 ;  /* 0x0000000e1a007986 */ /* 0x0001e8000c10190e */
[----:B------:R0:W-:Y:S04]  /*2ff0*/  STG.E desc[UR14][R26.64+0x4], R15 ;  /* 0x0000040f1a007986 */ /* 0x0001e8000c10190e */
[----:B------:R0:W-:Y:S04]  /*3000*/  STG.E desc[UR14][R28.64+-0x8], R16 ;  /* 0xfffff8101c007986 */ /* 0x0001e8000c10190e */
[----:B------:R0:W-:Y:S04]  /*3010*/  STG.E desc[UR14][R28.64+-0x4], R17 ;  /* 0xfffffc111c007986 */ /* 0x0001e8000c10190e */
[----:B------:R0:W-:Y:S04]  /*3020*/  STG.E desc[UR14][R28.64], R18 ;  /* 0x000000121c007986 */ /* 0x0001e8000c10190e */
[----:B------:R0:W-:Y:S01]  /*3030*/  STG.E desc[UR14][R28.64+0x4], R19 ;  /* 0x000004131c007986 */ /* 0x0001e2000c10190e */
[----:B------:R-:W-:Y:S05]  /*3040*/  BRA.U !UP1, `(.L_x_105) ;  /* 0xfffffffd09807547 */ /* 0x000fea000b83ffff */
.L_x_104:
[----:B------:R-:W-:-:S04]  /*3050*/  UIADD3 UR8, UPT, UPT, -UR6, URZ, URZ ;  /* 0x000000ff06087290 */ /* 0x000fc8000fffe1ff */
[----:B------:R-:W-:-:S09]  /*3060*/  UISETP.GT.AND UP1, UPT, UR8, 0x4, UPT ;  /* 0x000000040800788c */ /* 0x000fd2000bf24270 */
[----:B------:R-:W-:Y:S05]  /*3070*/  BRA.U !UP1, `(.L_x_106) ;  /* 0x0000000109447547 */ /* 0x000fea000b800000 */
[----:B01---5:R-:W2:Y:S04]  /*3080*/  LDL.128 R8, [UR7] ;  /* 0x00000007ff087983 */ /* 0x023ea80008100c00 */
[----:B------:R-:W3:Y:S01]  /*3090*/  LDL.128 R4, [UR7+0x10] ;  /* 0x00001007ff047983 */ /* 0x000ee20008100c00 */
[C---:B------:R-:W-:Y:S01]  /*30a0*/  IADD3 R15, PT, PT, R21.reuse, 0x4, RZ ;  /* 0x00000004150f7810 */ /* 0x040fe20007ffe0ff */
[C-C-:B------:R-:W-:Y:S01]  /*30b0*/  IMAD.WIDE R12, R21.reuse, 0x4, R2.reuse ;  /* 0x00000004150c7825 */ /* 0x140fe200078e0202 */
[----:B------:R-:W-:Y:S01]  /*30c0*/  IADD3 R21, PT, PT, R21, 0x8, RZ ;  /* 0x0000000815157810 */ /* 0x000fe20007ffe0ff */
[----:B------:R-:W-:Y:S02]  /*30d0*/  UIADD3 UR6, UPT, UPT, UR6, 0x8, URZ ;  /* 0x0000000806067890 */ /* 0x000fe4000fffe0ff */
[----:B------:R-:W-:Y:S01]  /*30e0*/  IMAD.WIDE R14, R15, 0x4, R2 ;  /* 0x000000040f0e7825 */ /* 0x000fe200078e0202 */
[----:B------:R-:W-:-:S02]  /*30f0*/  UIADD3 UR7, UPT, UPT, UR7, 0x20, URZ ;  /* 0x0000002007077890 */ /* 0x000fc4000fffe0ff */
[----:B------:R-:W-:Y:S01]  /*3100*/  UPLOP3.LUT UP0, UPT, UPT, UPT, UPT, 0x40, 0x4 ;  /* 0x000000000004789c */ /* 0x000fe20003f0e870 */
[----:B--2---:R2:W-:Y:S04]  /*3110*/  STG.E desc[UR14][R12.64+-0x8], R8 ;  /* 0xfffff8080c007986 */ /* 0x0045e8000c10190e */
[----:B------:R2:W-:Y:S04]  /*3120*/  STG.E desc[UR14][R12.64+-0x4], R9 ;  /* 0xfffffc090c007986 */ /* 0x0005e8000c10190e */
[----:B------:R2:W-:Y:S04]  /*3130*/  STG.E desc[UR14][R12.64], R10 ;  /* 0x0000000a0c007986 */ /* 0x0005e8000c10190e */
[----:B------:R2:W-:Y:S04]  /*3140*/  STG.E desc[UR14][R12.64+0x4], R11 ;  /* 0x0000040b0c007986 */ /* 0x0005e8000c10190e */
[----:B---3--:R2:W-:Y:S04]  /*3150*/  STG.E desc[UR14][R14.64+-0x8], R4 ;  /* 0xfffff8040e007986 */ /* 0x0085e8000c10190e */
[----:B------:R2:W-:Y:S04]  /*3160*/  STG.E desc[UR14][R14.64+-0x4], R5 ;  /* 0xfffffc050e007986 */ /* 0x0005e8000c10190e */
[----:B------:R2:W-:Y:S04]  /*3170*/  STG.E desc[UR14][R14.64], R6 ;  /* 0x000000060e007986 */ /* 0x0005e8000c10190e */
[----:B------:R2:W-:Y:S02]  /*3180*/  STG.E desc[UR14][R14.64+0x4], R7 ;  /* 0x000004070e007986 */ /* 0x0005e4000c10190e */
.L_x_106:
[----:B------:R-:W-:-:S09]  /*3190*/  UISETP.NE.OR UP0, UPT, UR6, URZ, UP0 ;  /* 0x000000ff0600728c */ /* 0x000fd20008705670 */
[----:B------:R-:W-:Y:S05]  /*31a0*/  BRA.U !UP0, `(.L_x_102) ;  /* 0x00000001082c7547 */ /* 0x000fea000b800000 */
.L_x_103:
[----:B012--5:R-:W2:Y:S01]  /*31b0*/  LDL.128 R8, [UR7] ;  /* 0x00000007ff087983 */ /* 0x027ea20008100c00 */
[C---:B------:R-:W-:Y:S01]  /*31c0*/  IMAD.WIDE R4, R21.reuse, 0x4, R2 ;  /* 0x0000000415047825 */ /* 0x040fe200078e0202 */
[----:B------:R-:W-:Y:S02]  /*31d0*/  UIADD3 UR6, UPT, UPT, UR6, 0x4, URZ ;  /* 0x0000000406067890 */ /* 0x000fe4000fffe0ff */
[----:B------:R-:W-:Y:S01]  /*31e0*/  UIADD3 UR7, UPT, UPT, UR7, 0x10, URZ ;  /* 0x0000001007077890 */ /* 0x000fe2000fffe0ff */
[----:B------:R-:W-:Y:S01]  /*31f0*/  VIADD R21, R21, 0x4 ;  /* 0x0000000415157836 */ /* 0x000fe20000000000 */
[----:B------:R-:W-:Y:S01]  /*3200*/  UISETP.NE.AND UP0, UPT, UR6, URZ, UPT ;  /* 0x000000ff0600728c */ /* 0x000fe2000bf05270 */
[----:B--2---:R0:W-:Y:S04]  /*3210*/  STG.E desc[UR14][R4.64+-0x8], R8 ;  /* 0xfffff80804007986 */ /* 0x0041e8000c10190e */
[----:B------:R0:W-:Y:S04]  /*3220*/  STG.E desc[UR14][R4.64+-0x4], R9 ;  /* 0xfffffc0904007986 */ /* 0x0001e8000c10190e */
[----:B------:R0:W-:Y:S04]  /*3230*/  STG.E desc[UR14][R4.64], R10 ;  /* 0x0000000a04007986 */ /* 0x0001e8000c10190e */
[----:B------:R0:W-:Y:S01]  /*3240*/  STG.E desc[UR14][R4.64+0x4], R11 ;  /* 0x0000040b04007986 */ /* 0x0001e2000c10190e */
[----:B------:R-:W-:Y:S05]  /*3250*/  BRA.U UP0, `(.L_x_103) ;  /* 0xfffffffd00d47547 */ /* 0x000fea000b83ffff */
.L_x_102:
[----:B------:R-:W-:-:S13]  /*3260*/  ISETP.NE.AND P0, PT, RZ, UR12, PT ;  /* 0x0000000cff007c0c */ /* 0x000fda000bf05270 */
[----:B------:R-:W-:Y:S05]  /*3270*/  @!P0 EXIT ;  /* 0x000000000000894d */ /* 0x000fea0003800000 */
[----:B012---:R-:W0:Y:S01]  /*3280*/  LDC.64 R4, c[0x0][0x398] ;  /* 0x0000e600ff047b82 */ /* 0x007e220000000a00 */
[----:B------:R-:W-:Y:S01]  /*3290*/  IADD3 R7, PT, PT, R0, UR4, RZ ;  /* 0x0000000400077c10 */ /* 0x000fe2000fffe0ff */
[----:B------:R-:W-:Y:S02]  /*32a0*/  UIMAD UR6, UR4, 0x4, UR9 ;  /* 0x00000004040678a4 */ /* 0x000fe4000f8e0209 */
[----:B------:R-:W-:-:S12]  /*32b0*/  UIADD3 UR5, UPT, UPT, -UR12, URZ, URZ ;  /* 0x000000ff0c057290 */ /* 0x000fd8000fffe1ff */
.L_x_107:
[----:B-1----:R-:W2:Y:S01]  /*32c0*/  LDL R9, [UR6] ;  /* 0x00000006ff097983 */ /* 0x002ea20008100800 */
[C---:B0-----:R-:W-:Y:S01]  /*32d0*/  IMAD.WIDE R2, R7.reuse, 0x4, R4 ;  /* 0x0000000407027825 */ /* 0x041fe200078e0204 */
[----:B------:R-:W-:Y:S01]  /*32e0*/  UIADD3 UR5, UPT, UPT, UR5, 0x1, URZ ;  /* 0x0000000105057890 */ /* 0x000fe2000fffe0ff */
[----:B------:R-:W-:Y:S01]  /*32f0*/  IADD3 R7, PT, PT, R7, 0x1, RZ ;  /* 0x0000000107077810 */ /* 0x000fe20007ffe0ff */
[----:B------:R-:W-:Y:S02]  /*3300*/  UIADD3 UR6, UPT, UPT, UR6, 0x4, URZ ;  /* 0x0000000406067890 */ /* 0x000fe4000fffe0ff */
[----:B------:R-:W-:Y:S01]  /*3310*/  UISETP.NE.AND UP0, UPT, UR5, URZ, UPT ;  /* 0x000000ff0500728c */ /* 0x000fe2000bf05270 */
[----:B--2---:R1:W-:Y:S08]  /*3320*/  STG.E desc[UR14][R2.64], R9 ;  /* 0x0000000902007986 */ /* 0x0043f0000c10190e */
[----:B------:R-:W-:Y:S05]  /*3330*/  BRA.U UP0, `(.L_x_107) ;  /* 0xfffffffd00e07547 */ /* 0x000fea000b83ffff */
[----:B------:R-:W-:Y:S05]  /*3340*/  EXIT ;  /* 0x000000000000794d */ /* 0x000fea0003800000 */
        .weak           $__internal_2_$__cuda_sm20_sqrt_rn_f32_slowpath
        .type           $__internal_2_$__cuda_sm20_sqrt_rn_f32_slowpath,@function
        .size           $__internal_2_$__cuda_sm20_sqrt_rn_f32_slowpath,($__internal_3_$__cuda_sm3x_div_rn_noftz_f32_slowpath - $__internal_2_$__cuda_sm20_sqrt_rn_f32_slowpath)
$__internal_2_$__cuda_sm20_sqrt_rn_f32_slowpath:
[----:B------:R-:W-:-:S13]  /*3350*/  LOP3.LUT P0, RZ, R0, 0x7fffffff, RZ, 0xc0, !PT ;  /* 0x7fffffff00ff7812 */ /* 0x000fda000780c0ff */
[----:B------:R-:W-:Y:S01]  /*3360*/  @!P0 MOV R3, R0 ;  /* 0x0000000000038202 */ /* 0x000fe20000000f00 */
[----:B------:R-:W-:Y:S06]  /*3370*/  @!P0 BRA `(.L_x_108) ;  /* 0x0000000000448947 */ /* 0x000fec0003800000 */
[----:B------:R-:W-:-:S13]  /*3380*/  FSETP.GEU.FTZ.AND P0, PT, R0, RZ, PT ;  /* 0x000000ff0000720b */ /* 0x000fda0003f1e000 */
[----:B------:R-:W-:Y:S01]  /*3390*/  @!P0 MOV R3, 0x7fffffff ;  /* 0x7fffffff00038802 */ /* 0x000fe20000000f00 */
[----:B------:R-:W-:Y:S06]  /*33a0*/  @!P0 BRA `(.L_x_108) ;  /* 0x0000000000388947 */ /* 0x000fec0003800000 */
[----:B------:R-:W-:-:S13]  /*33b0*/  FSETP.GTU.FTZ.AND P0, PT, |R0|, +INF , PT ;  /* 0x7f8000000000780b */ /* 0x000fda0003f1c200 */
[----:B------:R-:W-:Y:S01]  /*33c0*/  @P0 FADD.FTZ R3, R0, 1 ;  /* 0x3f80000000030421 */ /* 0x000fe20000010000 */
[----:B------:R-:W-:Y:S06]  /*33d0*/  @P0 BRA `(.L_x_108) ;  /* 0x00000000002c0947 */ /* 0x000fec0003800000 */
[----:B------:R-:W-:-:S13]  /*33e0*/  FSETP.NEU.FTZ.AND P0, PT, |R0|, +INF , PT ;  /* 0x7f8000000000780b */ /* 0x000fda0003f1d200 */
[----:B------:R-:W-:Y:S01]  /*33f0*/  @!P0 IMAD.MOV.U32 R3, RZ, RZ, R0 ;  /* 0x000000ffff038224 */ /* 0x000fe200078e0000 */
        /* <DEDUP_REMOVED lines=9> */
.L_x_108:
[----:B------:R-:W-:Y:S01]  /*3490*/  HFMA2 R5, -RZ, RZ, 0, 0 ;  /* 0x00000000ff057431 */ /* 0x000fe200000001ff */
[----:B------:R-:W-:-:S04]  /*34a0*/  MOV R4, R6 ;  /* 0x0000000600047202 */ /* 0x000fc80000000f00 */
[----:B------:R-:W-:Y:S05]  /*34b0*/  RET.REL.NODEC R4 `(_Z28multi_scale_attention_kernelPKfS0_S0_PfS0_Piiiiii) ;  /* 0xffffffc804d07950 */ /* 0x000fea0003c3ffff */
        .weak           $__internal_3_$__cuda_sm3x_div_rn_noftz_f32_slowpath
        .type           $__internal_3_$__cuda_sm3x_div_rn_noftz_f32_slowpath,@function
        .size           $__internal_3_$__cuda_sm3x_div_rn_noftz_f32_slowpath,(.L_x_383 - $__internal_3_$__cuda_sm3x_div_rn_noftz_f32_slowpath)
$__internal_3_$__cuda_sm3x_div_rn_noftz_f32_slowpath:
[----:B------:R-:W-:Y:S01]  /*34c0*/  SHF.R.U32.HI R21, RZ, 0x17, R23 ;  /* 0x00000017ff157819 */ /* 0x000fe20000011617 */
[----:B------:R-:W-:Y:S01]  /*34d0*/  BSSY.RECONVERGENT B3, `(.L_x_109) ;  /* 0x0000063000037945 */ /* 0x000fe20003800200 */
[----:B------:R-:W-:Y:S02]  /*34e0*/  SHF.R.U32.HI R28, RZ, 0x17, R27 ;  /* 0x00000017ff1c7819 */ /* 0x000fe4000001161b */
[----:B------:R-:W-:Y:S02]  /*34f0*/  LOP3.LUT R21, R21, 0xff, RZ, 0xc0, !PT ;  /* 0x000000ff15157812 */ /* 0x000fe400078ec0ff */
[----:B------:R-:W-:Y:S02]  /*3500*/  LOP3.LUT R28, R28, 0xff, RZ, 0xc0, !PT ;  /* 0x000000ff1c1c7812 */ /* 0x000fe400078ec0ff */
[----:B------:R-:W-:Y:S02]  /*3510*/  IADD3 R19, PT, PT, R21, -0x1, RZ ;  /* 0xffffffff15137810 */ /* 0x000fe40007ffe0ff */
[----:B------:R-:W-:-:S02]  /*3520*/  IADD3 R22, PT, PT, R28, -0x1, RZ ;  /* 0xffffffff1c167810 */ /* 0x000fc40007ffe0ff */
[----:B------:R-:W-:-:S04]  /*3530*/  ISETP.GT.U32.AND P0, PT, R19, 0xfd, PT ;  /* 0x000000fd1300780c */ /* 0x000fc80003f04070 */
[----:B------:R-:W-:-:S13]  /*3540*/  ISETP.GT.U32.OR P0, PT, R22, 0xfd, P0 ;  /* 0x000000fd1600780c */ /* 0x000fda0000704470 */
[----:B------:R-:W-:Y:S01]  /*3550*/  @!P0 IMAD.MOV.U32 R25, RZ, RZ, RZ ;  /* 0x000000ffff198224 */ /* 0x000fe200078e00ff */
        /* <DEDUP_REMOVED lines=20> */
[----:B------:R-:W-:Y:S01]  /*36a0*/  @!P0 FFMA R27, R27, 1.84467440737095516160e+19, RZ ;  /* 0x5f8000001b1b8823 */ /* 0x000fe200000000ff */
[----:B------:R-:W-:Y:S01]  /*36b0*/  @!P0 MOV R25, 0xffffffc0 ;  /* 0xffffffc000198802 */ /* 0x000fe20000000f00 */
[----:B------:R-:W-:-:S03]  /*36c0*/  @!P1 FFMA R23, R23, 1.84467440737095516160e+19, RZ ;  /* 0x5f80000017179823 */ /* 0x000fc600000000ff */
[----:B------:R-:W-:-:S07]  /*36d0*/  @!P1 IADD3 R25, PT, PT, R25, 0x40, RZ ;  /* 0x0000004019199810 */ /* 0x000fce0007ffe0ff */
.L_x_110:
[----:B------:R-:W-:Y:S01]  /*36e0*/  LEA R22, R21, 0xc0800000, 0x17 ;  /* 0xc080000015167811 */ /* 0x000fe200078eb8ff */
[----:B------:R-:W-:Y:S01]  /*36f0*/  VIADD R28, R28, 0xffffff81 ;  /* 0xffffff811c1c7836 */ /* 0x000fe20000000000 */
[----:B------:R-:W-:Y:S02]  /*3700*/  BSSY.RECONVERGENT B4, `(.L_x_115) ;  /* 0x0000035000047945 */ /* 0x000fe40003800200 */
[----:B------:R-:W-:Y:S01]  /*3710*/  IADD3 R29, PT, PT, -R22, R23, RZ ;  /* 0x00000017161d7210 */ /* 0x000fe20007ffe1ff */
[C---:B------:R-:W-:Y:S01]  /*3720*/  IMAD R26, R28.reuse, -0x800000, R27 ;  /* 0xff8000001c1a7824 */ /* 0x040fe200078e021b */
[----:B------:R-:W-:Y:S02]  /*3730*/  IADD3 R28, PT, PT, R28, 0x7f, -R21 ;  /* 0x0000007f1c1c7810 */ /* 0x000fe40007ffe815 */
[----:B------:R-:W0:Y:S01]  /*3740*/  MUFU.RCP R22, R29 ;  /* 0x0000001d00167308 */ /* 0x000e220000001000 */
[----:B------:R-:W-:Y:S01]  /*3750*/  FADD.FTZ R23, -R29, -RZ ;  /* 0x800000ff1d177221 */ /* 0x000fe20000010100 */
[----:B------:R-:W-:-:S03]  /*3760*/  IADD3 R25, PT, PT, R28, R25, RZ ;  /* 0x000000191c197210 */ /* 0x000fc60007ffe0ff */
        /* <DEDUP_REMOVED lines=9> */
[----:B------:R-:W-:-:S04]  /*3800*/  IADD3 R21, PT, PT, R26, R25, RZ ;  /* 0x000000191a157210 */ /* 0x000fc80007ffe0ff */
[----:B------:R-:W-:-:S04]  /*3810*/  IADD3 R26, PT, PT, R21, -0x1, RZ ;  /* 0xffffffff151a7810 */ /* 0x000fc80007ffe0ff */
        /* <DEDUP_REMOVED lines=12> */
[----:B------:R-:W-:Y:S02]  /*38e0*/  IADD3 R19, PT, PT, R21, 0x20, RZ ;  /* 0x0000002015137810 */ /* 0x000fe40007ffe0ff */
[----:B------:R-:W-:Y:S02]  /*38f0*/  LOP3.LUT R25, R25, 0x7fffff, RZ, 0xc0, !PT ;  /* 0x007fffff19197812 */ /* 0x000fe400078ec0ff */
[----:B------:R-:W-:Y:S02]  /*3900*/  ISETP.NE.AND P3, PT, R21, RZ, PT ;  /* 0x000000ff1500720c */ /* 0x000fe40003f65270 */
[----:B------:R-:W-:Y:S02]  /*3910*/  LOP3.LUT R22, R25, 0x800000, RZ, 0xfc, !PT ;  /* 0x0080000019167812 */ /* 0x000fe400078efcff */
[----:B------:R-:W-:Y:S01]  /*3920*/  ISETP.NE.AND P1, PT, R21, RZ, PT ;  /* 0x000000ff1500720c */ /* 0x000fe20003f25270 */
[----:B------:R-:W-:Y:S01]  /*3930*/  IMAD.MOV R21, RZ, RZ, -R21 ;  /* 0x000000ffff157224 */ /* 0x000fe200078e0a15 */
[----:B------:R-:W-:-:S02]  /*3940*/  SHF.L.U32 R19, R22, R19, RZ ;  /* 0x0000001316137219 */ /* 0x000fc400000006ff */
[----:B------:R-:W-:Y:S02]  /*3950*/  FSETP.NEU.FTZ.AND P0, PT, R26, R23, PT ;  /* 0x000000171a00720b */ /* 0x000fe40003f1d000 */
[----:B------:R-:W-:Y:S02]  /*3960*/  SEL R21, R21, RZ, P3 ;  /* 0x000000ff15157207 */ /* 0x000fe40001800000 */
[----:B------:R-:W-:Y:S02]  /*3970*/  ISETP.NE.AND P1, PT, R19, RZ, P1 ;  /* 0x000000ff1300720c */ /* 0x000fe40000f25270 */
[----:B------:R-:W-:Y:S02]  /*3980*/  SHF.R.U32.HI R22, RZ, R21, R22 ;  /* 0x00000015ff167219 */ /* 0x000fe40000011616 */
[----:B------:R-:W-:Y:S02]  /*3990*/  PLOP3.LUT P0, PT, P0, P1, PT, 0xf8, 0x8f ;  /* 0x00000000008f781c */ /* 0x000fe40000703f70 */
[----:B------:R-:W-:-:S02]  /*39a0*/  SHF.R.U32.HI R21, RZ, 0x1, R22 ;  /* 0x00000001ff157819 */ /* 0x000fc40000011616 */
[----:B------:R-:W-:-:S04]  /*39b0*/  SEL R26, RZ, 0x1, !P0 ;  /* 0x00000001ff1a7807 */ /* 0x000fc80004000000 */
[----:B------:R-:W-:-:S04]  /*39c0*/  LOP3.LUT R19, R26, 0x1, R21, 0xf8, !PT ;  /* 0x000000011a137812 */ /* 0x000fc800078ef815 */
[----:B------:R-:W-:-:S04]  /*39d0*/  LOP3.LUT R22, R19, R22, RZ, 0xc0, !PT ;  /* 0x0000001613167212 */ /* 0x000fc800078ec0ff */
[----:B------:R-:W-:-:S04]  /*39e0*/  IADD3 R21, PT, PT, R21, R22, RZ ;  /* 0x0000001615157210 */ /* 0x000fc80007ffe0ff */
[----:B------:R-:W-:Y:S01]  /*39f0*/  LOP3.LUT R24, R21, R24, RZ, 0xfc, !PT ;  /* 0x0000001815187212 */ /* 0x000fe200078efcff */
[----:B------:R-:W-:Y:S06]  /*3a00*/  BRA `(.L_x_118) ;  /* 0x0000000000107947 */ /* 0x000fec0003800000 */
.L_x_117:
[----:B------:R-:W-:-:S04]  /*3a10*/  LOP3.LUT R24, R24, 0x80000000, RZ, 0xc0, !PT ;  /* 0x8000000018187812 */ /* 0x000fc800078ec0ff */
[----:B------:R-:W-:Y:S01]  /*3a20*/  LOP3.LUT R24, R24, 0x7f800000, RZ, 0xfc, !PT ;  /* 0x7f80000018187812 */ /* 0x000fe200078efcff */
[----:B------:R-:W-:Y:S06]  /*3a30*/  BRA `(.L_x_118) ;  /* 0x0000000000047947 */ /* 0x000fec0003800000 */
.L_x_116:
[----:B------:R-:W-:-:S07]  /*3a40*/  LEA R24, R25, R24, 0x17 ;  /* 0x0000001819187211 */ /* 0x000fce00078eb8ff */
.L_x_118:
[----:B------:R-:W-:Y:S05]  /*3a50*/  BSYNC.RECONVERGENT B4 ;  /* 0x0000000000047941 */ /* 0x000fea0003800200 */
.L_x_115:
[----:B------:R-:W-:Y:S01]  /*3a60*/  MOV R19, R24 ;  /* 0x0000001800137202 */ /* 0x000fe20000000f00 */
[----:B------:R-:W-:Y:S06]  /*3a70*/  BRA `(.L_x_119) ;  /* 0x0000000000207947 */ /* 0x000fec0003800000 */
.L_x_114:
[----:B------:R-:W-:-:S04]  /*3a80*/  LOP3.LUT R19, R23, 0x80000000, R27, 0x48, !PT ;  /* 0x8000000017137812 */ /* 0x000fc800078e481b */
[----:B------:R-:W-:Y:S01]  /*3a90*/  LOP3.LUT R19, R19, 0x7f800000, RZ, 0xfc, !PT ;  /* 0x7f80000013137812 */ /* 0x000fe200078efcff */
[----:B------:R-:W-:Y:S06]  /*3aa0*/  BRA `(.L_x_119) ;  /* 0x0000000000147947 */ /* 0x000fec0003800000 */
.L_x_113:
[----:B------:R-:W-:Y:S01]  /*3ab0*/  LOP3.LUT R19, R23, 0x80000000, R27, 0x48, !PT ;  /* 0x8000000017137812 */ /* 0x000fe200078e481b */
[----:B------:R-:W-:Y:S06]  /*3ac0*/  BRA `(.L_x_119) ;  /* 0x00000000000c7947 */ /* 0x000fec0003800000 */
.L_x_112:
[----:B------:R-:W0:Y:S01]  /*3ad0*/  MUFU.RSQ R19, -QNAN ;  /* 0xffc0000000137908 */ /* 0x000e220000001400 */
[----:B------:R-:W-:Y:S05]  /*3ae0*/  BRA `(.L_x_119) ;  /* 0x0000000000047947 */ /* 0x000fea0003800000 */
.L_x_111:
[----:B------:R-:W-:-:S07]  /*3af0*/  FADD.FTZ R19, R27, R23 ;  /* 0x000000171b137221 */ /* 0x000fce0000010000 */
.L_x_119:
[----:B------:R-:W-:Y:S05]  /*3b00*/  BSYNC.RECONVERGENT B3 ;  /* 0x0000000000037941 */ /* 0x000fea0003800200 */
.L_x_109:
[----:B------:R-:W-:-:S04]  /*3b10*/  HFMA2 R21, -RZ, RZ, 0, 0 ;  /* 0x00000000ff157431 */ /* 0x000fc800000001ff */
[----:B0-----:R-:W-:Y:S05]  /*3b20*/  RET.REL.NODEC R20 `(_Z28multi_scale_attention_kernelPKfS0_S0_PfS0_Piiiiii) ;  /* 0xffffffc414347950 */ /* 0x001fea0003c3ffff */
.L_x_120:
        /* <DEDUP_REMOVED lines=13> */
.L_x_383:


//--------------------- .text._Z22flash_attention_kernelPKfS0_S0_Pfiiii --------------------------
	.section	.text._Z22flash_attention_kernelPKfS0_S0_Pfiiii,"ax",@progbits
	.align	128
        .global         _Z22flash_attention_kernelPKfS0_S0_Pfiiii
        .type           _Z22flash_attention_kernelPKfS0_S0_Pfiiii,@function
        .size           _Z22flash_attention_kernelPKfS0_S0_Pfiiii,(.L_x_385 - _Z22flash_attention_kernelPKfS0_S0_Pfiiii)
        .other          _Z22flash_attention_kernelPKfS0_S0_Pfiiii,@"STO_CUDA_ENTRY STV_DEFAULT"
_Z22flash_attention_kernelPKfS0_S0_Pfiiii:
.text._Z22flash_attention_kernelPKfS0_S0_Pfiiii:
[----:B------:R-:W-:Y:S08]  /*0000*/  LDC R1, c[0x0][0x37c] ;  /* 0x0000df00ff017b82 */ /* 0x000ff00000000800 */
[----:B------:R-:W0:Y:S08]  /*0010*/  LDC R9, c[0x0][0x3ac] ;  /* 0x0000eb00ff097b82 */ /* 0x000e300000000800 */
[----:B------:R-:W1:Y:S01]  /*0020*/  S2UR UR4, SR_CTAID.X ;  /* 0x00000000000479c3 */ /* 0x000e620000002500 */
[----:B0-----:R-:W0:Y:S08]  /*0030*/  I2F.U32.RP R0, R9 ;  /* 0x0000000900007306 */ /* 0x001e300000209000 */
[----:B0-----:R-:W0:Y:S02]  /*0040*/  MUFU.RCP R0, R0 ;  /* 0x0000000000007308 */ /* 0x001e240000001000 */
[----:B0-----:R-:W-:-:S06]  /*0050*/  VIADD R2, R0, 0xffffffe ;  /* 0x0ffffffe00027836 */ /* 0x001fcc0000000000 */
[----:B------:R0:W2:Y:S02]  /*0060*/  F2I.FTZ.U32.TRUNC.NTZ R3, R2 ;  /* 0x0000000200037305 */ /* 0x0000a4000021f000 */
[----:B0-----:R-:W-:Y:S02]  /*0070*/  HFMA2 R2, -RZ, RZ, 0, 0 ;  /* 0x00000000ff027431 */ /* 0x001fe400000001ff */
[----:B--2---:R-:W-:-:S04]  /*0080*/  IMAD.MOV R4, RZ, RZ, -R3 ;  /* 0x000000ffff047224 */ /* 0x004fc800078e0a03 */
[----:B------:R-:W-:-:S04]  /*0090*/  IMAD R5, R4, R9, RZ ;  /* 0x0000000904057224 */ /* 0x000fc800078e02ff */
[----:B------:R-:W-:Y:S01]  /*00a0*/  IMAD.HI.U32 R3, R3, R5, R2 ;  /* 0x0000000503037227 */ /* 0x000fe200078e0002 */
[----:B------:R-:W-:-:S05]  /*00b0*/  LOP3.LUT R2, RZ, R9, RZ, 0x33, !PT ;  /* 0x00000009ff027212 */ /* 0x000fca00078e33ff */
[----:B-1----:R-:W-:-:S04]  /*00c0*/  IMAD.HI.U32 R3, R3, UR4, RZ ;  /* 0x0000000403037c27 */ /* 0x002fc8000f8e00ff */
[----:B------:R-:W-:-:S04]  /*00d0*/  IMAD.MOV R4, RZ, RZ, -R3 ;  /* 0x000000ffff047224 */ /* 0x000fc800078e0a03 */
[----:B------:R-:W-:Y:S01]  /*00e0*/  IMAD R0, R9, R4, UR4 ;  /* 0x0000000409007e24 */ /* 0x000fe2000f8e0204 */
[----:B------:R-:W0:Y:S04]  /*00f0*/  LDCU UR4, c[0x0][0x3a0] ;  /* 0x00007400ff0477ac */ /* 0x000e280008000800 */
[----:B------:R-:W-:-:S13]  /*0100*/  ISETP.GE.U32.AND P1, PT, R0, R9, PT ;  /* 0x000000090000720c */ /* 0x000fda0003f26070 */
[----:B------:R-:W-:Y:S01]  /*0110*/  @P1 IMAD.IADD R0, R0, 0x1, -R9 ;  /* 0x0000000100001824 */ /* 0x000fe200078e0a09 */
[----:B------:R-:W-:Y:S02]  /*0120*/  @P1 IADD3 R3, PT, PT, R3, 0x1, RZ ;  /* 0x0000000103031810 */ /* 0x000fe40007ffe0ff */
[----:B------:R-:W-:Y:S02]  /*0130*/  ISETP.NE.U32.AND P1, PT, R9, RZ, PT ;  /* 0x000000ff0900720c */ /* 0x000fe40003f25070 */
[----:B------:R-:W-:-:S13]  /*0140*/  ISETP.GE.U32.AND P0, PT, R0, R9, PT ;  /* 0x000000090000720c */ /* 0x000fda0003f06070 */
[----:B------:R-:W-:-:S05]  /*0150*/  @P0 VIADD R3, R3, 0x1 ;  /* 0x0000000103030836 */ /* 0x000fca0000000000 */
[----:B------:R-:W-:-:S04]  /*0160*/  SEL R5, R2, R3, !P1 ;  /* 0x0000000302057207 */ /* 0x000fc80004800000 */
[----:B0-----:R-:W-:-:S13]  /*0170*/  ISETP.GE.AND P2, PT, R5, UR4, PT ;  /* 0x0000000405007c0c */ /* 0x001fda000bf46270 */
[----:B------:R-:W-:Y:S05]  /*0180*/  @P2 EXIT ;  /* 0x000000000000294d */ /* 0x000fea0003800000 */
[----:B------:R-:W0:Y:S01]  /*0190*/  LDC R6, c[0x0][0x3a4] ;  /* 0x0000e900ff067b82 */ /* 0x000e220000000800 */
[----:B------:R-:W1:Y:S01]  /*01a0*/  LDCU UR4, c[0x0][0x3a8] ;  /* 0x00007500ff0477ac */ /* 0x000e620008000800 */
[----:B0-----:R-:W-:-:S13]  /*01b0*/  ISETP.GE.AND P2, PT, R6, 0x1, PT ;  /* 0x000000010600780c */ /* 0x001fda0003f46270 */
[----:B-1----:R-:W-:Y:S05]  /*01c0*/  @!P2 EXIT ;  /* 0x000000000000a94d */ /* 0x002fea0003800000 */
[----:B------:R-:W-:Y:S01]  /*01d0*/  IMAD.IADD R7, R0, 0x1, -R9 ;  /* 0x0000000100077824 */ /* 0x000fe200078e0a09 */
[----:B------:R-:W-:Y:S01]  /*01e0*/  I2FP.F32.S32 R4, UR4 ;  /* 0x0000000400047c45 */ /* 0x000fe20008201400 */
[----:B------:R-:W0:Y:S01]  /*01f0*/  S2R R20, SR_TID.X ;  /* 0x0000000000147919 */ /* 0x000e220000002100 */
[----:B------:R-:W1:Y:S01]  /*0200*/  LDC R3, c[0x0][0x360] ;  /* 0x0000d800ff037b82 */ /* 0x000e620000000800 */
[----:B------:R-:W-:Y:S01]  /*0210*/  USHF.L.U32 UR9, UR4, 0x7, URZ ;  /* 0x0000000704097899 */ /* 0x000fe200080006ff */
[----:B------:R-:W-:Y:S01]  /*0220*/  @P1 SEL R2, R7, R0, P0 ;  /* 0x0000000007021207 */ /* 0x000fe20000000000 */
[----:B------:R-:W2:Y:S01]  /*0230*/  LDCU.64 UR10, c[0x0][0x358] ;  /* 0x00006b00ff0a77ac */ /* 0x000ea20008000a00 */
[----:B------:R-:W-:Y:S01]  /*0240*/  IADD3 R0, PT, PT, R4, -0xd000000, RZ ;  /* 0xf300000004007810 */ /* 0x000fe20007ffe0ff */
[----:B------:R3:W4:Y:S02]  /*0250*/  MUFU.RSQ R7, R4 ;  /* 0x0000000400077308 */ /* 0x0007240000001400 */
[----:B------:R-:W-:Y:S01]  /*0260*/  IMAD R24, R5, R9, R2 ;  /* 0x0000000905187224 */ /* 0x000fe200078e0202 */
[----:B------:R-:W-:Y:S01]  /*0270*/  ISETP.GT.U32.AND P0, PT, R0, 0x727fffff, PT ;  /* 0x727fffff0000780c */ /* 0x000fe20003f04070 */
[----:B------:R-:W-:Y:S01]  /*0280*/  IMAD R5, R6, UR4, RZ ;  /* 0x0000000406057c24 */ /* 0x000fe2000f8e02ff */
[----:B------:R-:W-:-:S03]  /*0290*/  UMOV UR4, URZ ;  /* 0x000000ff00047c82 */ /* 0x000fc60008000000 */
[----:B------:R-:W-:-:S08]  /*02a0*/  IMAD R24, R24, R5, RZ ;  /* 0x0000000518187224 */ /* 0x000fd000078e02ff */
[----:B--23--:R-:W-:Y:S05]  /*02b0*/  @!P0 BRA `(.L_x_121) ;  /* 0x00000000000c8947 */ /* 0x00cfea0003800000 */
[----:B------:R-:W-:-:S07]  /*02c0*/  MOV R6, 0x2e0 ;  /* 0x000002e000067802 */ /* 0x000fce0000000f00 */
[----:B01--4-:R-:W-:Y:S05]  /*02d0*/  CALL.REL.NOINC `($__internal_4_$__cuda_sm20_sqrt_rn_f32_slowpath) ;  /* 0x0000001000387944 */ /* 0x013fea0003c00000 */
[----:B------:R-:W-:Y:S05]  /*02e0*/  BRA `(.L_x_122) ;  /* 0x0000000000107947 */ /* 0x000fea0003800000 */
.L_x_121:
[----:B----4-:R-:W-:Y:S01]  /*02f0*/  FMUL.FTZ R23, R4, R7 ;  /* 0x0000000704177220 */ /* 0x010fe20000410000 */
[----:B------:R-:W-:-:S03]  /*0300*/  FMUL.FTZ R7, R7, 0.5 ;  /* 0x3f00000007077820 */ /* 0x000fc60000410000 */
[----:B------:R-:W-:-:S04]  /*0310*/  FFMA R4, -R23, R23, R4 ;  /* 0x0000001717047223 */ /* 0x000fc80000000104 */
[----:B------:R-:W-:-:S07]  /*0320*/  FFMA R23, R4, R7, R23 ;  /* 0x0000000704177223 */ /* 0x000fce0000000017 */
.L_x_122:
[----:B------:R-:W2:Y:S02]  /*0330*/  LDCU UR5, c[0x0][0x3a8] ;  /* 0x00007500ff0577ac */ /* 0x000ea40008000800 */
[----:B--2---:R-:W-:-:S09]  /*0340*/  UISETP.GE.AND UP0, UPT, UR5, 0x1, UPT ;  /* 0x000000010500788c */ /* 0x004fd2000bf06270 */
[----:B0-----:R-:W-:Y:S05]  /*0350*/  BRA.U !UP0, `(.L_x_123) ;  /* 0x0000001108047547 */ /* 0x001fea000b800000 */
[----:B------:R-:W-:-:S05]  /*0360*/  UMOV UR5, URZ ;  /* 0x000000ff00057c82 */ /* 0x000fca0008000000 */
.L_x_140:
[----:B------:R-:W2:Y:S01]  /*0370*/  S2UR UR7, SR_CgaCtaId ;  /* 0x00000000000779c3 */ /* 0x000ea20000008800 */
[----:B------:R-:W-:Y:S01]  /*0380*/  UMOV UR6, 0x400 ;  /* 0x0000040000067882 */ /* 0x000fe20000000000 */
[----:B------:R-:W-:Y:S01]  /*0390*/  BSSY.RECONVERGENT B0, `(.L_x_124) ;  /* 0x0000017000007945 */ /* 0x000fe20003800200 */
[----:B0-----:R-:W-:Y:S01]  /*03a0*/  IMAD.MOV.U32 R2, RZ, RZ, R20 ;  /* 0x000000ffff027224 */ /* 0x001fe200078e0014 */
[----:B------:R-:W0:Y:S04]  /*03b0*/  LDCU UR8, c[0x0][0x3a4] ;  /* 0x00007480ff0877ac */ /* 0x000e280008000800 */
[----:B------:R-:W3:Y:S08]  /*03c0*/  LDC R8, c[0x0][0x3a8] ;  /* 0x0000ea00ff087b82 */ /* 0x000ef00000000800 */
[----:B------:R-:W4:Y:S01]  /*03d0*/  LDC.64 R4, c[0x0][0x380] ;  /* 0x0000e000ff047b82 */ /* 0x000f220000000a00 */
[----:B--2---:R-:W-:-:S06]  /*03e0*/  ULEA UR6, UR7, UR6, 0x18 ;  /* 0x0000000607067291 */ /* 0x004fcc000f8ec0ff */
[----:B0-----:R-:W-:-:S07]  /*03f0*/  LEA R0, R20, UR6, 0x2 ;  /* 0x0000000614007c11 */ /* 0x001fce000f8e10ff */
.L_x_126:
[----:B------:R-:W-:-:S04]  /*0400*/  LEA.HI R7, R2, UR4, RZ, 0x1b ;  /* 0x0000000402077c11 */ /* 0x000fc8000f8fd8ff */
[----:B------:R-:W-:-:S13]  /*0410*/  ISETP.GE.AND P0, PT, R7, UR8, PT ;  /* 0x0000000807007c0c */ /* 0x000fda000bf06270 */
[----:B------:R-:W-:Y:S05]  /*0420*/  @P0 BRA `(.L_x_125) ;  /* 0x0000000000340947 */ /* 0x000fea0003800000 */
[----:B------:R-:W-:-:S05]  /*0430*/  LOP3.LUT R6, R2, 0x1f, RZ, 0xc0, !PT ;  /* 0x0000001f02067812 */ /* 0x000fca00078ec0ff */
[----:B------:R-:W-:-:S05]  /*0440*/  VIADD R9, R6, UR5 ;  /* 0x0000000506097c36 */ /* 0x000fca0008000000 */
[----:B---3--:R-:W-:-:S13]  /*0450*/  ISETP.GE.AND P0, PT, R9, R8, PT ;  /* 0x000000080900720c */ /* 0x008fda0003f06270 */
[----:B------:R-:W-:Y:S05]  /*0460*/  @P0 BRA `(.L_x_125) ;  /* 0x0000000000240947 */ /* 0x000fea0003800000 */
[----:B------:R-:W-:-:S05]  /*0470*/  IADD3 R6, PT, PT, R24, R9, RZ ;  /* 0x0000000918067210 */ /* 0x000fca0007ffe0ff */
[----:B------:R-:W-:-:S04]  /*0480*/  IMAD R7, R7, R8, R6 ;  /* 0x0000000807077224 */ /* 0x000fc800078e0206 */
[----:B----4-:R-:W-:-:S06]  /*0490*/  IMAD.WIDE R6, R7, 0x4, R4 ;  /* 0x0000000407067825 */ /* 0x010fcc00078e0204 */
[----:B------:R-:W2:Y:S01]  /*04a0*/  LDG.E.CONSTANT R7, desc[UR10][R6.64] ;  /* 0x0000000a06077981 */ /* 0x000ea2000c1e9900 */
[----:B-1----:R-:W-:-:S05]  /*04b0*/  IMAD.IADD R2, R3, 0x1, R2 ;  /* 0x0000000103027824 */ /* 0x002fca00078e0202 */
[----:B------:R-:W-:Y:S01]  /*04c0*/  ISETP.GE.U32.AND P0, PT, R2, 0x1000, PT ;  /* 0x000010000200780c */ /* 0x000fe20003f06070 */
[----:B--2---:R0:W-:Y:S02]  /*04d0*/  STS [R0], R7 ;  /* 0x0000000700007388 */ /* 0x0041e40000000800 */
[----:B0-----:R-:W-:-:S10]  /*04e0*/  IMAD R0, R3, 0x4, R0 ;  /* 0x0000000403007824 */ /* 0x001fd400078e0200 */
[----:B------:R-:W-:Y:S05]  /*04f0*/  @!P0 BRA `(.L_x_126) ;  /* 0xfffffffc00c08947 */ /* 0x000fea000383ffff */
.L_x_125:
[----:B------:R-:W-:Y:S05]  /*0500*/  BSYNC.RECONVERGENT B0 ;  /* 0x0000000000007941 */ /* 0x000fea0003800200 */
.L_x_124:
[----:B------:R-:W-:Y:S06]  /*0510*/  BAR.SYNC.DEFER_BLOCKING 0x0 ;  /* 0x0000000000007b1d */ /* 0x000fec0000010000 */
[----:B------:R-:W-:-:S05]  /*0520*/  UMOV UR6, URZ ;  /* 0x000000ff00067c82 */ /* 0x000fca0008000000 */
.L_x_139:
[----:B0-----:R-:W0:Y:S01]  /*0530*/  S2UR UR8, SR_CgaCtaId ;  /* 0x00000000000879c3 */ /* 0x001e220000008800 */
[----:B------:R-:W-:Y:S01]  /*0540*/  BSSY.RECONVERGENT B0, `(.L_x_127) ;  /* 0x0000017000007945 */ /* 0x000fe20003800200 */
[----:B------:R-:W-:Y:S01]  /*0550*/  MOV R0, R20 ;  /* 0x0000001400007202 */ /* 0x000fe20000000f00 */
[----:B------:R-:W-:Y:S01]  /*0560*/  UMOV UR7, 0x400 ;  /* 0x0000040000077882 */ /* 0x000fe20000000000 */
[----:B------:R-:W2:Y:S04]  /*0570*/  LDCU UR12, c[0x0][0x3a4] ;  /* 0x00007480ff0c77ac */ /* 0x000ea80008000800 */
[----:B---3--:R-:W3:Y:S08]  /*0580*/  LDC R8, c[0x0][0x3a8] ;  /* 0x0000ea00ff087b82 */ /* 0x008ef00000000800 */
[----:B----4-:R-:W4:Y:S01]  /*0590*/  LDC.64 R4, c[0x0][0x388] ;  /* 0x0000e200ff047b82 */ /* 0x010f220000000a00 */
[----:B0-2---:R-:W-:-:S12]  /*05a0*/  ULEA UR7, UR8, UR7, 0x18 ;  /* 0x0000000708077291 */ /* 0x005fd8000f8ec0ff */
.L_x_129:
[----:B------:R-:W-:-:S04]  /*05b0*/  LEA.HI R7, R0, UR6, RZ, 0x1b ;  /* 0x0000000600077c11 */ /* 0x000fc8000f8fd8ff */
[----:B------:R-:W-:-:S13]  /*05c0*/  ISETP.GE.AND P0, PT, R7, UR12, PT ;  /* 0x0000000c07007c0c */ /* 0x000fda000bf06270 */
[----:B0-----:R-:W-:Y:S05]  /*05d0*/  @P0 BRA `(.L_x_128) ;  /* 0x0000000000340947 */ /* 0x001fea0003800000 */
[----:B------:R-:W-:-:S05]  /*05e0*/  LOP3.LUT R2, R0, 0x1f, RZ, 0xc0, !PT ;  /* 0x0000001f00027812 */ /* 0x000fca00078ec0ff */
[----:B------:R-:W-:-:S05]  /*05f0*/  VIADD R9, R2, UR5 ;  /* 0x0000000502097c36 */ /* 0x000fca0008000000 */
[----:B---3--:R-:W-:-:S13]  /*0600*/  ISETP.GE.AND P0, PT, R9, R8, PT ;  /* 0x000000080900720c */ /* 0x008fda0003f06270 */
[----:B------:R-:W-:Y:S05]  /*0610*/  @P0 BRA `(.L_x_128) ;  /* 0x0000000000240947 */ /* 0x000fea0003800000 */
[----:B------:R-:W-:-:S04]  /*0620*/  IMAD.IADD R2, R24, 0x1, R9 ;  /* 0x0000000118027824 */ /* 0x000fc800078e0209 */
[----:B------:R-:W-:-:S04]  /*0630*/  IMAD R7, R7, R8, R2 ;  /* 0x0000000807077224 */ /* 0x000fc800078e0202 */
[----:B----4-:R-:W-:-:S06]  /*0640*/  IMAD.WIDE R6, R7, 0x4, R4 ;  /* 0x0000000407067825 */ /* 0x010fcc00078e0204 */
[----:B------:R-:W2:Y:S01]  /*0650*/  LDG.E.CONSTANT R6, desc[UR10][R6.64] ;  /* 0x0000000a06067981 */ /* 0x000ea2000c1e9900 */
[----:B------:R-:W-:Y:S02]  /*0660*/  LEA R9, R0, UR7, 0x2 ;  /* 0x0000000700097c11 */ /* 0x000fe4000f8e10ff */
[----:B-1----:R-:W-:-:S04]  /*0670*/  IADD3 R0, PT, PT, R3, R0, RZ ;  /* 0x0000000003007210 */ /* 0x002fc80007ffe0ff */
[----:B------:R-:W-:Y:S01]  /*0680*/  ISETP.GE.U32.AND P0, PT, R0, 0x1000, PT ;  /* 0x000010000000780c */ /* 0x000fe20003f06070 */
[----:B--2---:R0:W-:-:S12]  /*0690*/  STS [R9+0x4000], R6 ;  /* 0x0040000609007388 */ /* 0x0041d80000000800 */
[----:B------:R-:W-:Y:S05]  /*06a0*/  @!P0 BRA `(.L_x_129) ;  /* 0xfffffffc00c08947 */ /* 0x000fea000383ffff */
.L_x_128:
[----:B------:R-:W-:Y:S05]  /*06b0*/  BSYNC.RECONVERGENT B0 ;  /* 0x0000000000007941 */ /* 0x000fea0003800200 */
.L_x_127:
[----:B------:R-:W-:Y:S01]  /*06c0*/  BAR.SYNC.DEFER_BLOCKING 0x0 ;  /* 0x0000000000007b1d */ /* 0x000fe20000010000 */
[----:B------:R-:W-:-:S07]  /*06d0*/  IMAD.MOV.U32 R22, RZ, RZ, RZ ;  /* 0x000000ffff167224 */ /* 0x000fce00078e00ff */
.L_x_132:
[----:B----4-:R-:W2:Y:S01]  /*06e0*/  S2R R5, SR_CgaCtaId ;  /* 0x0000000000057919 */ /* 0x010ea20000008800 */
[----:B------:R-:W-:Y:S01]  /*06f0*/  MOV R0, 0x400 ;  /* 0x0000040000007802 */ /* 0x000fe20000000f00 */
[----:B------:R-:W-:Y:S01]  /*0700*/  IMAD.MOV.U32 R21, RZ, RZ, RZ ;  /* 0x000000ffff157224 */ /* 0x000fe200078e00ff */
[----:B------:R-:W4:Y:S02]  /*0710*/  LDCU UR7, c[0x0][0x3a4] ;  /* 0x00007480ff0777ac */ /* 0x000f240008000800 */
[----:B--2---:R-:W-:-:S04]  /*0720*/  LEA R5, R5, R0, 0x18 ;  /* 0x0000000005057211 */ /* 0x004fc800078ec0ff */
[----:B----4-:R-:W-:-:S07]  /*0730*/  LEA R0, R22, R5, 0x7 ;  /* 0x0000000516007211 */ /* 0x010fce00078e38ff */
.L_x_131:
[----:B------:R-:W2:Y:S01]  /*0740*/  S2R R5, SR_CgaCtaId ;  /* 0x0000000000057919 */ /* 0x000ea20000008800 */
[----:B------:R-:W-:Y:S01]  /*0750*/  MOV R2, 0x400 ;  /* 0x0000040000027802 */ /* 0x000fe20000000f00 */
[----:B0--3--:R-:W-:Y:S03]  /*0760*/  LDS.128 R8, [R0+0x10] ;  /* 0x0000100000087984 */ /* 0x009fe60000000c00 */
[----:B--2---:R-:W-:Y:S02]  /*0770*/  LEA R2, R5, R2, 0x18 ;  /* 0x0000000205027211 */ /* 0x004fe400078ec0ff */
[----:B------:R-:W-:Y:S03]  /*0780*/  LDS.128 R4, [R0] ;  /* 0x0000000000047984 */ /* 0x000fe60000000c00 */
[----:B------:R-:W-:-:S05]  /*0790*/  IMAD R25, R21, 0x80, R2 ;  /* 0x0000008015197824 */ /* 0x000fca00078e0202 */
[----:B------:R-:W0:Y:S04]  /*07a0*/  LDS.128 R16, [R25+0x4000] ;  /* 0x0040000019107984 */ /* 0x000e280000000c00 */
[----:B------:R-:W2:Y:S01]  /*07b0*/  LDS.128 R12, [R25+0x4010] ;  /* 0x00401000190c7984 */ /* 0x000ea20000000c00 */
[----:B0-----:R-:W-:-:S04]  /*07c0*/  FFMA R4, R4, R16, RZ ;  /* 0x0000001004047223 */ /* 0x001fc800000000ff */
[----:B------:R-:W-:-:S04]  /*07d0*/  FFMA R5, R5, R17, R4 ;  /* 0x0000001105057223 */ /* 0x000fc80000000004 */
[----:B------:R-:W-:-:S04]  /*07e0*/  FFMA R6, R6, R18, R5 ;  /* 0x0000001206067223 */ /* 0x000fc80000000005 */
[----:B------:R-:W-:Y:S02]  /*07f0*/  FFMA R27, R7, R19, R6 ;  /* 0x00000013071b7223 */ /* 0x000fe40000000006 */
[----:B------:R-:W-:Y:S02]  /*0800*/  LDS.128 R4, [R0+0x20] ;  /* 0x0000200000047984 */ /* 0x000fe40000000c00 */
[----:B--2---:R-:W-:Y:S02]  /*0810*/  FFMA R8, R8, R12, R27 ;  /* 0x0000000c08087223 */ /* 0x004fe4000000001b */
[----:B------:R-:W0:Y:S02]  /*0820*/  LDS.128 R16, [R25+0x4020] ;  /* 0x0040200019107984 */ /* 0x000e240000000c00 */
[----:B------:R-:W-:-:S04]  /*0830*/  FFMA R9, R9, R13, R8 ;  /* 0x0000000d09097223 */ /* 0x000fc80000000008 */
[----:B------:R-:W-:-:S04]  /*0840*/  FFMA R10, R10, R14, R9 ;  /* 0x0000000e0a0a7223 */ /* 0x000fc80000000009 */
[----:B------:R-:W-:Y:S02]  /*0850*/  FFMA R27, R11, R15, R10 ;  /* 0x0000000f0b1b7223 */ /* 0x000fe4000000000a */
[----:B------:R-:W-:Y:S04]  /*0860*/  LDS.128 R8, [R0+0x30] ;  /* 0x0000300000087984 */ /* 0x000fe80000000c00 */
[----:B------:R-:W2:Y:S01]  /*0870*/  LDS.128 R12, [R25+0x4030] ;  /* 0x00403000190c7984 */ /* 0x000ea20000000c00 */
[----:B0-----:R-:W-:-:S04]  /*0880*/  FFMA R4, R4, R16, R27 ;  /* 0x0000001004047223 */ /* 0x001fc8000000001b */
        /* <DEDUP_REMOVED lines=23> */
[----:B0-----:R-:W-:Y:S02]  /*0a00*/  FFMA R4, R4, R16, R27 ;  /* 0x0000001004047223 */ /* 0x001fe4000000001b */
[----:B------:R-:W0:Y:S02]  /*0a10*/  MUFU.RCP R16, R23 ;  /* 0x0000001700107308 */ /* 0x000e240000001000 */
[----:B------:R-:W-:-:S04]  /*0a20*/  FFMA R5, R5, R17, R4 ;  /* 0x0000001105057223 */ /* 0x000fc80000000004 */
[----:B------:R-:W-:-:S04]  /*0a30*/  FFMA R6, R6, R18, R5 ;  /* 0x0000001206067223 */ /* 0x000fc80000000005 */
[----:B------:R-:W-:-:S04]  /*0a40*/  FFMA R7, R7, R19, R6 ;  /* 0x0000001307077223 */ /* 0x000fc80000000006 */
[----:B--2---:R-:W-:Y:S01]  /*0a50*/  FFMA R8, R8, R12, R7 ;  /* 0x0000000c08087223 */ /* 0x004fe20000000007 */
[----:B0-----:R-:W-:-:S03]  /*0a60*/  FFMA R5, -R23, R16, 1 ;  /* 0x3f80000017057423 */ /* 0x001fc60000000110 */
[----:B------:R-:W-:Y:S01]  /*0a70*/  FFMA R9, R9, R13, R8 ;  /* 0x0000000d09097223 */ /* 0x000fe20000000008 */
[----:B------:R-:W-:-:S03]  /*0a80*/  FFMA R5, R16, R5, R16 ;  /* 0x0000000510057223 */ /* 0x000fc60000000010 */
[----:B------:R-:W-:-:S04]  /*0a90*/  FFMA R4, R10, R14, R9 ;  /* 0x0000000e0a047223 */ /* 0x000fc80000000009 */
[----:B------:R-:W-:-:S04]  /*0aa0*/  FFMA R4, R11, R15, R4 ;  /* 0x0000000f0b047223 */ /* 0x000fc80000000004 */
[----:B------:R-:W0:Y:S01]  /*0ab0*/  FCHK P0, R4, R23 ;  /* 0x0000001704007302 */ /* 0x000e220000000000 */
[----:B------:R-:W-:-:S04]  /*0ac0*/  FFMA R6, R4, R5, RZ ;  /* 0x0000000504067223 */ /* 0x000fc800000000ff */
[----:B------:R-:W-:-:S04]  /*0ad0*/  FFMA R7, -R23, R6, R4 ;  /* 0x0000000617077223 */ /* 0x000fc80000000104 */
[----:B------:R-:W-:Y:S01]  /*0ae0*/  FFMA R5, R5, R7, R6 ;  /* 0x0000000705057223 */ /* 0x000fe20000000006 */
[----:B0-----:R-:W-:Y:S06]  /*0af0*/  @!P0 BRA `(.L_x_130) ;  /* 0x00000000000c8947 */ /* 0x001fec0003800000 */
[----:B------:R-:W-:-:S07]  /*0b00*/  MOV R6, 0xb20 ;  /* 0x00000b2000067802 */ /* 0x000fce0000000f00 */
[----:B-1----:R-:W-:Y:S05]  /*0b10*/  CALL.REL.NOINC `($__internal_5_$__cuda_sm3x_div_rn_noftz_f32_slowpath) ;  /* 0x0000000800887944 */ /* 0x002fea0003c00000 */
[----:B------:R-:W-:-:S07]  /*0b20*/  IMAD.MOV.U32 R5, RZ, RZ, R4 ;  /* 0x000000ffff057224 */ /* 0x000fce00078e0004 */
.L_x_130:
[----:B------:R-:W-:Y:S01]  /*0b30*/  LEA R7, R22, R21, 0x7 ;  /* 0x0000001516077211 */ /* 0x000fe200078e38ff */
[C---:B------:R-:W-:Y:S01]  /*0b40*/  VIADD R6, R21.reuse, 0x1 ;  /* 0x0000000115067836 */ /* 0x040fe20000000000 */
[----:B------:R-:W-:-:S03]  /*0b50*/  ISETP.LT.U32.AND P1, PT, R21, 0x7f, PT ;  /* 0x0000007f1500780c */ /* 0x000fc60003f21070 */
[----:B------:R-:W-:Y:S01]  /*0b60*/  IMAD R4, R7, 0x4, R2 ;  /* 0x0000000407047824 */ /* 0x000fe200078e0202 */
[----:B------:R-:W-:Y:S01]  /*0b70*/  IADD3 R7, PT, PT, R6, UR6, RZ ;  /* 0x0000000606077c10 */ /* 0x000fe2000fffe0ff */
[----:B------:R-:W-:-:S03]  /*0b80*/  IMAD.MOV.U32 R21, RZ, RZ, R6 ;  /* 0x000000ffff157224 */ /* 0x000fc600078e0006 */
[----:B------:R2:W-:Y:S01]  /*0b90*/  STS [R4+0xc000], R5 ;  /* 0x00c0000504007388 */ /* 0x0005e20000000800 */
[----:B------:R-:W-:-:S13]  /*0ba0*/  ISETP.GE.AND P0, PT, R7, UR7, PT ;  /* 0x0000000707007c0c */ /* 0x000fda000bf06270 */
[----:B--2---:R-:W-:Y:S05]  /*0bb0*/  @!P0 BRA P1, `(.L_x_131) ;  /* 0xfffffff800e08947 */ /* 0x004fea000083ffff */
[C---:B------:R-:W-:Y:S01]  /*0bc0*/  VIADD R0, R22.reuse, 0x1 ;  /* 0x0000000116007836 */ /* 0x040fe20000000000 */
[----:B------:R-:W-:-:S03]  /*0bd0*/  ISETP.LT.U32.AND P1, PT, R22, 0x7f, PT ;  /* 0x0000007f1600780c */ /* 0x000fc60003f21070 */
[----:B------:R-:W-:Y:S01]  /*0be0*/  IMAD.MOV.U32 R22, RZ, RZ, R0 ;  /* 0x000000ffff167224 */ /* 0x000fe200078e0000 */
[----:B------:R-:W-:-:S04]  /*0bf0*/  IADD3 R4, PT, PT, R0, UR4, RZ ;  /* 0x0000000400047c10 */ /* 0x000fc8000fffe0ff */
[----:B------:R-:W-:-:S13]  /*0c00*/  ISETP.GE.AND P0, PT, R4, UR7, PT ;  /* 0x0000000704007c0c */ /* 0x000fda000bf06270 */
[----:B------:R-:W-:Y:S05]  /*0c10*/  @!P0 BRA P1, `(.L_x_132) ;  /* 0xfffffff800b08947 */ /* 0x000fea000083ffff */
[----:B------:R-:W-:Y:S01]  /*0c20*/  BAR.SYNC.DEFER_BLOCKING 0x0 ;  /* 0x0000000000007b1d */ /* 0x000fe20000010000 */
[----:B------:R-:W-:-:S05]  /*0c30*/  ISETP.GE.AND P0, PT, R20, UR9, PT ;  /* 0x0000000914007c0c */ /* 0x000fca000bf06270 */
[----:B------:R-:W0:Y:S01]  /*0c40*/  LDCU UR7, c[0x0][0x3a4] ;  /* 0x00007480ff0777ac */ /* 0x000e220008000800 */
[----:B------:R-:W-:Y:S07]  /*0c50*/  BSSY.RECONVERGENT B0, `(.L_x_133) ;  /* 0x000003a000007945 */ /* 0x000fee0003800200 */
[----:B------:R-:W-:Y:S05]  /*0c60*/  @P0 BRA `(.L_x_134) ;  /* 0x0000000000e00947 */ /* 0x000fea0003800000 */
[----:B------:R-:W2:Y:S01]  /*0c70*/  LDC R0, c[0x0][0x3a8] ;  /* 0x0000ea00ff007b82 */ /* 0x000ea20000000800 */
[----:B------:R-:W-:-:S07]  /*0c80*/  IMAD.MOV.U32 R6, RZ, RZ, R20 ;  /* 0x000000ffff067224 */ /* 0x000fce00078e0014 */
[----:B------:R-:W3:Y:S08]  /*0c90*/  LDC R7, c[0x0][0x3a8] ;  /* 0x0000ea00ff077b82 */ /* 0x000ef00000000800 */
[----:B------:R-:W4:Y:S01]  /*0ca0*/  LDC.64 R4, c[0x0][0x390] ;  /* 0x0000e400ff047b82 */ /* 0x000f220000000a00 */
[----:B--2---:R-:W-:-:S04]  /*0cb0*/  IABS R0, R0 ;  /* 0x0000000000007213 */ /* 0x004fc80000000000 */
[----:B------:R-:W2:Y:S08]  /*0cc0*/  I2F.RP R10, R0 ;  /* 0x00000000000a7306 */ /* 0x000eb00000209400 */
[----:B--2---:R-:W2:Y:S02]  /*0cd0*/  MUFU.RCP R10, R10 ;  /* 0x0000000a000a7308 */ /* 0x004ea40000001000 */
[----:B--2---:R-:W-:-:S06]  /*0ce0*/  IADD3 R8, PT, PT, R10, 0xffffffe, RZ ;  /* 0x0ffffffe0a087810 */ /* 0x004fcc0007ffe0ff */
[----:B------:R2:W5:Y:S02]  /*0cf0*/  F2I.FTZ.U32.TRUNC.NTZ R9, R8 ;  /* 0x0000000800097305 */ /* 0x000564000021f000 */
[----:B--2---:R-:W-:Y:S02]  /*0d00*/  HFMA2 R8, -RZ, RZ, 0, 0 ;  /* 0x00000000ff087431 */ /* 0x004fe400000001ff */
[----:B-----5:R-:W-:-:S04]  /*0d10*/  IMAD.MOV R11, RZ, RZ, -R9 ;  /* 0x000000ffff0b7224 */ /* 0x020fc800078e0a09 */
[----:B------:R-:W-:-:S04]  /*0d20*/  IMAD R11, R11, R0, RZ ;  /* 0x000000000b0b7224 */ /* 0x000fc800078e02ff */
[----:B---34-:R-:W-:-:S07]  /*0d30*/  IMAD.HI.U32 R9, R9, R11, R8 ;  /* 0x0000000b09097227 */ /* 0x018fce00078e0008 */
.L_x_135:
[----:B------:R-:W-:Y:S02]  /*0d40*/  IABS R11, R6 ;  /* 0x00000006000b7213 */ /* 0x000fe40000000000 */
[-C--:B------:R-:W-:Y:S02]  /*0d50*/  IABS R8, R7.reuse ;  /* 0x0000000700087213 */ /* 0x080fe40000000000 */
[----:B--2---:R-:W-:Y:S01]  /*0d60*/  LOP3.LUT R12, RZ, R7, RZ, 0x33, !PT ;  /* 0x00000007ff0c7212 */ /* 0x004fe200078e33ff */
[----:B------:R-:W-:-:S05]  /*0d70*/  IMAD.HI.U32 R9, R9, R11, RZ ;  /* 0x0000000b09097227 */ /* 0x000fca00078e00ff */
[----:B------:R-:W-:-:S05]  /*0d80*/  IADD3 R10, PT, PT, -R9, RZ, RZ ;  /* 0x000000ff090a7210 */ /* 0x000fca0007ffe1ff */
[----:B------:R-:W-:-:S05]  /*0d90*/  IMAD R11, R8, R10, R11 ;  /* 0x0000000a080b7224 */ /* 0x000fca00078e020b */
[----:B------:R-:W-:-:S13]  /*0da0*/  ISETP.GT.U32.AND P2, PT, R0, R11, PT ;  /* 0x0000000b0000720c */ /* 0x000fda0003f44070 */
[----:B------:R-:W-:Y:S01]  /*0db0*/  @!P2 IMAD.IADD R11, R11, 0x1, -R8 ;  /* 0x000000010b0ba824 */ /* 0x000fe200078e0a08 */
[----:B------:R-:W-:-:S04]  /*0dc0*/  @!P2 IADD3 R9, PT, PT, R9, 0x1, RZ ;  /* 0x000000010909a810 */ /* 0x000fc80007ffe0ff */
[----:B------:R-:W-:Y:S02]  /*0dd0*/  ISETP.GE.U32.AND P1, PT, R11, R0, PT ;  /* 0x000000000b00720c */ /* 0x000fe40003f26070 */
[----:B------:R-:W-:-:S04]  /*0de0*/  LOP3.LUT R0, R6, R7, RZ, 0x3c, !PT ;  /* 0x0000000706007212 */ /* 0x000fc800078e3cff */
[----:B------:R-:W-:-:S07]  /*0df0*/  ISETP.GE.AND P0, PT, R0, RZ, PT ;  /* 0x000000ff0000720c */ /* 0x000fce0003f06270 */
[----:B------:R-:W-:Y:S01]  /*0e00*/  @P1 VIADD R9, R9, 0x1 ;  /* 0x0000000109091836 */ /* 0x000fe20000000000 */
[----:B------:R-:W-:-:S05]  /*0e10*/  ISETP.NE.AND P1, PT, R7, RZ, PT ;  /* 0x000000ff0700720c */ /* 0x000fca0003f25270 */
[----:B------:R-:W-:-:S04]  /*0e20*/  @!P0 IADD3 R9, PT, PT, -R9, RZ, RZ ;  /* 0x000000ff09098210 */ /* 0x000fc80007ffe1ff */
[----:B------:R-:W-:-:S05]  /*0e30*/  SEL R9, R12, R9, !P1 ;  /* 0x000000090c097207 */ /* 0x000fca0004800000 */
[----:B------:R-:W-:-:S05]  /*0e40*/  VIADD R9, R9, UR6 ;  /* 0x0000000609097c36 */ /* 0x000fca0008000000 */
[----:B0-----:R-:W-:-:S13]  /*0e50*/  ISETP.GE.AND P0, PT, R9, UR7, PT ;  /* 0x0000000709007c0c */ /* 0x001fda000bf06270 */
[----:B------:R-:W-:Y:S05]  /*0e60*/  @P0 BRA `(.L_x_134) ;  /* 0x0000000000600947 */ /* 0x000fea0003800000 */
[----:B------:R-:W-:Y:S01]  /*0e70*/  ISETP.GE.AND P2, PT, R6, RZ, PT ;  /* 0x000000ff0600720c */ /* 0x000fe20003f46270 */
[----:B------:R-:W-:Y:S01]  /*0e80*/  IMAD.IADD R10, R11, 0x1, -R8 ;  /* 0x000000010b0a7824 */ /* 0x000fe200078e0a08 */
[----:B------:R-:W-:Y:S01]  /*0e90*/  MOV R0, R8 ;  /* 0x0000000800007202 */ /* 0x000fe20000000f00 */
[----:B------:R-:W-:-:S03]  /*0ea0*/  IMAD R9, R9, R7, R24 ;  /* 0x0000000709097224 */ /* 0x000fc600078e0218 */
[----:B------:R-:W-:-:S04]  /*0eb0*/  ISETP.GT.U32.AND P0, PT, R0, R11, PT ;  /* 0x0000000b0000720c */ /* 0x000fc80003f04070 */
[----:B------:R-:W-:-:S04]  /*0ec0*/  SEL R10, R10, R11, !P0 ;  /* 0x0000000b0a0a7207 */ /* 0x000fc80004000000 */
[----:B------:R-:W-:-:S04]  /*0ed0*/  @!P2 IADD3 R10, PT, PT, -R10, RZ, RZ ;  /* 0x000000ff0a0aa210 */ /* 0x000fc80007ffe1ff */
[----:B------:R-:W-:-:S05]  /*0ee0*/  SEL R10, R12, R10, !P1 ;  /* 0x0000000a0c0a7207 */ /* 0x000fca0004800000 */
[----:B------:R-:W-:-:S04]  /*0ef0*/  IMAD.IADD R9, R10, 0x1, R9 ;  /* 0x000000010a097824 */ /* 0x000fc800078e0209 */
[----:B------:R-:W-:-:S06]  /*0f00*/  IMAD.WIDE R12, R9, 0x4, R4 ;  /* 0x00000004090c7825 */ /* 0x000fcc00078e0204 */
[----:B------:R0:W2:Y:S01]  /*0f10*/  LDG.E.CONSTANT R12, desc[UR10][R12.64] ;  /* 0x0000000a0c0c7981 */ /* 0x0000a2000c1e9900 */
[----:B------:R-:W3:Y:S01]  /*0f20*/  I2F.RP R9, R8 ;  /* 0x0000000800097306 */ /* 0x000ee20000209400 */
[----:B------:R-:W-:Y:S02]  /*0f30*/  IMAD R15, R6, 0x4, R2 ;  /* 0x00000004060f7824 */ /* 0x000fe400078e0202 */
[----:B-1----:R-:W-:-:S05]  /*0f40*/  IMAD.IADD R6, R3, 0x1, R6 ;  /* 0x0000000103067824 */ /* 0x002fca00078e0206 */
[----:B------:R-:W-:Y:S01]  /*0f50*/  ISETP.GE.AND P0, PT, R6, UR9, PT ;  /* 0x0000000906007c0c */ /* 0x000fe2000bf06270 */
[----:B---3--:R-:W1:Y:S02]  /*0f60*/  MUFU.RCP R9, R9 ;  /* 0x0000000900097308 */ /* 0x008e640000001000 */
[----:B-1----:R-:W-:-:S06]  /*0f70*/  IADD3 R10, PT, PT, R9, 0xffffffe, RZ ;  /* 0x0ffffffe090a7810 */ /* 0x002fcc0007ffe0ff */
[----:B------:R1:W3:Y:S02]  /*0f80*/  F2I.FTZ.U32.TRUNC.NTZ R11, R10 ;  /* 0x0000000a000b7305 */ /* 0x0002e4000021f000 */
[----:B-1----:R-:W-:Y:S01]  /*0f90*/  HFMA2 R10, -RZ, RZ, 0, 0 ;  /* 0x00000000ff0a7431 */ /* 0x002fe200000001ff */
[----:B---3--:R-:W-:-:S05]  /*0fa0*/  IADD3 R17, PT, PT, RZ, -R11, RZ ;  /* 0x8000000bff117210 */ /* 0x008fca0007ffe0ff */
[----:B0-----:R-:W-:-:S04]  /*0fb0*/  IMAD R13, R17, R8, RZ ;  /* 0x00000008110d7224 */ /* 0x001fc800078e02ff */
[----:B------:R-:W-:Y:S01]  /*0fc0*/  IMAD.HI.U32 R9, R11, R13, R10 ;  /* 0x0000000d0b097227 */ /* 0x000fe200078e000a */
[----:B--2---:R2:W-:Y:S01]  /*0fd0*/  STS [R15+0x8000], R12 ;  /* 0x0080000c0f007388 */ /* 0x0045e20000000800 */
[----:B------:R-:W-:Y:S05]  /*0fe0*/  @!P0 BRA `(.L_x_135) ;  /* 0xfffffffc00548947 */ /* 0x000fea000383ffff */
.L_x_134:
[----:B0-----:R-:W-:Y:S05]  /*0ff0*/  BSYNC.RECONVERGENT B0 ;  /* 0x0000000000007941 */ /* 0x001fea0003800200 */
.L_x_133:
[----:B------:R-:W-:Y:S01]  /*1000*/  BAR.SYNC.DEFER_BLOCKING 0x0 ;  /* 0x0000000000007b1d */ /* 0x000fe20000010000 */
[----:B------:R-:W-:-:S07]  /*1010*/  IMAD.MOV.U32 R6, RZ, RZ, RZ ;  /* 0x000000ffff067224 */ /* 0x000fce00078e00ff */
.L_x_138:
[----:B0-----:R-:W0:Y:S01]  /*1020*/  LDCU UR7, c[0x0][0x3a8] ;  /* 0x00007500ff0777ac */ /* 0x001e220008000800 */
[----:B------:R-:W-:-:S05]  /*1030*/  IADD3 R5, PT, PT, R6, UR4, RZ ;  /* 0x0000000406057c10 */ /* 0x000fca000fffe0ff */
[----:B0-----:R-:W-:Y:S01]  /*1040*/  IMAD R14, R5, UR7, R24 ;  /* 0x00000007050e7c24 */ /* 0x001fe2000f8e0218 */
[----:B------:R-:W-:-:S06]  /*1050*/  UMOV UR7, URZ ;  /* 0x000000ff00077c82 */ /* 0x000fcc0008000000 */
.L_x_137:
[----:B0-----:R-:W0:Y:S01]  /*1060*/  LDC R0, c[0x0][0x3a8] ;  /* 0x0000ea00ff007b82 */ /* 0x001e220000000800 */
[----:B------:R-:W-:Y:S02]  /*1070*/  HFMA2 R9, -RZ, RZ, 0, 0 ;  /* 0x00000000ff097431 */ /* 0x000fe400000001ff */
[----:B------:R-:W-:Y:S01]  /*1080*/  IMAD.MOV.U32 R4, RZ, RZ, RZ ;  /* 0x000000ffff047224 */ /* 0x000fe200078e00ff */
[----:B------:R-:W-:Y:S01]  /*1090*/  MOV R7, 0x437c0000 ;  /* 0x437c000000077802 */ /* 0x000fe20000000f00 */
[----:B------:R-:W-:Y:S01]  /*10a0*/  IMAD.MOV.U32 R8, RZ, RZ, 0x3bbb989d ;  /* 0x3bbb989dff087424 */ /* 0x000fe200078e00ff */
[----:B------:R-:W3:Y:S01]  /*10b0*/  LDCU UR8, c[0x0][0x3a4] ;  /* 0x00007480ff0877ac */ /* 0x000ee20008000800 */
[----:B------:R-:W-:-:S05]  /*10c0*/  NOP ;  /* 0x0000000000007918 */ /* 0x000fca0000000000 */
.L_x_136:
[----:B------:R-:W-:Y:S01]  /*10d0*/  IMAD R11, R6, 0x80, R9 ;  /* 0x00000080060b7824 */ /* 0x000fe200078e0209 */
[C---:B------:R-:W-:Y:S01]  /*10e0*/  IADD3 R16, PT, PT, R9.reuse, 0x1, RZ ;  /* 0x0000000109107810 */ /* 0x040fe20007ffe0ff */
[C---:B0-----:R-:W-:Y:S01]  /*10f0*/  IMAD R13, R9.reuse, R0, UR7 ;  /* 0x00000007090d7e24 */ /* 0x041fe2000f8e0200 */
[----:B------:R-:W-:Y:S02]  /*1100*/  ISETP.LT.U32.AND P1, PT, R9, 0x7f, PT ;  /* 0x0000007f0900780c */ /* 0x000fe40003f21070 */
[----:B------:R-:W-:Y:S01]  /*1110*/  LEA R11, R11, R2, 0x2 ;  /* 0x000000020b0b7211 */ /* 0x000fe200078e10ff */
[----:B--2---:R-:W-:Y:S02]  /*1120*/  IMAD R15, R13, 0x4, R2 ;  /* 0x000000040d0f7824 */ /* 0x004fe400078e0202 */
[----:B------:R-:W-:-:S03]  /*1130*/  IMAD.MOV.U32 R9, RZ, RZ, R16 ;  /* 0x000000ffff097224 */ /* 0x000fc600078e0010 */
[----:B------:R-:W0:Y:S04]  /*1140*/  LDS R11, [R11+0xc000] ;  /* 0x00c000000b0b7984 */ /* 0x000e280000000800 */
[----:B------:R-:W2:Y:S01]  /*1150*/  LDS R15, [R15+0x8000] ;  /* 0x008000000f0f7984 */ /* 0x000ea20000000800 */
[----:B0-----:R-:W-:-:S04]  /*1160*/  FFMA.SAT R10, R11, R8, 0.5 ;  /* 0x3f0000000b0a7423 */ /* 0x001fc80000002008 */
[----:B------:R-:W-:-:S04]  /*1170*/  FFMA.RM R10, R10, R7, 12582913 ;  /* 0x4b4000010a0a7423 */ /* 0x000fc80000004007 */
[C---:B------:R-:W-:Y:S01]  /*1180*/  FADD R12, R10.reuse, -12583039 ;  /* 0xcb40007f0a0c7421 */ /* 0x040fe20000000000 */
[----:B------:R-:W-:-:S03]  /*1190*/  SHF.L.U32 R10, R10, 0x17, RZ ;  /* 0x000000170a0a7819 */ /* 0x000fc600000006ff */
[----:B------:R-:W-:-:S04]  /*11a0*/  FFMA R12, R11, 1.4426950216293334961, -R12 ;  /* 0x3fb8aa3b0b0c7823 */ /* 0x000fc8000000080c */
[----:B------:R-:W-:Y:S01]  /*11b0*/  FFMA R12, R11, 1.925963033500011079e-08, R12 ;  /* 0x32a570600b0c7823 */ /* 0x000fe2000000000c */
[----:B------:R-:W-:-:S03]  /*11c0*/  VIADD R11, R16, UR6 ;  /* 0x00000006100b7c36 */ /* 0x000fc60008000000 */
[----:B------:R-:W0:Y:S02]  /*11d0*/  MUFU.EX2 R13, R12 ;  /* 0x0000000c000d7308 */ /* 0x000e240000000800 */
[----:B---3--:R-:W-:Y:S01]  /*11e0*/  ISETP.GE.AND P0, PT, R11, UR8, PT ;  /* 0x000000080b007c0c */ /* 0x008fe2000bf06270 */
[----:B0-----:R-:W-:-:S04]  /*11f0*/  FMUL R13, R10, R13 ;  /* 0x0000000d0a0d7220 */ /* 0x001fc80000400000 */
[----:B--2---:R-:W-:-:S08]  /*1200*/  FFMA R4, R13, R15, R4 ;  /* 0x0000000f0d047223 */ /* 0x004fd00000000004 */
[----:B------:R-:W-:Y:S05]  /*1210*/  @!P0 BRA P1, `(.L_x_136) ;  /* 0xfffffffc00ac8947 */ /* 0x000fea000083ffff */
[----:B------:R-:W0:Y:S01]  /*1220*/  LDC.64 R8, c[0x0][0x398] ;  /* 0x0000e600ff087b82 */ /* 0x000e220000000a00 */
[----:B------:R-:W-:-:S05]  /*1230*/  IADD3 R7, PT, PT, R14, UR7, RZ ;  /* 0x000000070e077c10 */ /* 0x000fca000fffe0ff */
[----:B0-----:R-:W-:-:S05]  /*1240*/  IMAD.WIDE R8, R7, 0x4, R8 ;  /* 0x0000000407087825 */ /* 0x001fca00078e0208 */
[----:B------:R-:W2:Y:S01]  /*1250*/  LDG.E R7, desc[UR10][R8.64] ;  /* 0x0000000a08077981 */ /* 0x000ea2000c1e1900 */
[----:B------:R-:W-:-:S06]  /*1260*/  UIADD3 UR7, UPT, UPT, UR7, 0x1, URZ ;  /* 0x0000000107077890 */ /* 0x000fcc000fffe0ff */
[----:B------:R-:W-:Y:S01]  /*1270*/  ISETP.NE.AND P0, PT, R0, UR7, PT ;  /* 0x0000000700007c0c */ /* 0x000fe2000bf05270 */
[----:B--2---:R-:W-:-:S05]  /*1280*/  FADD R7, R4, R7 ;  /* 0x0000000704077221 */ /* 0x004fca0000000000 */
[----:B------:R0:W-:Y:S07]  /*1290*/  STG.E desc[UR10][R8.64], R7 ;  /* 0x0000000708007986 */ /* 0x0001ee000c10190a */
[----:B------:R-:W-:Y:S05]  /*12a0*/  @P0 BRA `(.L_x_137) ;  /* 0xfffffffc006c0947 */ /* 0x000fea000383ffff */
[----:B------:R-:W-:Y:S01]  /*12b0*/  VIADD R5, R5, 0x1 ;  /* 0x0000000105057836 */ /* 0x000fe20000000000 */
[C---:B------:R-:W-:Y:S02]  /*12c0*/  ISETP.LT.U32.AND P1, PT, R6.reuse, 0x7f, PT ;  /* 0x0000007f0600780c */ /* 0x040fe40003f21070 */
[----:B------:R-:W-:Y:S02]  /*12d0*/  IADD3 R6, PT, PT, R6, 0x1, RZ ;  /* 0x0000000106067810 */ /* 0x000fe40007ffe0ff */
[----:B------:R-:W-:-:S13]  /*12e0*/  ISETP.GE.AND P0, PT, R5, UR8, PT ;  /* 0x0000000805007c0c */ /* 0x000fda000bf06270 */
[----:B------:R-:W-:Y:S05]  /*12f0*/  @!P0 BRA P1, `(.L_x_138) ;  /* 0xfffffffc00488947 */ /* 0x000fea000083ffff */
[----:B------:R-:W-:Y:S01]  /*1300*/  BAR.SYNC.DEFER_BLOCKING 0x0 ;  /* 0x0000000000007b1d */ /* 0x000fe20000010000 */
[----:B------:R-:W-:-:S04]  /*1310*/  UIADD3 UR6, UPT, UPT, UR6, 0x80, URZ ;  /* 0x0000008006067890 */ /* 0x000fc8000fffe0ff */
[----:B------:R-:W-:-:S09]  /*1320*/  UISETP.GE.AND UP0, UPT, UR6, UR8, UPT ;  /* 0x000000080600728c */ /* 0x000fd2000bf06270 */
[----:B------:R-:W-:Y:S05]  /*1330*/  BRA.U !UP0, `(.L_x_139) ;  /* 0xfffffff1087c7547 */ /* 0x000fea000b83ffff */
[----:B------:R-:W-:-:S06]  /*1340*/  UIADD3 UR5, UPT, UPT, UR5, 0x20, URZ ;  /* 0x0000002005057890 */ /* 0x000fcc000fffe0ff */
[----:B------:R-:W-:-:S13]  /*1350*/  ISETP.LE.AND P0, PT, R0, UR5, PT ;  /* 0x0000000500007c0c */ /* 0x000fda000bf03270 */
[----:B------:R-:W-:Y:S05]  /*1360*/  @!P0 BRA `(.L_x_140) ;  /* 0xfffffff000008947 */ /* 0x000fea000383ffff */
.L_x_123:
[----:B------:R-:W2:Y:S01]  /*1370*/  LDCU UR5, c[0x0][0x3a4] ;  /* 0x00007480ff0577ac */ /* 0x000ea20008000800 */
[----:B------:R-:W-:-:S04]  /*1380*/  UIADD3 UR4, UPT, UPT, UR4, 0x80, URZ ;  /* 0x0000008004047890 */ /* 0x000fc8000fffe0ff */
[----:B--2---:R-:W-:-:S09]  /*1390*/  UISETP.GE.AND UP0, UPT, UR4, UR5, UPT ;  /* 0x000000050400728c */ /* 0x004fd2000bf06270 */
[----:B------:R-:W-:Y:S05]  /*13a0*/  BRA.U !UP0, `(.L_x_122) ;  /* 0xffffffed08e07547 */ /* 0x000fea000b83ffff */
[----:B------:R-:W-:Y:S05]  /*13b0*/  EXIT ;  /* 0x000000000000794d */ /* 0x000fea0003800000 */
        .weak           $__internal_4_$__cuda_sm20_sqrt_rn_f32_slowpath
        .type           $__internal_4_$__cuda_sm20_sqrt_rn_f32_slowpath,@function
        .size           $__internal_4_$__cuda_sm20_sqrt_rn_f32_slowpath,($__internal_5_$__cuda_sm3x_div_rn_noftz_f32_slowpath - $__internal_4_$__cuda_sm20_sqrt_rn_f32_slowpath)
$__internal_4_$__cuda_sm20_sqrt_rn_f32_slowpath:
[----:B------:R-:W-:-:S13]  /*13c0*/  LOP3.LUT P0, RZ, R4, 0x7fffffff, RZ, 0xc0, !PT ;  /* 0x7fffffff04ff7812 */ /* 0x000fda000780c0ff */
[----:B------:R-:W-:Y:S05]  /*13d0*/  @!P0 BRA `(.L_x_141) ;  /* 0x0000000000488947 */ /* 0x000fea0003800000 */
[----:B------:R-:W-:Y:S01]  /*13e0*/  FSETP.GEU.FTZ.AND P0, PT, R4, RZ, PT ;  /* 0x000000ff0400720b */ /* 0x000fe20003f1e000 */
[----:B------:R-:W-:-:S12]  /*13f0*/  IMAD.MOV.U32 R0, RZ, RZ, R4 ;  /* 0x000000ffff007224 */ /* 0x000fd800078e0004 */
        /* <DEDUP_REMOVED lines=16> */
.L_x_141:
[----:B------:R-:W-:Y:S01]  /*1500*/  HFMA2 R5, -RZ, RZ, 0, 0 ;  /* 0x00000000ff057431 */ /* 0x000fe200000001ff */
[----:B------:R-:W-:Y:S01]  /*1510*/  MOV R23, R4 ;  /* 0x0000000400177202 */ /* 0x000fe20000000f00 */
[----:B------:R-:W-:-:S04]  /*1520*/  IMAD.MOV.U32 R4, RZ, RZ, R6 ;  /* 0x000000ffff047224 */ /* 0x000fc800078e0006 */
[----:B------:R-:W-:Y:S05]  /*1530*/  RET.REL.NODEC R4 `(_Z22flash_attention_kernelPKfS0_S0_Pfiiii) ;  /* 0xffffffe804b07950 */ /* 0x000fea0003c3ffff */
        .weak           $__internal_5_$__cuda_sm3x_div_rn_noftz_f32_slowpath
        .type           $__internal_5_$__cuda_sm3x_div_rn_noftz_f32_slowpath,@function
        .size           $__internal_5_$__cuda_sm3x_div_rn_noftz_f32_slowpath,(.L_x_385 - $__internal_5_$__cuda_sm3x_div_rn_noftz_f32_slowpath)
$__internal_5_$__cuda_sm3x_div_rn_noftz_f32_slowpath:
[----:B------:R-:W-:Y:S01]  /*1540*/  SHF.R.U32.HI R7, RZ, 0x17, R23 ;  /* 0x00000017ff077819 */ /* 0x000fe20000011617 */
[--C-:B------:R-:W-:Y:S01]  /*1550*/  IMAD.MOV.U32 R8, RZ, RZ, R4.reuse ;  /* 0x000000ffff087224 */ /* 0x100fe200078e0004 */
[----:B------:R-:W-:Y:S02]  /*1560*/  SHF.R.U32.HI R5, RZ, 0x17, R4 ;  /* 0x00000017ff057819 */ /* 0x000fe40000011604 */
[----:B------:R-:W-:Y:S02]  /*1570*/  LOP3.LUT R7, R7, 0xff, RZ, 0xc0, !PT ;  /* 0x000000ff07077812 */ /* 0x000fe400078ec0ff */
[----:B------:R-:W-:Y:S02]  /*1580*/  LOP3.LUT R12, R5, 0xff, RZ, 0xc0, !PT ;  /* 0x000000ff050c7812 */ /* 0x000fe400078ec0ff */
[----:B------:R-:W-:Y:S01]  /*1590*/  MOV R9, R23 ;  /* 0x0000001700097202 */ /* 0x000fe20000000f00 */
[----:B------:R-:W-:Y:S01]  /*15a0*/  VIADD R11, R7, 0xffffffff ;  /* 0xffffffff070b7836 */ /* 0x000fe20000000000 */
[----:B------:R-:W-:-:S04]  /*15b0*/  IADD3 R10, PT, PT, R12, -0x1, RZ ;  /* 0xffffffff0c0a7810 */ /* 0x000fc80007ffe0ff */
        /* <DEDUP_REMOVED lines=10> */
[C---:B------:R-:W-:Y:S02]  /*1660*/  FSETP.NEU.FTZ.AND P2, PT, |R4|.reuse, +INF , PT ;  /* 0x7f8000000400780b */ /* 0x040fe40003f5d200 */
        /* <DEDUP_REMOVED lines=16> */
.L_x_142:
[----:B------:R-:W-:-:S05]  /*1770*/  LEA R4, R7, 0xc0800000, 0x17 ;  /* 0xc080000007047811 */ /* 0x000fca00078eb8ff */
[----:B------:R-:W-:Y:S01]  /*1780*/  IMAD.IADD R10, R9, 0x1, -R4 ;  /* 0x00000001090a7824 */ /* 0x000fe200078e0a04 */
[----:B------:R-:W-:-:S03]  /*1790*/  IADD3 R9, PT, PT, R12, -0x7f, RZ ;  /* 0xffffff810c097810 */ /* 0x000fc60007ffe0ff */
[----:B------:R-:W0:Y:S01]  /*17a0*/  MUFU.RCP R11, R10 ;  /* 0x0000000a000b7308 */ /* 0x000e220000001000 */
[----:B------:R-:W-:Y:S01]  /*17b0*/  FADD.FTZ R13, -R10, -RZ ;  /* 0x800000ff0a0d7221 */ /* 0x000fe20000010100 */
[----:B------:R-:W-:-:S03]  /*17c0*/  IMAD R4, R9, -0x800000, R8 ;  /* 0xff80000009047824 */ /* 0x000fc600078e0208 */
[----:B0-----:R-:W-:-:S04]  /*17d0*/  FFMA R12, R11, R13, 1 ;  /* 0x3f8000000b0c7423 */ /* 0x001fc8000000000d */
[----:B------:R-:W-:-:S04]  /*17e0*/  FFMA R15, R11, R12, R11 ;  /* 0x0000000c0b0f7223 */ /* 0x000fc8000000000b */
[----:B------:R-:W-:-:S04]  /*17f0*/  FFMA R8, R4, R15, RZ ;  /* 0x0000000f04087223 */ /* 0x000fc800000000ff */
[----:B------:R-:W-:-:S04]  /*1800*/  FFMA R11, R13, R8, R4 ;  /* 0x000000080d0b7223 */ /* 0x000fc80000000004 */
[----:B------:R-:W-:Y:S01]  /*1810*/  FFMA R12, R15, R11, R8 ;  /* 0x0000000b0f0c7223 */ /* 0x000fe20000000008 */
[----:B------:R-:W-:-:S03]  /*1820*/  IADD3 R8, PT, PT, R9, 0x7f, -R7 ;  /* 0x0000007f09087810 */ /* 0x000fc60007ffe807 */
[----:B------:R-:W-:Y:S02]  /*1830*/  FFMA R13, R13, R12, R4 ;  /* 0x0000000c0d0d7223 */ /* 0x000fe40000000004 */
[----:B------:R-:W-:Y:S02]  /*1840*/  IMAD.IADD R8, R8, 0x1, R5 ;  /* 0x0000000108087824 */ /* 0x000fe400078e0205 */
        /* <DEDUP_REMOVED lines=14> */
[-CC-:B------:R-:W-:Y:S01]  /*1930*/  FFMA.RZ R5, R15, R13.reuse, R12.reuse ;  /* 0x0000000d0f057223 */ /* 0x180fe2000000c00c */
[----:B------:R-:W-:Y:S01]  /*1940*/  IADD3 R10, PT, PT, R9, 0x20, RZ ;  /* 0x00000020090a7810 */ /* 0x000fe20007ffe0ff */
[-CC-:B------:R-:W-:Y:S01]  /*1950*/  FFMA.RM R8, R15, R13.reuse, R12.reuse ;  /* 0x0000000d0f087223 */ /* 0x180fe2000000400c */
[----:B------:R-:W-:Y:S02]  /*1960*/  ISETP.NE.AND P2, PT, R9, RZ, PT ;  /* 0x000000ff0900720c */ /* 0x000fe40003f45270 */
[----:B------:R-:W-:Y:S01]  /*1970*/  LOP3.LUT R7, R5, 0x7fffff, RZ, 0xc0, !PT ;  /* 0x007fffff05077812 */ /* 0x000fe200078ec0ff */
[----:B------:R-:W-:Y:S01]  /*1980*/  FFMA.RP R5, R15, R13, R12 ;  /* 0x0000000d0f057223 */ /* 0x000fe2000000800c */
[----:B------:R-:W-:Y:S01]  /*1990*/  ISETP.NE.AND P1, PT, R9, RZ, PT ;  /* 0x000000ff0900720c */ /* 0x000fe20003f25270 */
[----:B------:R-:W-:Y:S01]  /*19a0*/  IMAD.MOV R9, RZ, RZ, -R9 ;  /* 0x000000ffff097224 */ /* 0x000fe200078e0a09 */
[----:B------:R-:W-:Y:S02]  /*19b0*/  LOP3.LUT R7, R7, 0x800000, RZ, 0xfc, !PT ;  /* 0x0080000007077812 */ /* 0x000fe400078efcff */
[----:B------:R-:W-:-:S02]  /*19c0*/  FSETP.NEU.FTZ.AND P0, PT, R5, R8, PT ;  /* 0x000000080500720b */ /* 0x000fc40003f1d000 */
[----:B------:R-:W-:Y:S02]  /*19d0*/  SHF.L.U32 R10, R7, R10, RZ ;  /* 0x0000000a070a7219 */ /* 0x000fe400000006ff */
        /* <DEDUP_REMOVED lines=11> */
.L_x_148:
[----:B------:R-:W-:-:S04]  /*1a90*/  LOP3.LUT R4, R4, 0x80000000, RZ, 0xc0, !PT ;  /* 0x8000000004047812 */ /* 0x000fc800078ec0ff */
[----:B------:R-:W-:Y:S01]  /*1aa0*/  LOP3.LUT R4, R4, 0x7f800000, RZ, 0xfc, !PT ;  /* 0x7f80000004047812 */ /* 0x000fe200078efcff */
[----:B------:R-:W-:Y:S06]  /*1ab0*/  BRA `(.L_x_149) ;  /* 0x0000000000287947 */ /* 0x000fec0003800000 */
.L_x_147:
[----:B------:R-:W-:Y:S01]  /*1ac0*/  IMAD R4, R8, 0x800000, R4 ;  /* 0x0080000008047824 */ /* 0x000fe200078e0204 */
[----:B------:R-:W-:Y:S06]  /*1ad0*/  BRA `(.L_x_149) ;  /* 0x0000000000207947 */ /* 0x000fec0003800000 */
.L_x_146:
[----:B------:R-:W-:-:S04]  /*1ae0*/  LOP3.LUT R4, R9, 0x80000000, R8, 0x48, !PT ;  /* 0x8000000009047812 */ /* 0x000fc800078e4808 */
[----:B------:R-:W-:Y:S01]  /*1af0*/  LOP3.LUT R4, R4, 0x7f800000, RZ, 0xfc, !PT ;  /* 0x7f80000004047812 */ /* 0x000fe200078efcff */
[----:B------:R-:W-:Y:S06]  /*1b00*/  BRA `(.L_x_149) ;  /* 0x0000000000147947 */ /* 0x000fec0003800000 */
.L_x_145:
[----:B------:R-:W-:Y:S01]  /*1b10*/  LOP3.LUT R4, R9, 0x80000000, R8, 0x48, !PT ;  /* 0x8000000009047812 */ /* 0x000fe200078e4808 */
[----:B------:R-:W-:Y:S06]  /*1b20*/  BRA `(.L_x_149) ;  /* 0x00000000000c7947 */ /* 0x000fec0003800000 */
.L_x_144:
[----:B------:R-:W0:Y:S01]  /*1b30*/  MUFU.RSQ R4, -QNAN ;  /* 0xffc0000000047908 */ /* 0x000e220000001400 */
[----:B------:R-:W-:Y:S05]  /*1b40*/  BRA `(.L_x_149) ;  /* 0x0000000000047947 */ /* 0x000fea0003800000 */
.L_x_143:
[----:B------:R-:W-:-:S07]  /*1b50*/  FADD.FTZ R4, R4, R23 ;  /* 0x0000001704047221 */ /* 0x000fce0000010000 */
.L_x_149:
[----:B------:R-:W-:-:S04]  /*1b60*/  HFMA2 R7, -RZ, RZ, 0, 0 ;  /* 0x00000000ff077431 */ /* 0x000fc800000001ff */
[----:B0-----:R-:W-:Y:S05]  /*1b70*/  RET.REL.NODEC R6 `(_Z22flash_attention_kernelPKfS0_S0_Pfiiii) ;  /* 0xffffffe406207950 */ /* 0x001fea0003c3ffff */
.L_x_150:
        /* <DEDUP_REMOVED lines=16> */
.L_x_385:


//--------------------- .text._Z22local_attention_kernelPKfS0_S0_Pfiiiii --------------------------
	.section	.text._Z22local_attention_kernelPKfS0_S0_Pfiiiii,"ax",@progbits
	.align	128
        .global         _Z22local_attention_kernelPKfS0_S0_Pfiiiii
        .type           _Z22local_attention_kernelPKfS0_S0_Pfiiiii,@function
        .size           _Z22local_attention_kernelPKfS0_S0_Pfiiiii,(.L_x_387 - _Z22local_attention_kernelPKfS0_S0_Pfiiiii)
        .other          _Z22local_attention_kernelPKfS0_S0_Pfiiiii,@"STO_CUDA_ENTRY STV_DEFAULT"
_Z22local_attention_kernelPKfS0_S0_Pfiiiii:
.text._Z22local_attention_kernelPKfS0_S0_Pfiiiii:
[----:B------:R-:W0:Y:S01]  /*0000*/  LDC R1, c[0x0][0x37c] ;  /* 0x0000df00ff017b82 */ /* 0x000e220000000800 */
[----:B------:R-:W1:Y:S07]  /*0010*/  LDCU UR7, c[0x0][0x3b0] ;  /* 0x00007600ff0777ac */ /* 0x000e6e0008000800 */
[----:B------:R-:W2:Y:S01]  /*0020*/  S2UR UR6, SR_CTAID.X ;  /* 0x00000000000679c3 */ /* 0x000ea20000002500 */
[----:B0-----:R-:W-:Y:S01]  /*0030*/  IADD3 R1, PT, PT, R1, -0x400, RZ ;  /* 0xfffffc0001017810 */ /* 0x001fe20007ffe0ff */
[----:B------:R-:W0:Y:S03]  /*0040*/  LDCU UR9, c[0x0][0x3a8] ;  /* 0x00007500ff0977ac */ /* 0x000e260008000800 */
[----:B------:R-:W-:Y:S01]  /*0050*/  R2UR UR18, R1 ;  /* 0x00000000011272ca */ /* 0x000fe200000e0000 */
[----:B------:R-:W3:Y:S02]  /*0060*/  LDCU UR10, c[0x0][0x3a4] ;  /* 0x00007480ff0a77ac */ /* 0x000ee40008000800 */
[----:B------:R-:W4:Y:S01]  /*0070*/  S2UR UR8, SR_CTAID.Y ;  /* 0x00000000000879c3 */ /* 0x000f220000002600 */
[----:B-1----:R-:W1:Y:S08]  /*0080*/  I2F.U32.RP R0, UR7 ;  /* 0x0000000700007d06 */ /* 0x002e700008209000 */
[----:B-1----:R-:W1:Y:S02]  /*0090*/  MUFU.RCP R0, R0 ;  /* 0x0000000000007308 */ /* 0x002e640000001000 */
[----:B-1----:R-:W-:-:S02]  /*00a0*/  IADD3 R2, PT, PT, R0, 0xffffffe, RZ ;  /* 0x0ffffffe00027810 */ /* 0x002fc40007ffe0ff */
[----:B------:R-:W4:Y:S04]  /*00b0*/  LDC R0, c[0x0][0x360] ;  /* 0x0000d800ff007b82 */ /* 0x000f280000000800 */
[----:B------:R1:W5:Y:S02]  /*00c0*/  F2I.FTZ.U32.TRUNC.NTZ R3, R2 ;  /* 0x0000000200037305 */ /* 0x000364000021f000 */
[----:B-1----:R-:W-:Y:S01]  /*00d0*/  HFMA2 R2, -RZ, RZ, 0, 0 ;  /* 0x00000000ff027431 */ /* 0x002fe200000001ff */
[----:B-----5:R-:W-:Y:S01]  /*00e0*/  R2UR UR5, R3 ;  /* 0x00000000030572ca */ /* 0x020fe200000e0000 */
[----:B------:R-:W-:-:S03]  /*00f0*/  IMAD.MOV R5, RZ, RZ, -R3 ;  /* 0x000000ffff057224 */ /* 0x000fc600078e0a03 */
[----:B------:R-:W-:Y:S01]  /*0100*/  R2UR UR4, R2 ;  /* 0x00000000020472ca */ /* 0x000fe200000e0000 */
[----:B------:R-:W-:Y:S01]  /*0110*/  IMAD R5, R5, UR7, RZ ;  /* 0x0000000705057c24 */ /* 0x000fe2000f8e02ff */
[----:B---3--:R-:W-:Y:S02]  /*0120*/  MOV R2, UR10 ;  /* 0x0000000a00027c02 */ /* 0x008fe40008000f00 */
[----:B------:R-:W-:-:S09]  /*0130*/  R2UR UR10, R1 ;  /* 0x00000000010a72ca */ /* 0x000fd200000e0000 */
[----:B------:R-:W-:Y:S02]  /*0140*/  IMAD.HI.U32 R5, R3, R5, UR4 ;  /* 0x0000000403057e27 */ /* 0x000fe4000f8e0005 */
[----:B------:R-:W4:Y:S03]  /*0150*/  S2R R3, SR_TID.X ;  /* 0x0000000000037919 */ /* 0x000f260000002100 */
[----:B------:R-:W-:-:S13]  /*0160*/  R2UR UR4, R5 ;  /* 0x00000000050472ca */ /* 0x000fda00000e0000 */
[----:B--2---:R-:W-:-:S04]  /*0170*/  UIMAD.WIDE.U32 UR4, UR4, UR6, URZ ;  /* 0x00000006040472a5 */ /* 0x004fc8000f8e00ff */
[----:B------:R-:W-:-:S04]  /*0180*/  UIADD3 UR4, UPT, UPT, -UR5, URZ, URZ ;  /* 0x000000ff05047290 */ /* 0x000fc8000fffe1ff */
[----:B------:R-:W-:Y:S02]  /*0190*/  UIMAD UR4, UR7, UR4, UR6 ;  /* 0x00000004070472a4 */ /* 0x000fe4000f8e0206 */
[----:B------:R-:W-:Y:S02]  /*01a0*/  ULOP3.LUT UR6, URZ, UR7, URZ, 0x33, !UPT ;  /* 0x00000007ff067292 */ /* 0x000fe4000f8e33ff */
[----:B------:R-:W-:Y:S01]  /*01b0*/  UISETP.GE.U32.AND UP0, UPT, UR4, UR7, UPT ;  /* 0x000000070400728c */ /* 0x000fe2000bf06070 */
[----:B----4-:R-:W-:-:S05]  /*01c0*/  IMAD R0, R0, UR8, R3 ;  /* 0x0000000800007c24 */ /* 0x010fca000f8e0203 */
[----:B0-----:R-:W-:-:S05]  /*01d0*/  ISETP.GE.AND P0, PT, R0, UR9, PT ;  /* 0x0000000900007c0c */ /* 0x001fca000bf06270 */
[----:B------:R-:W-:Y:S02]  /*01e0*/  @UP0 UIADD3 UR4, UPT, UPT, UR4, -UR7, URZ ;  /* 0x8000000704040290 */ /* 0x000fe4000fffe0ff */
[----:B------:R-:W-:Y:S02]  /*01f0*/  @UP0 UIADD3 UR5, UPT, UPT, UR5, 0x1, URZ ;  /* 0x0000000105050890 */ /* 0x000fe4000fffe0ff */
[----:B------:R-:W-:Y:S02]  /*0200*/  UISETP.GE.U32.AND UP1, UPT, UR4, UR7, UPT ;  /* 0x000000070400728c */ /* 0x000fe4000bf26070 */
[----:B------:R-:W-:-:S09]  /*0210*/  UISETP.NE.U32.AND UP0, UPT, UR7, URZ, UPT ;  /* 0x000000ff0700728c */ /* 0x000fd2000bf05070 */
[----:B------:R-:W-:-:S04]  /*0220*/  @UP1 UIADD3 UR5, UPT, UPT, UR5, 0x1, URZ ;  /* 0x0000000105051890 */ /* 0x000fc8000fffe0ff */
[----:B------:R-:W-:-:S06]  /*0230*/  USEL UR5, UR6, UR5, !UP0 ;  /* 0x0000000506057287 */ /* 0x000fcc000c000000 */
[----:B------:R-:W-:-:S13]  /*0240*/  ISETP.LE.OR P0, PT, R2, UR5, P0 ;  /* 0x0000000502007c0c */ /* 0x000fda0008703670 */
[----:B------:R-:W-:Y:S05]  /*0250*/  @P0 EXIT ;  /* 0x000000000000094d */ /* 0x000fea0003800000 */
[----:B------:R-:W0:Y:S01]  /*0260*/  LDC R2, c[0x0][0x3a0] ;  /* 0x0000e800ff027b82 */ /* 0x000e220000000800 */
[----:B------:R-:W1:Y:S01]  /*0270*/  LDCU UR16, c[0x0][0x3ac] ;  /* 0x00007580ff1077ac */ /* 0x000e620008000800 */
[----:B------:R-:W-:Y:S02]  /*0280*/  UIADD3 UR8, UPT, UPT, UR4, -UR7, URZ ;  /* 0x8000000704087290 */ /* 0x000fe4000fffe0ff */
[----:B------:R-:W-:Y:S02]  /*0290*/  UIADD3 UR10, UPT, UPT, UR10, 0x200, URZ ;  /* 0x000002000a0a7890 */ /* 0x000fe4000fffe0ff */
[----:B------:R-:W-:Y:S01]  /*02a0*/  @UP0 USEL UR6, UR8, UR4, UP1 ;  /* 0x0000000408060287 */ /* 0x000fe20008800000 */
[----:B------:R-:W2:Y:S03]  /*02b0*/  LDCU.64 UR12, c[0x0][0x358] ;  /* 0x00006b00ff0c77ac */ /* 0x000ea60008000a00 */
[----:B------:R-:W-:-:S02]  /*02c0*/  UIMAD UR5, UR5, UR7, UR6 ;  /* 0x00000007050572a4 */ /* 0x000fc4000f8e0206 */
[----:B-1----:R-:W-:Y:S02]  /*02d0*/  UISETP.GE.AND UP1, UPT, UR16, 0x1, UPT ;  /* 0x000000011000788c */ /* 0x002fe4000bf26270 */
[----:B------:R-:W-:Y:S02]  /*02e0*/  UIMAD UR4, UR9, UR16, URZ ;  /* 0x00000010090472a4 */ /* 0x000fe4000f8e02ff */
[----:B------:R-:W-:Y:S01]  /*02f0*/  UISETP.LT.AND UP0, UPT, UR16, 0x80, UPT ;  /* 0x000000801000788c */ /* 0x000fe2000bf01270 */
[----:B0-----:R-:W-:Y:S01]  /*0300*/  LEA.HI R2, R2, R2, RZ, 0x1 ;  /* 0x0000000202027211 */ /* 0x001fe200078f08ff */
[----:B------:R-:W-:Y:S02]  /*0310*/  UIMAD UR6, UR5, UR4, URZ ;  /* 0x00000004050672a4 */ /* 0x000fe4000f8e02ff */
[----:B------:R-:W-:Y:S01]  /*0320*/  USEL UR11, UR16, 0x80, UP0 ;  /* 0x00000080100b7887 */ /* 0x000fe20008000000 */
[----:B------:R-:W-:-:S04]  /*0330*/  SHF.R.S32.HI R3, RZ, 0x1, R2 ;  /* 0x00000001ff037819 */ /* 0x000fc80000011402 */
[C---:B------:R-:W-:Y:S02]  /*0340*/  IADD3 R4, PT, PT, R0.reuse, 0x1, R3 ;  /* 0x0000000100047810 */ /* 0x040fe40007ffe003 */
[----:B------:R-:W-:Y:S02]  /*0350*/  VIADDMNMX R2, R0, -R3, RZ, !PT ;  /* 0x8000000300027246 */ /* 0x000fe400078001ff */
[----:B------:R-:W-:Y:S01]  /*0360*/  VIMNMX R3, PT, PT, R4, UR9, PT ;  /* 0x0000000904037c48 */ /* 0x000fe2000bfe0100 */
[----:B--2---:R-:W-:Y:S06]  /*0370*/  BRA.U !UP1, `(.L_x_151) ;  /* 0x0000000509a47547 */ /* 0x004fec000b800000 */
[----:B------:R-:W-:Y:S02]  /*0380*/  UISETP.GE.U32.AND UP0, UPT, UR16, 0x4, UPT ;  /* 0x000000041000788c */ /* 0x000fe4000bf06070 */
[----:B------:R-:W-:Y:S01]  /*0390*/  IMAD.U32 R5, RZ, RZ, UR16 ;  /* 0x00000010ff057e24 */ /* 0x000fe2000f8e00ff */
[----:B------:R-:W-:Y:S01]  /*03a0*/  ULOP3.LUT UR14, UR11, 0x3, URZ, 0xc0, !UPT ;  /* 0x000000030b0e7892 */ /* 0x000fe2000f8ec0ff */
[----:B------:R-:W-:Y:S02]  /*03b0*/  UMOV UR4, URZ ;  /* 0x000000ff00047c82 */ /* 0x000fe40008000000 */
[----:B------:R-:W-:-:S03]  /*03c0*/  IMAD R20, R0, R5, UR6 ;  /* 0x0000000600147e24 */ /* 0x000fc6000f8e0205 */
[----:B------:R-:W-:Y:S06]  /*03d0*/  BRA.U !UP0, `(.L_x_152) ;  /* 0x0000000508587547 */ /* 0x000fec000b800000 */
[----:B------:R-:W-:Y:S01]  /*03e0*/  ULOP3.LUT UR4, UR11, 0xfc, URZ, 0xc0, !UPT ;  /* 0x000000fc0b047892 */ /* 0x000fe2000f8ec0ff */
[----:B------:R-:W-:-:S03]  /*03f0*/  UMOV UR5, URZ ;  /* 0x000000ff00057c82 */ /* 0x000fc60008000000 */
[----:B------:R-:W-:-:S09]  /*0400*/  UISETP.GT.AND UP0, UPT, UR4, URZ, UPT ;  /* 0x000000ff0400728c */ /* 0x000fd2000bf04270 */
[----:B------:R-:W-:Y:S05]  /*0410*/  BRA.U !UP0, `(.L_x_153) ;  /* 0x0000000508187547 */ /* 0x000fea000b800000 */
[----:B------:R-:W-:Y:S02]  /*0420*/  UIADD3 UR7, UPT, UPT, UR4, -UR5, URZ ;  /* 0x8000000504077290 */ /* 0x000fe4000fffe0ff */
[----:B------:R-:W-:Y:S02]  /*0430*/  UPLOP3.LUT UP0, UPT, UPT, UPT, UPT, 0x80, 0x8 ;  /* 0x000000000008789c */ /* 0x000fe40003f0f070 */
[----:B------:R-:W-:-:S09]  /*0440*/  UISETP.GT.AND UP2, UPT, UR7, 0xc, UPT ;  /* 0x0000000c0700788c */ /* 0x000fd2000bf44270 */
[----:B------:R-:W-:Y:S05]  /*0450*/  BRA.U !UP2, `(.L_x_154) ;  /* 0x000000010aa47547 */ /* 0x000fea000b800000 */
[----:B------:R-:W-:Y:S02]  /*0460*/  UIADD3 UR17, UPT, UPT, UR4, -0xc, URZ ;  /* 0xfffffff404117890 */ /* 0x000fe4000fffe0ff */
[----:B------:R-:W-:-:S11]  /*0470*/  UPLOP3.LUT UP0, UPT, UPT, UPT, UPT, 0x40, 0x4 ;  /* 0x000000000004789c */ /* 0x000fd60003f0e870 */
.L_x_155:
[----:B0-----:R-:W0:Y:S01]  /*0480*/  LDC.64 R22, c[0x0][0x380] ;  /* 0x0000e000ff167b82 */ /* 0x001e220000000a00 */
[----:B------:R-:W-:Y:S02]  /*0490*/  UIADD3 UR7, UPT, UPT, UR5, 0x4, URZ ;  /* 0x0000000405077890 */ /* 0x000fe4000fffe0ff */
[C---:B------:R-:W-:Y:S01]  /*04a0*/  IADD3 R19, PT, PT, R20.reuse, UR5, RZ ;  /* 0x0000000514137c10 */ /* 0x040fe2000fffe0ff */
[----:B------:R-:W-:Y:S02]  /*04b0*/  UIADD3 UR8, UPT, UPT, UR5, 0x8, URZ ;  /* 0x0000000805087890 */ /* 0x000fe4000fffe0ff */
[----:B------:R-:W-:Y:S01]  /*04c0*/  UIADD3 UR9, UPT, UPT, UR5, 0xc, URZ ;  /* 0x0000000c05097890 */ /* 0x000fe2000fffe0ff */
[----:B------:R-:W-:-:S03]  /*04d0*/  IADD3 R27, PT, PT, R20, UR7, RZ ;  /* 0x00000007141b7c10 */ /* 0x000fc6000fffe0ff */
[C---:B------:R-:W-:Y:S02]  /*04e0*/  VIADD R25, R20.reuse, UR8 ;  /* 0x0000000814197c36 */ /* 0x040fe40008000000 */
[----:B------:R-:W-:Y:S01]  /*04f0*/  IADD3 R5, PT, PT, R20, UR9, RZ ;  /* 0x0000000914057c10 */ /* 0x000fe2000fffe0ff */
[----:B0-----:R-:W-:-:S04]  /*0500*/  IMAD.WIDE R18, R19, 0x4, R22 ;  /* 0x0000000413127825 */ /* 0x001fc800078e0216 */
[--C-:B------:R-:W-:Y:S01]  /*0510*/  IMAD.WIDE R26, R27, 0x4, R22.reuse ;  /* 0x000000041b1a7825 */ /* 0x100fe200078e0216 */
[----:B------:R-:W2:Y:S03]  /*0520*/  LDG.E.CONSTANT R4, desc[UR12][R18.64] ;  /* 0x0000000c12047981 */ /* 0x000ea6000c1e9900 */
[--C-:B------:R-:W-:Y:S01]  /*0530*/  IMAD.WIDE R24, R25, 0x4, R22.reuse ;  /* 0x0000000419187825 */ /* 0x100fe200078e0216 */
[----:B------:R-:W2:Y:S03]  /*0540*/  LDG.E.CONSTANT R6, desc[UR12][R18.64+0x8] ;  /* 0x0000080c12067981 */ /* 0x000ea6000c1e9900 */
[----:B------:R-:W-:Y:S01]  /*0550*/  IMAD.WIDE R22, R5, 0x4, R22 ;  /* 0x0000000405167825 */ /* 0x000fe200078e0216 */
[----:B------:R-:W2:Y:S04]  /*0560*/  LDG.E.CONSTANT R7, desc[UR12][R18.64+0xc] ;  /* 0x00000c0c12077981 */ /* 0x000ea8000c1e9900 */
[----:B------:R-:W2:Y:S04]  /*0570*/  LDG.E.CONSTANT R5, desc[UR12][R18.64+0x4] ;  /* 0x0000040c12057981 */ /* 0x000ea8000c1e9900 */
[----:B------:R-:W3:Y:S04]  /*0580*/  LDG.E.CONSTANT R8, desc[UR12][R26.64] ;  /* 0x0000000c1a087981 */ /* 0x000ee8000c1e9900 */
[----:B------:R-:W3:Y:S04]  /*0590*/  LDG.E.CONSTANT R9, desc[UR12][R26.64+0x4] ;  /* 0x0000040c1a097981 */ /* 0x000ee8000c1e9900 */
        /* <DEDUP_REMOVED lines=8> */
[----:B------:R-:W5:Y:S04]  /*0620*/  LDG.E.CONSTANT R18, desc[UR12][R22.64+0x8] ;  /* 0x0000080c16127981 */ /* 0x000f68000c1e9900 */
[----:B------:R-:W5:Y:S01]  /*0630*/  LDG.E.CONSTANT R19, desc[UR12][R22.64+0xc] ;  /* 0x00000c0c16137981 */ /* 0x000f62000c1e9900 */
[----:B------:R-:W-:-:S02]  /*0640*/  ULEA UR15, UR5, UR18, 0x2 ;  /* 0x00000012050f7291 */ /* 0x000fc4000f8e10ff */
[----:B------:R-:W-:Y:S02]  /*0650*/  ULEA UR7, UR7, UR18, 0x2 ;  /* 0x0000001207077291 */ /* 0x000fe4000f8e10ff */
[----:B------:R-:W-:Y:S02]  /*0660*/  ULEA UR8, UR8, UR18, 0x2 ;  /* 0x0000001208087291 */ /* 0x000fe4000f8e10ff */
[----:B------:R-:W-:Y:S02]  /*0670*/  ULEA UR9, UR9, UR18, 0x2 ;  /* 0x0000001209097291 */ /* 0x000fe4000f8e10ff */
[----:B------:R-:W-:-:S04]  /*0680*/  UIADD3 UR5, UPT, UPT, UR5, 0x10, URZ ;  /* 0x0000001005057890 */ /* 0x000fc8000fffe0ff */
[----:B------:R-:W-:Y:S01]  /*0690*/  UISETP.GE.AND UP2, UPT, UR5, UR17, UPT ;  /* 0x000000110500728c */ /* 0x000fe2000bf46270 */
[----:B--2---:R0:W-:Y:S04]  /*06a0*/  STL.128 [UR15], R4 ;  /* 0x00000004ff007987 */ /* 0x0041e80008100c0f */
[----:B---3--:R0:W-:Y:S04]  /*06b0*/  STL.128 [UR7], R8 ;  /* 0x00000008ff007987 */ /* 0x0081e80008100c07 */
[----:B----4-:R0:W-:Y:S04]  /*06c0*/  STL.128 [UR8], R12 ;  /* 0x0000000cff007987 */ /* 0x0101e80008100c08 */
[----:B-----5:R0:W-:Y:S01]  /*06d0*/  STL.128 [UR9], R16 ;  /* 0x00000010ff007987 */ /* 0x0201e20008100c09 */
[----:B------:R-:W-:Y:S05]  /*06e0*/  BRA.U !UP2, `(.L_x_155) ;  /* 0xfffffffd0a647547 */ /* 0x000fea000b83ffff */
.L_x_154:
[----:B------:R-:W-:-:S04]  /*06f0*/  UIADD3 UR7, UPT, UPT, UR4, -UR5, URZ ;  /* 0x8000000504077290 */ /* 0x000fc8000fffe0ff */
[----:B------:R-:W-:-:S09]  /*0700*/  UISETP.GT.AND UP2, UPT, UR7, 0x4, UPT ;  /* 0x000000040700788c */ /* 0x000fd2000bf44270 */
[----:B------:R-:W-:Y:S05]  /*0710*/  BRA.U !UP2, `(.L_x_156) ;  /* 0x000000010a507547 */ /* 0x000fea000b800000 */
[----:B0-----:R-:W0:Y:S01]  /*0720*/  LDC.64 R14, c[0x0][0x380] ;  /* 0x0000e000ff0e7b82 */ /* 0x001e220000000a00 */
[----:B------:R-:W-:Y:S02]  /*0730*/  UIADD3 UR7, UPT, UPT, UR5, 0x4, URZ ;  /* 0x0000000405077890 */ /* 0x000fe4000fffe0ff */
[----:B------:R-:W-:-:S04]  /*0740*/  IADD3 R13, PT, PT, R20, UR5, RZ ;  /* 0x00000005140d7c10 */ /* 0x000fc8000fffe0ff */
[----:B------:R-:W-:Y:S02]  /*0750*/  VIADD R5, R20, UR7 ;  /* 0x0000000714057c36 */ /* 0x000fe40008000000 */
        /* <DEDUP_REMOVED lines=10> */
[----:B------:R-:W-:-:S02]  /*0800*/  ULEA UR8, UR5, UR18, 0x2 ;  /* 0x0000001205087291 */ /* 0x000fc4000f8e10ff */
[----:B------:R-:W-:Y:S02]  /*0810*/  ULEA UR7, UR7, UR18, 0x2 ;  /* 0x0000001207077291 */ /* 0x000fe4000f8e10ff */
[----:B------:R-:W-:Y:S02]  /*0820*/  UIADD3 UR5, UPT, UPT, UR5, 0x8, URZ ;  /* 0x0000000805057890 */ /* 0x000fe4000fffe0ff */
[----:B------:R-:W-:-:S03]  /*0830*/  UPLOP3.LUT UP0, UPT, UPT, UPT, UPT, 0x40, 0x4 ;  /* 0x000000000004789c */ /* 0x000fc60003f0e870 */
[----:B--2---:R1:W-:Y:S04]  /*0840*/  STL.128 [UR8], R4 ;  /* 0x00000004ff007987 */ /* 0x0043e80008100c08 */
[----:B---3--:R1:W-:Y:S04]  /*0850*/  STL.128 [UR7], R8 ;  /* 0x00000008ff007987 */ /* 0x0083e80008100c07 */
.L_x_156:
[----:B------:R-:W-:-:S09]  /*0860*/  UISETP.NE.OR UP0, UPT, UR5, UR4, UP0 ;  /* 0x000000040500728c */ /* 0x000fd20008705670 */
[----:B------:R-:W-:Y:S05]  /*0870*/  BRA.U !UP0, `(.L_x_152) ;  /* 0x0000000108307547 */ /* 0x000fea000b800000 */
.L_x_153:
[----:B01----:R-:W0:Y:S01]  /*0880*/  LDC.64 R4, c[0x0][0x380] ;  /* 0x0000e000ff047b82 */ /* 0x003e220000000a00 */
[----:B------:R-:W-:-:S05]  /*0890*/  IADD3 R7, PT, PT, R20, UR5, RZ ;  /* 0x0000000514077c10 */ /* 0x000fca000fffe0ff */
[----:B0-----:R-:W-:-:S05]  /*08a0*/  IMAD.WIDE R4, R7, 0x4, R4 ;  /* 0x0000000407047825 */ /* 0x001fca00078e0204 */
[----:B--2---:R-:W2:Y:S04]  /*08b0*/  LDG.E.CONSTANT R8, desc[UR12][R4.64] ;  /* 0x0000000c04087981 */ /* 0x004ea8000c1e9900 */
[----:B------:R-:W2:Y:S04]  /*08c0*/  LDG.E.CONSTANT R9, desc[UR12][R4.64+0x4] ;  /* 0x0000040c04097981 */ /* 0x000ea8000c1e9900 */
[----:B------:R-:W2:Y:S04]  /*08d0*/  LDG.E.CONSTANT R10, desc[UR12][R4.64+0x8] ;  /* 0x0000080c040a7981 */ /* 0x000ea8000c1e9900 */
[----:B------:R-:W2:Y:S01]  /*08e0*/  LDG.E.CONSTANT R11, desc[UR12][R4.64+0xc] ;  /* 0x00000c0c040b7981 */ /* 0x000ea2000c1e9900 */
[----:B------:R-:W-:-:S02]  /*08f0*/  ULEA UR7, UR5, UR18, 0x2 ;  /* 0x0000001205077291 */ /* 0x000fc4000f8e10ff */
[----:B------:R-:W-:-:S04]  /*0900*/  UIADD3 UR5, UPT, UPT, UR5, 0x4, URZ ;  /* 0x0000000405057890 */ /* 0x000fc8000fffe0ff */
[----:B------:R-:W-:-:S03]  /*0910*/  UISETP.NE.AND UP0, UPT, UR5, UR4, UPT ;  /* 0x000000040500728c */ /* 0x000fc6000bf05270 */
[----:B--2---:R2:W-:Y:S06]  /*0920*/  STL.128 [UR7], R8 ;  /* 0x00000008ff007987 */ /* 0x0045ec0008100c07 */
[----:B------:R-:W-:Y:S05]  /*0930*/  BRA.U UP0, `(.L_x_153) ;  /* 0xfffffffd00d07547 */ /* 0x000fea000b83ffff */
.L_x_152:
[----:B------:R-:W-:-:S09]  /*0940*/  UISETP.NE.AND UP0, UPT, UR14, URZ, UPT ;  /* 0x000000ff0e00728c */ /* 0x000fd2000bf05270 */
[----:B------:R-:W-:Y:S05]  /*0950*/  BRA.U !UP0, `(.L_x_151) ;  /* 0x00000001082c7547 */ /* 0x000fea000b800000 */
[----:B01----:R-:W0:Y:S01]  /*0960*/  LDC.64 R6, c[0x0][0x380] ;  /* 0x0000e000ff067b82 */ /* 0x003e220000000a00 */
[----:B------:R-:W-:-:S05]  /*0970*/  UMOV UR5, URZ ;  /* 0x000000ff00057c82 */ /* 0x000fca0008000000 */
.L_x_157:
[----:B------:R-:W-:-:S05]  /*0980*/  IADD3 R5, PT, PT, R20, UR4, RZ ;  /* 0x0000000414057c10 */ /* 0x000fca000fffe0ff */
[----:B0--3--:R-:W-:-:S06]  /*0990*/  IMAD.WIDE R4, R5, 0x4, R6 ;  /* 0x0000000405047825 */ /* 0x009fcc00078e0206 */
[----:B------:R-:W3:Y:S01]  /*09a0*/  LDG.E.CONSTANT R4, desc[UR12][R4.64] ;  /* 0x0000000c04047981 */ /* 0x000ee2000c1e9900 */
[----:B------:R-:W-:Y:S02]  /*09b0*/  ULEA UR7, UR4, UR18, 0x2 ;  /* 0x0000001204077291 */ /* 0x000fe4000f8e10ff */
[----:B------:R-:W-:Y:S02]  /*09c0*/  UIADD3 UR5, UPT, UPT, UR5, 0x1, URZ ;  /* 0x0000000105057890 */ /* 0x000fe4000fffe0ff */
[----:B------:R-:W-:Y:S02]  /*09d0*/  UIADD3 UR4, UPT, UPT, UR4, 0x1, URZ ;  /* 0x0000000104047890 */ /* 0x000fe4000fffe0ff */
[----:B------:R-:W-:-:S03]  /*09e0*/  UISETP.NE.AND UP0, UPT, UR5, UR14, UPT ;  /* 0x0000000e0500728c */ /* 0x000fc6000bf05270 */
[----:B---3--:R3:W-:Y:S06]  /*09f0*/  STL [UR7], R4 ;  /* 0x00000004ff007987 */ /* 0x0087ec0008100807 */
[----:B------:R-:W-:Y:S05]  /*0a00*/  BRA.U UP0, `(.L_x_157) ;  /* 0xfffffffd00dc7547 */ /* 0x000fea000b83ffff */
.L_x_151:
[----:B------:R4:W-:Y:S01]  /*0a10*/  STL.128 [R1+0x200], RZ ;  /* 0x000200ff01007387 */ /* 0x0009e20000100c00 */
[----:B------:R-:W-:Y:S01]  /*0a20*/  ISETP.GE.AND P0, PT, R2, R3, PT ;  /* 0x000000030200720c */ /* 0x000fe20003f06270 */
[----:B------:R-:W-:Y:S01]  /*0a30*/  BSSY.RECONVERGENT B2, `(.L_x_158) ;  /* 0x0000197000027945 */ /* 0x000fe20003800200 */
[----:B------:R-:W-:Y:S01]  /*0a40*/  IMAD.MOV.U32 R22, RZ, RZ, -0x800000 ;  /* 0xff800000ff167424 */ /* 0x000fe200078e00ff */
        /* <DEDUP_REMOVED lines=32> */
[----:B01-3--:R-:W-:-:S04]  /*0c50*/  I2FP.F32.S32 R4, UR16 ;  /* 0x0000001000047c45 */ /* 0x00bfc80008201400 */
[----:B------:R-:W-:Y:S01]  /*0c60*/  IADD3 R6, PT, PT, R4, -0xd000000, RZ ;  /* 0xf300000004067810 */ /* 0x000fe20007ffe0ff */
[----:B------:R0:W1:Y:S03]  /*0c70*/  MUFU.RSQ R5, R4 ;  /* 0x0000000400057308 */ /* 0x0000660000001400 */
[----:B------:R-:W-:-:S13]  /*0c80*/  ISETP.GT.U32.AND P0, PT, R6, 0x727fffff, PT ;  /* 0x727fffff0600780c */ /* 0x000fda0003f04070 */
[----:B0-----:R-:W-:Y:S05]  /*0c90*/  @!P0 BRA `(.L_x_160) ;  /* 0x0000000000188947 */ /* 0x001fea0003800000 */
[----:B------:R-:W-:Y:S01]  /*0ca0*/  BSSY.RECONVERGENT B0, `(.L_x_161) ;  /* 0x0000003000007945 */ /* 0x000fe20003800200 */
[----:B--2---:R-:W-:-:S07]  /*0cb0*/  MOV R10, 0xcd0 ;  /* 0x00000cd0000a7802 */ /* 0x004fce0000000f00 */
[----:B-1--4-:R-:W-:Y:S05]  /*0cc0*/  CALL.REL.NOINC `($__internal_6_$__cuda_sm20_sqrt_rn_f32_slowpath) ;  /* 0x0000003800987944 */ /* 0x012fea0003c00000 */
[----:B------:R-:W-:Y:S05]  /*0cd0*/  BSYNC.RECONVERGENT B0 ;  /* 0x0000000000007941 */ /* 0x000fea0003800200 */
.L_x_161:
[----:B------:R-:W-:Y:S01]  /*0ce0*/  MOV R21, R18 ;  /* 0x0000001200157202 */ /* 0x000fe20000000f00 */
[----:B------:R-:W-:Y:S06]  /*0cf0*/  BRA `(.L_x_162) ;  /* 0x0000000000107947 */ /* 0x000fec0003800000 */
.L_x_160:
[----:B-1----:R-:W-:Y:S01]  /*0d00*/  FMUL.FTZ R21, R4, R5 ;  /* 0x0000000504157220 */ /* 0x002fe20000410000 */
[----:B------:R-:W-:-:S03]  /*0d10*/  FMUL.FTZ R5, R5, 0.5 ;  /* 0x3f00000005057820 */ /* 0x000fc60000410000 */
[----:B------:R-:W-:-:S04]  /*0d20*/  FFMA R4, -R21, R21, R4 ;  /* 0x0000001515047223 */ /* 0x000fc80000000104 */
[----:B------:R-:W-:-:S07]  /*0d30*/  FFMA R21, R4, R5, R21 ;  /* 0x0000000504157223 */ /* 0x000fce0000000015 */
.L_x_162:
[----:B------:R-:W-:Y:S05]  /*0d40*/  BRA.U !UP1, `(.L_x_163) ;  /* 0x0000001109cc7547 */ /* 0x000fea000b800000 */
[----:B------:R-:W-:Y:S01]  /*0d50*/  IMAD.U32 R20, RZ, RZ, UR11 ;  /* 0x0000000bff147e24 */ /* 0x000fe2000f8e00ff */
[----:B------:R-:W-:Y:S01]  /*0d60*/  MOV R18, UR11 ;  /* 0x0000000b00127c02 */ /* 0x000fe20008000f00 */
[----:B------:R-:W-:Y:S01]  /*0d70*/  IMAD.U32 R4, RZ, RZ, UR11 ;  /* 0x0000000bff047e24 */ /* 0x000fe2000f8e00ff */
[----:B------:R-:W-:Y:S01]  /*0d80*/  MOV R16, UR11 ;  /* 0x0000000b00107c02 */ /* 0x000fe20008000f00 */
[----:B------:R-:W-:Y:S01]  /*0d90*/  BSSY.RECONVERGENT B3, `(.L_x_164) ;  /* 0x000012d000037945 */ /* 0x000fe20003800200 */
[----:B------:R-:W-:Y:S01]  /*0da0*/  MOV R5, UR11 ;  /* 0x0000000b00057c02 */ /* 0x000fe20008000f00 */
[----:B------:R-:W-:Y:S01]  /*0db0*/  IMAD.MOV.U32 R7, RZ, RZ, R2 ;  /* 0x000000ffff077224 */ /* 0x000fe200078e0002 */
[----:B------:R-:W-:Y:S02]  /*0dc0*/  LOP3.LUT R20, R20, 0xf, RZ, 0xc0, !PT ;  /* 0x0000000f14147812 */ /* 0x000fe400078ec0ff */
[----:B------:R-:W-:Y:S02]  /*0dd0*/  LOP3.LUT R18, R18, 0x7, RZ, 0xc0, !PT ;  /* 0x0000000712127812 */ /* 0x000fe400078ec0ff */
[----:B------:R-:W-:-:S02]  /*0de0*/  MOV R22, 0xff800000 ;  /* 0xff80000000167802 */ /* 0x000fc40000000f00 */
[----:B------:R-:W-:Y:S02]  /*0df0*/  LOP3.LUT R16, R16, 0xf0, RZ, 0xc0, !PT ;  /* 0x000000f010107812 */ /* 0x000fe400078ec0ff */
[----:B------:R-:W-:Y:S02]  /*0e00*/  LOP3.LUT R4, R4, 0x3, RZ, 0xc0, !PT ;  /* 0x0000000304047812 */ /* 0x000fe400078ec0ff */
[----:B------:R-:W-:Y:S02]  /*0e10*/  LOP3.LUT R5, R5, 0xfc, RZ, 0xc0, !PT ;  /* 0x000000fc05057812 */ /* 0x000fe400078ec0ff */
[----:B------:R-:W-:Y:S02]  /*0e20*/  IADD3 R19, PT, PT, R20, -0x1, RZ ;  /* 0xffffffff14137810 */ /* 0x000fe40007ffe0ff */
[----:B------:R-:W-:-:S07]  /*0e30*/  IADD3 R17, PT, PT, R18, -0x1, RZ ;  /* 0xffffffff12117810 */ /* 0x000fce0007ffe0ff */
.L_x_178:
[----:B01----:R-:W0:Y:S01]  /*0e40*/  LDC R12, c[0x0][0x3ac] ;  /* 0x0000eb00ff0c7b82 */ /* 0x003e220000000800 */
[----:B------:R-:W-:Y:S02]  /*0e50*/  HFMA2 R13, -RZ, RZ, 0, 0 ;  /* 0x00000000ff0d7431 */ /* 0x000fe400000001ff */
[----:B------:R-:W-:Y:S01]  /*0e60*/  IMAD.MOV.U32 R15, RZ, RZ, RZ ;  /* 0x000000ffff0f7224 */ /* 0x000fe200078e00ff */
[----:B0-----:R-:W-:Y:S01]  /*0e70*/  ISETP.GE.U32.AND P0, PT, R12, 0x10, PT ;  /* 0x000000100c00780c */ /* 0x001fe20003f06070 */
[----:B------:R-:W-:-:S12]  /*0e80*/  IMAD R6, R7, R12, UR6 ;  /* 0x0000000607067e24 */ /* 0x000fd8000f8e020c */
[----:B------:R-:W-:Y:S05]  /*0e90*/  @!P0 BRA `(.L_x_165) ;  /* 0x0000000000b88947 */ /* 0x000fea0003800000 */
[----:B------:R-:W-:Y:S01]  /*0ea0*/  MOV R15, RZ ;  /* 0x000000ff000f7202 */ /* 0x000fe20000000f00 */
[----:B------:R-:W-:-:S07]  /*0eb0*/  IMAD.MOV.U32 R13, RZ, RZ, RZ ;  /* 0x000000ffff0d7224 */ /* 0x000fce00078e00ff */
.L_x_166:
[----:B------:R-:W0:Y:S01]  /*0ec0*/  LDC.64 R24, c[0x0][0x388] ;  /* 0x0000e200ff187b82 */ /* 0x000e220000000a00 */
[----:B--2---:R-:W-:Y:S02]  /*0ed0*/  IADD3 R9, PT, PT, R6, R13, RZ ;  /* 0x0000000d06097210 */ /* 0x004fe40007ffe0ff */
[----:B------:R-:W-:-:S03]  /*0ee0*/  LEA R14, R13, UR18, 0x2 ;  /* 0x000000120d0e7c11 */ /* 0x000fc6000f8e10ff */
[----:B0-----:R-:W-:Y:S02]  /*0ef0*/  IMAD.WIDE R24, R9, 0x4, R24 ;  /* 0x0000000409187825 */ /* 0x001fe400078e0218 */
[----:B------:R-:W2:Y:S04]  /*0f00*/  LDL.128 R8, [R14] ;  /* 0x000000000e087983 */ /* 0x000ea80000100c00 */
[----:B------:R-:W2:Y:S04]  /*0f10*/  LDG.E.CONSTANT R27, desc[UR12][R24.64] ;  /* 0x0000000c181b7981 */ /* 0x000ea8000c1e9900 */
[----:B------:R-:W3:Y:S04]  /*0f20*/  LDG.E.CONSTANT R28, desc[UR12][R24.64+0x4] ;  /* 0x0000040c181c7981 */ /* 0x000ee8000c1e9900 */
[----:B------:R-:W5:Y:S04]  /*0f30*/  LDG.E.CONSTANT R23, desc[UR12][R24.64+0x8] ;  /* 0x0000080c18177981 */ /* 0x000f68000c1e9900 */
[----:B------:R-:W4:Y:S01]  /*0f40*/  LDG.E.CONSTANT R26, desc[UR12][R24.64+0xc] ;  /* 0x00000c0c181a7981 */ /* 0x000f22000c1e9900 */
[----:B--2---:R-:W-:-:S03]  /*0f50*/  FFMA R8, R8, R27, R15 ;  /* 0x0000001b08087223 */ /* 0x004fc6000000000f */
[----:B------:R-:W2:Y:S01]  /*0f60*/  LDG.E.CONSTANT R27, desc[UR12][R24.64+0x10] ;  /* 0x0000100c181b7981 */ /* 0x000ea2000c1e9900 */
[----:B---3--:R-:W-:-:S03]  /*0f70*/  FFMA R9, R9, R28, R8 ;  /* 0x0000001c09097223 */ /* 0x008fc60000000008 */
[----:B------:R-:W3:Y:S01]  /*0f80*/  LDG.E.CONSTANT R28, desc[UR12][R24.64+0x14] ;  /* 0x0000140c181c7981 */ /* 0x000ee2000c1e9900 */
[----:B-----5:R-:W-:-:S03]  /*0f90*/  FFMA R10, R10, R23, R9 ;  /* 0x000000170a0a7223 */ /* 0x020fc60000000009 */
[----:B------:R-:W5:Y:S01]  /*0fa0*/  LDG.E.CONSTANT R15, desc[UR12][R24.64+0x18] ;  /* 0x0000180c180f7981 */ /* 0x000f62000c1e9900 */
[----:B----4-:R-:W-:-:S03]  /*0fb0*/  FFMA R23, R11, R26, R10 ;  /* 0x0000001a0b177223 */ /* 0x010fc6000000000a */
[----:B------:R-:W2:Y:S04]  /*0fc0*/  LDL.128 R8, [R14+0x10] ;  /* 0x000010000e087983 */ /* 0x000ea80000100c00 */
        /* <DEDUP_REMOVED lines=19> */
[----:B------:R-:W-:-:S04]  /*1100*/  IADD3 R13, PT, PT, R13, 0x10, RZ ;  /* 0x000000100d0d7810 */ /* 0x000fc80007ffe0ff */
[----:B------:R-:W-:Y:S01]  /*1110*/  ISETP.NE.AND P0, PT, R13, R16, PT ;  /* 0x000000100d00720c */ /* 0x000fe20003f05270 */
[----:B--2---:R-:W-:-:S04]  /*1120*/  FFMA R8, R8, R23, R15 ;  /* 0x0000001708087223 */ /* 0x004fc8000000000f */
[----:B----4-:R-:W-:-:S04]  /*1130*/  FFMA R9, R9, R26, R8 ;  /* 0x0000001a09097223 */ /* 0x010fc80000000008 */
[----:B---3--:R-:W-:-:S04]  /*1140*/  FFMA R10, R10, R27, R9 ;  /* 0x0000001b0a0a7223 */ /* 0x008fc80000000009 */
[----:B-----5:R-:W-:Y:S01]  /*1150*/  FFMA R15, R11, R28, R10 ;  /* 0x0000001c0b0f7223 */ /* 0x020fe2000000000a */
[----:B------:R-:W-:Y:S06]  /*1160*/  @P0 BRA `(.L_x_166) ;  /* 0xfffffffc00540947 */ /* 0x000fec000383ffff */
[----:B------:R-:W-:-:S07]  /*1170*/  IMAD.MOV.U32 R13, RZ, RZ, R16 ;  /* 0x000000ffff0d7224 */ /* 0x000fce00078e0010 */
.L_x_165:
[----:B------:R-:W-:-:S13]  /*1180*/  ISETP.NE.AND P0, PT, R20, RZ, PT ;  /* 0x000000ff1400720c */ /* 0x000fda0003f05270 */
[----:B------:R-:W-:Y:S05]  /*1190*/  @!P0 BRA `(.L_x_167) ;  /* 0x0000000000f08947 */ /* 0x000fea0003800000 */
[----:B------:R-:W-:Y:S02]  /*11a0*/  ISETP.GE.U32.AND P0, PT, R19, 0x7, PT ;  /* 0x000000071300780c */ /* 0x000fe40003f06070 */
[----:B------:R-:W-:-:S11]  /*11b0*/  ISETP.NE.AND P1, PT, R18, RZ, PT ;  /* 0x000000ff1200720c */ /* 0x000fd60003f25270 */
[----:B------:R-:W-:Y:S05]  /*11c0*/  @!P0 BRA `(.L_x_168) ;  /* 0x00000000005c8947 */ /* 0x000fea0003800000 */
        /* <DEDUP_REMOVED lines=18> */
[----:B------:R-:W-:Y:S01]  /*12f0*/  IADD3 R13, PT, PT, R13, 0x8, RZ ;  /* 0x000000080d0d7810 */ /* 0x000fe20007ffe0ff */
[----:B--2---:R-:W-:-:S04]  /*1300*/  FFMA R8, R8, R15, R23 ;  /* 0x0000000f08087223 */ /* 0x004fc80000000017 */
[----:B---3--:R-:W-:-:S04]  /*1310*/  FFMA R9, R27, R9, R8 ;  /* 0x000000091b097223 */ /* 0x008fc80000000008 */
[----:B----4-:R-:W-:-:S04]  /*1320*/  FFMA R10, R26, R10, R9 ;  /* 0x0000000a1a0a7223 */ /* 0x010fc80000000009 */
[----:B-----5:R-:W-:-:S07]  /*1330*/  FFMA R15, R29, R11, R10 ;  /* 0x0000000b1d0f7223 */ /* 0x020fce000000000a */
.L_x_168:
[----:B------:R-:W-:Y:S05]  /*1340*/  @!P1 BRA `(.L_x_167) ;  /* 0x0000000000849947 */ /* 0x000fea0003800000 */
[----:B------:R-:W-:Y:S02]  /*1350*/  ISETP.GE.U32.AND P0, PT, R17, 0x3, PT ;  /* 0x000000031100780c */ /* 0x000fe40003f06070 */
[----:B------:R-:W-:-:S11]  /*1360*/  ISETP.NE.AND P1, PT, R4, RZ, PT ;  /* 0x000000ff0400720c */ /* 0x000fd60003f25270 */
[----:B------:R-:W-:Y:S05]  /*1370*/  @!P0 BRA `(.L_x_169) ;  /* 0x0000000000388947 */ /* 0x000fea0003800000 */
[----:B------:R-:W0:Y:S01]  /*1380*/  LDC.64 R24, c[0x0][0x388] ;  /* 0x0000e200ff187b82 */ /* 0x000e220000000a00 */
[----:B--2---:R-:W-:Y:S01]  /*1390*/  IMAD.IADD R9, R6, 0x1, R13 ;  /* 0x0000000106097824 */ /* 0x004fe200078e020d */
[----:B------:R-:W-:-:S03]  /*13a0*/  LEA R8, R13, UR18, 0x2 ;  /* 0x000000120d087c11 */ /* 0x000fc6000f8e10ff */
[----:B0-----:R-:W-:-:S03]  /*13b0*/  IMAD.WIDE R24, R9, 0x4, R24 ;  /* 0x0000000409187825 */ /* 0x001fc600078e0218 */
[----:B------:R-:W2:Y:S04]  /*13c0*/  LDL.128 R8, [R8] ;  /* 0x0000000008087983 */ /* 0x000ea80000100c00 */
[----:B------:R-:W2:Y:S04]  /*13d0*/  LDG.E.CONSTANT R14, desc[UR12][R24.64] ;  /* 0x0000000c180e7981 */ /* 0x000ea8000c1e9900 */
[----:B------:R-:W3:Y:S04]  /*13e0*/  LDG.E.CONSTANT R23, desc[UR12][R24.64+0x4] ;  /* 0x0000040c18177981 */ /* 0x000ee8000c1e9900 */
[----:B------:R-:W5:Y:S04]  /*13f0*/  LDG.E.CONSTANT R26, desc[UR12][R24.64+0x8] ;  /* 0x0000080c181a7981 */ /* 0x000f68000c1e9900 */
[----:B------:R-:W4:Y:S01]  /*1400*/  LDG.E.CONSTANT R27, desc[UR12][R24.64+0xc] ;  /* 0x00000c0c181b7981 */ /* 0x000f22000c1e9900 */
[----:B------:R-:W-:Y:S01]  /*1410*/  IADD3 R13, PT, PT, R13, 0x4, RZ ;  /* 0x000000040d0d7810 */ /* 0x000fe20007ffe0ff */
[----:B--2---:R-:W-:-:S04]  /*1420*/  FFMA R14, R8, R14, R15 ;  /* 0x0000000e080e7223 */ /* 0x004fc8000000000f */
[----:B---3--:R-:W-:-:S04]  /*1430*/  FFMA R9, R23, R9, R14 ;  /* 0x0000000917097223 */ /* 0x008fc8000000000e */
[----:B-----5:R-:W-:-:S04]  /*1440*/  FFMA R10, R26, R10, R9 ;  /* 0x0000000a1a0a7223 */ /* 0x020fc80000000009 */
[----:B----4-:R-:W-:-:S07]  /*1450*/  FFMA R15, R27, R11, R10 ;  /* 0x0000000b1b0f7223 */ /* 0x010fce000000000a */
.L_x_169:
[----:B------:R-:W-:Y:S05]  /*1460*/  @!P1 BRA `(.L_x_167) ;  /* 0x00000000003c9947 */ /* 0x000fea0003800000 */
[----:B--2---:R-:W0:Y:S01]  /*1470*/  LDC.64 R8, c[0x0][0x388] ;  /* 0x0000e200ff087b82 */ /* 0x004e220000000a00 */
[----:B------:R-:W-:Y:S02]  /*1480*/  IADD3 R11, PT, PT, R6, R13, RZ ;  /* 0x0000000d060b7210 */ /* 0x000fe40007ffe0ff */
[----:B------:R-:W-:-:S03]  /*1490*/  LEA R13, R13, UR18, 0x2 ;  /* 0x000000120d0d7c11 */ /* 0x000fc6000f8e10ff */
[----:B0-----:R-:W-:Y:S02]  /*14a0*/  IMAD.WIDE R10, R11, 0x4, R8 ;  /* 0x000000040b0a7825 */ /* 0x001fe400078e0208 */
[----:B------:R-:W2:Y:S04]  /*14b0*/  LDL.64 R8, [R13] ;  /* 0x000000000d087983 */ /* 0x000ea80000100a00 */
[----:B------:R-:W2:Y:S01]  /*14c0*/  LDG.E.CONSTANT R14, desc[UR12][R10.64] ;  /* 0x0000000c0a0e7981 */ /* 0x000ea2000c1e9900 */
[----:B------:R-:W-:Y:S01]  /*14d0*/  ISETP.NE.AND P0, PT, R4, 0x1, PT ;  /* 0x000000010400780c */ /* 0x000fe20003f05270 */
[----:B--2---:R-:W-:-:S12]  /*14e0*/  FFMA R15, R8, R14, R15 ;  /* 0x0000000e080f7223 */ /* 0x004fd8000000000f */
[----:B------:R-:W-:Y:S05]  /*14f0*/  @!P0 BRA `(.L_x_167) ;  /* 0x0000000000188947 */ /* 0x000fea0003800000 */
[----:B------:R-:W-:Y:S01]  /*1500*/  ISETP.NE.AND P0, PT, R4, 0x2, PT ;  /* 0x000000020400780c */ /* 0x000fe20003f05270 */
[----:B------:R-:W2:Y:S04]  /*1510*/  LDG.E.CONSTANT R8, desc[UR12][R10.64+0x4] ;  /* 0x0000040c0a087981 */ /* 0x000ea8000c1e9900 */
[----:B------:R-:W3:Y:S08]  /*1520*/  LDL R13, [R13+0x8] ;  /* 0x000008000d0d7983 */ /* 0x000ef00000100800 */
[----:B------:R-:W3:Y:S01]  /*1530*/  @P0 LDG.E.CONSTANT R14, desc[UR12][R10.64+0x8] ;  /* 0x0000080c0a0e0981 */ /* 0x000ee2000c1e9900 */
[----:B--2---:R-:W-:-:S04]  /*1540*/  FFMA R15, R8, R9, R15 ;  /* 0x00000009080f7223 */ /* 0x004fc8000000000f */
[----:B---3--:R-:W-:-:S07]  /*1550*/  @P0 FFMA R15, R14, R13, R15 ;  /* 0x0000000d0e0f0223 */ /* 0x008fce000000000f */
.L_x_167:
[----:B--2---:R-:W0:Y:S01]  /*1560*/  MUFU.RCP R8, R21 ;  /* 0x0000001500087308 */ /* 0x004e220000001000 */
[----:B------:R-:W-:Y:S07]  /*1570*/  BSSY.RECONVERGENT B4, `(.L_x_170) ;  /* 0x000000c000047945 */ /* 0x000fee0003800200 */
[----:B------:R-:W1:Y:S01]  /*1580*/  FCHK P0, R15, R21 ;  /* 0x000000150f007302 */ /* 0x000e620000000000 */
[----:B0-----:R-:W-:-:S04]  /*1590*/  FFMA R9, R8, -R21, 1 ;  /* 0x3f80000008097423 */ /* 0x001fc80000000815 */
[----:B------:R-:W-:-:S04]  /*15a0*/  FFMA R8, R8, R9, R8 ;  /* 0x0000000908087223 */ /* 0x000fc80000000008 */
[----:B------:R-:W-:-:S04]  /*15b0*/  FFMA R10, R8, R15, RZ ;  /* 0x0000000f080a7223 */ /* 0x000fc800000000ff */
[----:B------:R-:W-:-:S04]  /*15c0*/  FFMA R9, R10, -R21, R15 ;  /* 0x800000150a097223 */ /* 0x000fc8000000000f */
[----:B------:R-:W-:Y:S01]  /*15d0*/  FFMA R9, R8, R9, R10 ;  /* 0x0000000908097223 */ /* 0x000fe2000000000a */
[----:B-1----:R-:W-:Y:S06]  /*15e0*/  @!P0 BRA `(.L_x_171) ;  /* 0x0000000000108947 */ /* 0x002fec0003800000 */
[----:B------:R-:W-:Y:S01]  /*15f0*/  IMAD.MOV.U32 R28, RZ, RZ, R15 ;  /* 0x000000ffff1c7224 */ /* 0x000fe200078e000f */
[----:B------:R-:W-:Y:S02]  /*1600*/  MOV R27, R21 ;  /* 0x00000015001b7202 */ /* 0x000fe40000000f00 */
[----:B------:R-:W-:-:S07]  /*1610*/  MOV R8, 0x1630 ;  /* 0x0000163000087802 */ /* 0x000fce0000000f00 */
[----:B----4-:R-:W-:Y:S05]  /*1620*/  CALL.REL.NOINC `($__internal_7_$__cuda_sm3x_div_rn_noftz_f32_slowpath) ;  /* 0x00000030009c7944 */ /* 0x010fea0003c00000 */
.L_x_171:
[----:B------:R-:W-:Y:S05]  /*1630*/  BSYNC.RECONVERGENT B4 ;  /* 0x0000000000047941 */ /* 0x000fea0003800200 */
.L_x_170:
[----:B------:R-:W-:Y:S01]  /*1640*/  HFMA2 R8, -RZ, RZ, 0.96630859375, -0.0022525787353515625 ;  /* 0x3bbb989dff087431 */ /* 0x000fe200000001ff */
[----:B------:R-:W-:Y:S01]  /*1650*/  FMNMX R22, R9, R22, !PT ;  /* 0x0000001609167209 */ /* 0x000fe20007800000 */
[----:B------:R-:W-:Y:S01]  /*1660*/  IMAD.MOV.U32 R11, RZ, RZ, 0x437c0000 ;  /* 0x437c0000ff0b7424 */ /* 0x000fe200078e00ff */
[----:B------:R-:W-:-:S03]  /*1670*/  ISETP.GE.U32.AND P0, PT, R12, 0x4, PT ;  /* 0x000000040c00780c */ /* 0x000fc60003f06070 */
[----:B------:R-:W-:-:S04]  /*1680*/  FADD R9, -R22, R9 ;  /* 0x0000000916097221 */ /* 0x000fc80000000100 */
[----:B------:R-:W-:-:S04]  /*1690*/  FFMA.SAT R8, R9, R8, 0.5 ;  /* 0x3f00000009087423 */ /* 0x000fc80000002008 */
[----:B------:R-:W-:Y:S01]  /*16a0*/  FFMA.RM R8, R8, R11, 12582913 ;  /* 0x4b40000108087423 */ /* 0x000fe2000000400b */
[----:B------:R-:W-:-:S03]  /*16b0*/  MOV R11, RZ ;  /* 0x000000ff000b7202 */ /* 0x000fc60000000f00 */
[C---:B------:R-:W-:Y:S01]  /*16c0*/  FADD R10, R8.reuse, -12583039 ;  /* 0xcb40007f080a7421 */ /* 0x040fe20000000000 */
[----:B------:R-:W-:-:S03]  /*16d0*/  SHF.L.U32 R23, R8, 0x17, RZ ;  /* 0x0000001708177819 */ /* 0x000fc600000006ff */
[----:B------:R-:W-:-:S04]  /*16e0*/  FFMA R10, R9, 1.4426950216293334961, -R10 ;  /* 0x3fb8aa3b090a7823 */ /* 0x000fc8000000080a */
[----:B------:R-:W-:-:S06]  /*16f0*/  FFMA R10, R9, 1.925963033500011079e-08, R10 ;  /* 0x32a57060090a7823 */ /* 0x000fcc000000000a */
[----:B------:R-:W0:Y:S02]  /*1700*/  MUFU.EX2 R10, R10 ;  /* 0x0000000a000a7308 */ /* 0x000e240000000800 */
[----:B0-----:R-:W-:Y:S01]  /*1710*/  FMUL R23, R23, R10 ;  /* 0x0000000a17177220 */ /* 0x001fe20000400000 */
[----:B------:R-:W-:Y:S06]  /*1720*/  @!P0 BRA `(.L_x_172) ;  /* 0x0000000400ec8947 */ /* 0x000fec0003800000 */
[----:B------:R-:W-:Y:S01]  /*1730*/  ISETP.GT.AND P0, PT, R5, RZ, PT ;  /* 0x000000ff0500720c */ /* 0x000fe20003f04270 */
[----:B------:R-:W-:-:S12]  /*1740*/  UMOV UR4, URZ ;  /* 0x000000ff00047c82 */ /* 0x000fd80008000000 */
[----:B------:R-:W-:Y:S05]  /*1750*/  @!P0 BRA `(.L_x_173) ;  /* 0x0000000400988947 */ /* 0x000fea0003800000 */
[----:B------:R-:W-:Y:S01]  /*1760*/  VIADD R8, R5, -UR4 ;  /* 0x8000000405087c36 */ /* 0x000fe20008000000 */
[----:B------:R-:W-:-:S04]  /*1770*/  PLOP3.LUT P0, PT, PT, PT, PT, 0x80, 0x8 ;  /* 0x000000000008781c */ /* 0x000fc80003f0f070 */
[----:B------:R-:W-:-:S13]  /*1780*/  ISETP.GT.AND P1, PT, R8, 0xc, PT ;  /* 0x0000000c0800780c */ /* 0x000fda0003f24270 */
[----:B------:R-:W-:Y:S05]  /*1790*/  @!P1 BRA `(.L_x_174) ;  /* 0x0000000000f89947 */ /* 0x000fea0003800000 */
[----:B------:R-:W-:Y:S02]  /*17a0*/  PLOP3.LUT P0, PT, PT, PT, PT, 0x8, 0x80 ;  /* 0x000000000080781c */ /* 0x000fe40003f0e170 */
[----:B------:R-:W-:-:S11]  /*17b0*/  IADD3 R24, PT, PT, R5, -0xc, RZ ;  /* 0xfffffff405187810 */ /* 0x000fd60007ffe0ff */
.L_x_175:
[----:B0-----:R-:W0:Y:S01]  /*17c0*/  LDC.64 R26, c[0x0][0x390] ;  /* 0x0000e400ff1a7b82 */ /* 0x001e220000000a00 */
[----:B------:R-:W-:Y:S01]  /*17d0*/  IADD3 R13, PT, PT, R6, UR4, RZ ;  /* 0x00000004060d7c10 */ /* 0x000fe2000fffe0ff */
[----:B------:R-:W-:-:S09]  /*17e0*/  ULEA UR7, UR4, UR10, 0x2 ;  /* 0x0000000a04077291 */ /* 0x000fd2000f8e10ff */
[----:B------:R-:W2:Y:S01]  /*17f0*/  LDL.128 R8, [UR7] ;  /* 0x00000007ff087983 */ /* 0x000ea20008100c00 */
[----:B0-----:R-:W-:-:S05]  /*1800*/  IMAD.WIDE R12, R13, 0x4, R26 ;  /* 0x000000040d0c7825 */ /* 0x001fca00078e021a */
[----:B------:R-:W2:Y:S04]  /*1810*/  LDG.E.CONSTANT R25, desc[UR12][R12.64] ;  /* 0x0000000c0c197981 */ /* 0x000ea8000c1e9900 */
[----:B------:R-:W3:Y:S04]  /*1820*/  LDG.E.CONSTANT R28, desc[UR12][R12.64+0x4] ;  /* 0x0000040c0c1c7981 */ /* 0x000ee8000c1e9900 */
[----:B------:R-:W5:Y:S04]  /*1830*/  LDG.E.CONSTANT R15, desc[UR12][R12.64+0x8] ;  /* 0x0000080c0c0f7981 */ /* 0x000f68000c1e9900 */
[----:B------:R-:W4:Y:S01]  /*1840*/  LDG.E.CONSTANT R14, desc[UR12][R12.64+0xc] ;  /* 0x00000c0c0c0e7981 */ /* 0x000f22000c1e9900 */
[----:B------:R-:W-:-:S06]  /*1850*/  UIADD3 UR5, UPT, UPT, UR4, 0x4, URZ ;  /* 0x0000000404057890 */ /* 0x000fcc000fffe0ff */
[----:B------:R-:W-:Y:S01]  /*1860*/  VIADD R29, R6, UR5 ;  /* 0x00000005061d7c36 */ /* 0x000fe20008000000 */
[----:B------:R-:W-:Y:S01]  /*1870*/  ULEA UR5, UR5, UR10, 0x2 ;  /* 0x0000000a05057291 */ /* 0x000fe2000f8e10ff */
[C---:B--2---:R-:W-:Y:S01]  /*1880*/  FFMA R8, R23.reuse, R25, R8 ;  /* 0x0000001917087223 */ /* 0x044fe20000000008 */
[----:B---3--:R-:W-:Y:S01]  /*1890*/  FFMA R9, R23, R28, R9 ;  /* 0x0000001c17097223 */ /* 0x008fe20000000009 */
[----:B------:R-:W-:-:S04]  /*18a0*/  IMAD.WIDE R28, R29, 0x4, R26 ;  /* 0x000000041d1c7825 */ /* 0x000fc800078e021a */
[C---:B-----5:R-:W-:Y:S01]  /*18b0*/  FFMA R10, R23.reuse, R15, R10 ;  /* 0x0000000f170a7223 */ /* 0x060fe2000000000a */
[----:B------:R-:W2:Y:S01]  /*18c0*/  LDG.E.CONSTANT R25, desc[UR12][R28.64+0x8] ;  /* 0x0000080c1c197981 */ /* 0x000ea2000c1e9900 */
[----:B----4-:R-:W-:-:S05]  /*18d0*/  FFMA R11, R23, R14, R11 ;  /* 0x0000000e170b7223 */ /* 0x010fca000000000b */
[----:B------:R0:W-:Y:S04]  /*18e0*/  STL.128 [UR7], R8 ;  /* 0x00000008ff007987 */ /* 0x0001e80008100c07 */
[----:B------:R-:W2:Y:S04]  /*18f0*/  LDL.128 R12, [UR5] ;  /* 0x00000005ff0c7983 */ /* 0x000ea80008100c00 */
[----:B0-----:R-:W3:Y:S04]  /*1900*/  LDG.E.CONSTANT R9, desc[UR12][R28.64] ;  /* 0x0000000c1c097981 */ /* 0x001ee8000c1e9900 */
[----:B------:R-:W4:Y:S04]  /*1910*/  LDG.E.CONSTANT R10, desc[UR12][R28.64+0x4] ;  /* 0x0000040c1c0a7981 */ /* 0x000f28000c1e9900 */
[----:B------:R0:W5:Y:S01]  /*1920*/  LDG.E.CONSTANT R8, desc[UR12][R28.64+0xc] ;  /* 0x00000c0c1c087981 */ /* 0x000162000c1e9900 */
[----:B------:R-:W-:Y:S01]  /*1930*/  UIADD3 UR7, UPT, UPT, UR4, 0x8, URZ ;  /* 0x0000000804077890 */ /* 0x000fe2000fffe0ff */
[C---:B--2---:R-:W-:Y:S01]  /*1940*/  FFMA R14, R23.reuse, R25, R14 ;  /* 0x00000019170e7223 */ /* 0x044fe2000000000e */
[----:B---3--:R-:W-:-:S04]  /*1950*/  FFMA R12, R23, R9, R12 ;  /* 0x00000009170c7223 */ /* 0x008fc8000000000c */
[----:B------:R-:W-:Y:S01]  /*1960*/  IADD3 R9, PT, PT, R6, UR7, RZ ;  /* 0x0000000706097c10 */ /* 0x000fe2000fffe0ff */
[----:B------:R-:W-:Y:S01]  /*1970*/  ULEA UR7, UR7, UR10, 0x2 ;  /* 0x0000000a07077291 */ /* 0x000fe2000f8e10ff */
[----:B----4-:R-:W-:-:S03]  /*1980*/  FFMA R13, R23, R10, R13 ;  /* 0x0000000a170d7223 */ /* 0x010fc6000000000d */
[----:B0-----:R-:W-:-:S04]  /*1990*/  IMAD.WIDE R28, R9, 0x4, R26 ;  /* 0x00000004091c7825 */ /* 0x001fc800078e021a */
[C---:B-----5:R-:W-:Y:S01]  /*19a0*/  FFMA R15, R23.reuse, R8, R15 ;  /* 0x00000008170f7223 */ /* 0x060fe2000000000f */
[----:B------:R-:W2:Y:S04]  /*19b0*/  LDG.E.CONSTANT R25, desc[UR12][R28.64+0x8] ;  /* 0x0000080c1c197981 */ /* 0x000ea8000c1e9900 */
[----:B------:R0:W-:Y:S04]  /*19c0*/  STL.128 [UR5], R12 ;  /* 0x0000000cff007987 */ /* 0x0001e80008100c05 */
[----:B------:R-:W2:Y:S04]  /*19d0*/  LDL.128 R8, [UR7] ;  /* 0x00000007ff087983 */ /* 0x000ea80008100c00 */
[----:B0-----:R-:W3:Y:S04]  /*19e0*/  LDG.E.CONSTANT R13, desc[UR12][R28.64] ;  /* 0x0000000c1c0d7981 */ /* 0x001ee8000c1e9900 */
[----:B------:R-:W4:Y:S04]  /*19f0*/  LDG.E.CONSTANT R14, desc[UR12][R28.64+0x4] ;  /* 0x0000040c1c0e7981 */ /* 0x000f28000c1e9900 */
[----:B------:R-:W5:Y:S01]  /*1a00*/  LDG.E.CONSTANT R12, desc[UR12][R28.64+0xc] ;  /* 0x00000c0c1c0c7981 */ /* 0x000f62000c1e9900 */
[----:B------:R-:W-:Y:S01]  /*1a10*/  UIADD3 UR5, UPT, UPT, UR4, 0xc, URZ ;  /* 0x0000000c04057890 */ /* 0x000fe2000fffe0ff */
[C---:B--2---:R-:W-:Y:S01]  /*1a20*/  FFMA R10, R23.reuse, R25, R10 ;  /* 0x00000019170a7223 */ /* 0x044fe2000000000a */
[----:B---3--:R-:W-:-:S04]  /*1a30*/  FFMA R8, R23, R13, R8 ;  /* 0x0000000d17087223 */ /* 0x008fc80000000008 */
[----:B------:R-:W-:Y:S01]  /*1a40*/  IADD3 R13, PT, PT, R6, UR5, RZ ;  /* 0x00000005060d7c10 */ /* 0x000fe2000fffe0ff */
[----:B------:R-:W-:Y:S01]  /*1a50*/  ULEA UR5, UR5, UR10, 0x2 ;  /* 0x0000000a05057291 */ /* 0x000fe2000f8e10ff */
[----:B----4-:R-:W-:-:S03]  /*1a60*/  FFMA R9, R23, R14, R9 ;  /* 0x0000000e17097223 */ /* 0x010fc60000000009 */
[----:B------:R-:W-:-:S04]  /*1a70*/  IMAD.WIDE R26, R13, 0x4, R26 ;  /* 0x000000040d1a7825 */ /* 0x000fc800078e021a */
[----:B-----5:R-:W-:Y:S01]  /*1a80*/  FFMA R11, R23, R12, R11 ;  /* 0x0000000c170b7223 */ /* 0x020fe2000000000b */
[----:B------:R-:W2:Y:S04]  /*1a90*/  LDG.E.CONSTANT R25, desc[UR12][R26.64] ;  /* 0x0000000c1a197981 */ /* 0x000ea8000c1e9900 */
[----:B------:R0:W-:Y:S04]  /*1aa0*/  STL.128 [UR7], R8 ;  /* 0x00000008ff007987 */ /* 0x0001e80008100c07 */
[----:B------:R-:W2:Y:S04]  /*1ab0*/  LDL.128 R12, [UR5] ;  /* 0x00000005ff0c7983 */ /* 0x000ea80008100c00 */
[----:B------:R-:W3:Y:S04]  /*1ac0*/  LDG.E.CONSTANT R28, desc[UR12][R26.64+0x4] ;  /* 0x0000040c1a1c7981 */ /* 0x000ee8000c1e9900 */
[----:B------:R-:W4:Y:S04]  /*1ad0*/  LDG.E.CONSTANT R29, desc[UR12][R26.64+0x8] ;  /* 0x0000080c1a1d7981 */ /* 0x000f28000c1e9900 */
[----:B0-----:R-:W5:Y:S01]  /*1ae0*/  LDG.E.CONSTANT R8, desc[UR12][R26.64+0xc] ;  /* 0x00000c0c1a087981 */ /* 0x001f62000c1e9900 */
[----:B------:R-:W-:-:S06]  /*1af0*/  UIADD3 UR4, UPT, UPT, UR4, 0x10, URZ ;  /* 0x0000001004047890 */ /* 0x000fcc000fffe0ff */
[----:B------:R-:W-:Y:S01]  /*1b00*/  ISETP.LE.AND P1, PT, R24, UR4, PT ;  /* 0x0000000418007c0c */ /* 0x000fe2000bf23270 */
[C---:B--2---:R-:W-:Y:S01]  /*1b10*/  FFMA R12, R23.reuse, R25, R12 ;  /* 0x00000019170c7223 */ /* 0x044fe2000000000c */
[C---:B---3--:R-:W-:Y:S01]  /*1b20*/  FFMA R13, R23.reuse, R28, R13 ;  /* 0x0000001c170d7223 */ /* 0x048fe2000000000d */
[C---:B----4-:R-:W-:Y:S01]  /*1b30*/  FFMA R14, R23.reuse, R29, R14 ;  /* 0x0000001d170e7223 */ /* 0x050fe2000000000e */
[----:B-----5:R-:W-:-:S05]  /*1b40*/  FFMA R15, R23, R8, R15 ;  /* 0x00000008170f7223 */ /* 0x020fca000000000f */
[----:B------:R0:W-:Y:S04]  /*1b50*/  STL.128 [UR5], R12 ;  /* 0x0000000cff007987 */ /* 0x0001e80008100c05 */
[----:B------:R-:W-:Y:S05]  /*1b60*/  @!P1 BRA `(.L_x_175) ;  /* 0xfffffffc00149947 */ /* 0x000fea000383ffff */
[----:B------:R-:W-:-:S07]  /*1b70*/  IMAD.MOV.U32 R11, RZ, RZ, R5 ;  /* 0x000000ffff0b7224 */ /* 0x000fce00078e0005 */
.L_x_174:
[----:B------:R-:W-:-:S04]  /*1b80*/  IADD3 R8, PT, PT, R5, -UR4, RZ ;  /* 0x8000000405087c10 */ /* 0x000fc8000fffe0ff */
[----:B------:R-:W-:-:S13]  /*1b90*/  ISETP.GT.AND P1, PT, R8, 0x4, PT ;  /* 0x000000040800780c */ /* 0x000fda0003f24270 */
[----:B------:R-:W-:Y:S05]  /*1ba0*/  @!P1 BRA `(.L_x_176) ;  /* 0x00000000007c9947 */ /* 0x000fea0003800000 */
[----:B------:R-:W1:Y:S01]  /*1bb0*/  LDC.64 R24, c[0x0][0x390] ;  /* 0x0000e400ff187b82 */ /* 0x000e620000000a00 */
[----:B0-----:R-:W-:Y:S01]  /*1bc0*/  IADD3 R13, PT, PT, R6, UR4, RZ ;  /* 0x00000004060d7c10 */ /* 0x001fe2000fffe0ff */
[----:B------:R-:W-:-:S09]  /*1bd0*/  ULEA UR7, UR4, UR10, 0x2 ;  /* 0x0000000a04077291 */ /* 0x000fd2000f8e10ff */
[----:B------:R-:W2:Y:S01]  /*1be0*/  LDL.128 R8, [UR7] ;  /* 0x00000007ff087983 */ /* 0x000ea20008100c00 */
[----:B-1----:R-:W-:-:S05]  /*1bf0*/  IMAD.WIDE R12, R13, 0x4, R24 ;  /* 0x000000040d0c7825 */ /* 0x002fca00078e0218 */
[----:B------:R-:W2:Y:S04]  /*1c00*/  LDG.E.CONSTANT R27, desc[UR12][R12.64] ;  /* 0x0000000c0c1b7981 */ /* 0x000ea8000c1e9900 */
[----:B------:R-:W3:Y:S04]  /*1c10*/  LDG.E.CONSTANT R14, desc[UR12][R12.64+0x4] ;  /* 0x0000040c0c0e7981 */ /* 0x000ee8000c1e9900 */
[----:B------:R-:W5:Y:S04]  /*1c20*/  LDG.E.CONSTANT R15, desc[UR12][R12.64+0x8] ;  /* 0x0000080c0c0f7981 */ /* 0x000f68000c1e9900 */
[----:B------:R-:W4:Y:S01]  /*1c30*/  LDG.E.CONSTANT R26, desc[UR12][R12.64+0xc] ;  /* 0x00000c0c0c1a7981 */ /* 0x000f22000c1e9900 */
[----:B------:R-:W-:-:S06]  /*1c40*/  UIADD3 UR5, UPT, UPT, UR4, 0x4, URZ ;  /* 0x0000000404057890 */ /* 0x000fcc000fffe0ff */
[----:B------:R-:W-:Y:S01]  /*1c50*/  VIADD R29, R6, UR5 ;  /* 0x00000005061d7c36 */ /* 0x000fe20008000000 */
[----:B------:R-:W-:-:S03]  /*1c60*/  ULEA UR5, UR5, UR10, 0x2 ;  /* 0x0000000a05057291 */ /* 0x000fc6000f8e10ff */
[----:B------:R-:W-:-:S05]  /*1c70*/  IMAD.WIDE R24, R29, 0x4, R24 ;  /* 0x000000041d187825 */ /* 0x000fca00078e0218 */
[----:B------:R-:W4:Y:S04]  /*1c80*/  LDG.E.CONSTANT R28, desc[UR12][R24.64+0x4] ;  /* 0x0000040c181c7981 */ /* 0x000f28000c1e9900 */
[----:B------:R-:W4:Y:S01]  /*1c90*/  LDG.E.CONSTANT R29, desc[UR12][R24.64+0xc] ;  /* 0x00000c0c181d7981 */ /* 0x000f22000c1e9900 */
[----:B--2---:R-:W-:-:S03]  /*1ca0*/  FFMA R8, R23, R27, R8 ;  /* 0x0000001b17087223 */ /* 0x004fc60000000008 */
[----:B------:R-:W2:Y:S01]  /*1cb0*/  LDG.E.CONSTANT R27, desc[UR12][R24.64+0x8] ;  /* 0x0000080c181b7981 */ /* 0x000ea2000c1e9900 */
[C---:B---3--:R-:W-:Y:S01]  /*1cc0*/  FFMA R9, R23.reuse, R14, R9 ;  /* 0x0000000e17097223 */ /* 0x048fe20000000009 */
[C---:B-----5:R-:W-:Y:S01]  /*1cd0*/  FFMA R10, R23.reuse, R15, R10 ;  /* 0x0000000f170a7223 */ /* 0x060fe2000000000a */
[C---:B----4-:R-:W-:Y:S02]  /*1ce0*/  FFMA R11, R23.reuse, R26, R11 ;  /* 0x0000001a170b7223 */ /* 0x050fe4000000000b */
[----:B------:R-:W3:Y:S04]  /*1cf0*/  LDG.E.CONSTANT R26, desc[UR12][R24.64] ;  /* 0x0000000c181a7981 */ /* 0x000ee8000c1e9900 */
[----:B------:R0:W-:Y:S04]  /*1d00*/  STL.128 [UR7], R8 ;  /* 0x00000008ff007987 */ /* 0x0001e80008100c07 */
[----:B------:R-:W3:Y:S01]  /*1d10*/  LDL.128 R12, [UR5] ;  /* 0x00000005ff0c7983 */ /* 0x000ee20008100c00 */
[----:B------:R-:W-:Y:S01]  /*1d20*/  PLOP3.LUT P0, PT, PT, PT, PT, 0x8, 0x80 ;  /* 0x000000000080781c */ /* 0x000fe20003f0e170 */
[----:B------:R-:W-:Y:S01]  /*1d30*/  UIADD3 UR4, UPT, UPT, UR4, 0x8, URZ ;  /* 0x0000000804047890 */ /* 0x000fe2000fffe0ff */
[----:B0-----:R-:W-:Y:S01]  /*1d40*/  MOV R11, R5 ;  /* 0x00000005000b7202 */ /* 0x001fe20000000f00 */
[C---:B---3--:R-:W-:Y:S01]  /*1d50*/  FFMA R12, R23.reuse, R26, R12 ;  /* 0x0000001a170c7223 */ /* 0x048fe2000000000c */
[C---:B------:R-:W-:Y:S01]  /*1d60*/  FFMA R13, R23.reuse, R28, R13 ;  /* 0x0000001c170d7223 */ /* 0x040fe2000000000d */
[C---:B--2---:R-:W-:Y:S01]  /*1d70*/  FFMA R14, R23.reuse, R27, R14 ;  /* 0x0000001b170e7223 */ /* 0x044fe2000000000e */
[----:B------:R-:W-:-:S05]  /*1d80*/  FFMA R15, R23, R29, R15 ;  /* 0x0000001d170f7223 */ /* 0x000fca000000000f */
[----:B------:R1:W-:Y:S02]  /*1d90*/  STL.128 [UR5], R12 ;  /* 0x0000000cff007987 */ /* 0x0003e40008100c05 */
.L_x_176:
[----:B------:R-:W-:-:S13]  /*1da0*/  ISETP.NE.OR P0, PT, R5, UR4, P0 ;  /* 0x0000000405007c0c */ /* 0x000fda0008705670 */
[----:B------:R-:W-:Y:S05]  /*1db0*/  @!P0 BRA `(.L_x_172) ;  /* 0x0000000000488947 */ /* 0x000fea0003800000 */
.L_x_173:
[----:B01----:R-:W0:Y:S01]  /*1dc0*/  LDC.64 R12, c[0x0][0x390] ;  /* 0x0000e400ff0c7b82 */ /* 0x003e220000000a00 */
[----:B--2---:R-:W-:Y:S01]  /*1dd0*/  IADD3 R9, PT, PT, R6, UR4, RZ ;  /* 0x0000000406097c10 */ /* 0x004fe2000fffe0ff */
[----:B------:R-:W-:-:S04]  /*1de0*/  ULEA UR5, UR4, UR10, 0x2 ;  /* 0x0000000a04057291 */ /* 0x000fc8000f8e10ff */
[----:B0-----:R-:W-:-:S05]  /*1df0*/  IMAD.WIDE R12, R9, 0x4, R12 ;  /* 0x00000004090c7825 */ /* 0x001fca00078e020c */
[----:B------:R-:W2:Y:S04]  /*1e00*/  LDL.128 R8, [UR5] ;  /* 0x00000005ff087983 */ /* 0x000ea80008100c00 */
[----:B------:R-:W2:Y:S04]  /*1e10*/  LDG.E.CONSTANT R14, desc[UR12][R12.64] ;  /* 0x0000000c0c0e7981 */ /* 0x000ea8000c1e9900 */
[----:B------:R-:W3:Y:S04]  /*1e20*/  LDG.E.CONSTANT R24, desc[UR12][R12.64+0x4] ;  /* 0x0000040c0c187981 */ /* 0x000ee8000c1e9900 */
[----:B------:R-:W5:Y:S04]  /*1e30*/  LDG.E.CONSTANT R15, desc[UR12][R12.64+0x8] ;  /* 0x0000080c0c0f7981 */ /* 0x000f68000c1e9900 */
[----:B------:R-:W4:Y:S01]  /*1e40*/  LDG.E.CONSTANT R26, desc[UR12][R12.64+0xc] ;  /* 0x00000c0c0c1a7981 */ /* 0x000f22000c1e9900 */
[----:B------:R-:W-:-:S06]  /*1e50*/  UIADD3 UR4, UPT, UPT, UR4, 0x4, URZ ;  /* 0x0000000404047890 */ /* 0x000fcc000fffe0ff */
[----:B------:R-:W-:Y:S01]  /*1e60*/  ISETP.NE.AND P0, PT, R5, UR4, PT ;  /* 0x0000000405007c0c */ /* 0x000fe2000bf05270 */
[C---:B--2---:R-:W-:Y:S01]  /*1e70*/  FFMA R8, R23.reuse, R14, R8 ;  /* 0x0000000e17087223 */ /* 0x044fe20000000008 */
[C---:B---3--:R-:W-:Y:S01]  /*1e80*/  FFMA R9, R23.reuse, R24, R9 ;  /* 0x0000001817097223 */ /* 0x048fe20000000009 */
[C---:B-----5:R-:W-:Y:S01]  /*1e90*/  FFMA R10, R23.reuse, R15, R10 ;  /* 0x0000000f170a7223 */ /* 0x060fe2000000000a */
[----:B----4-:R-:W-:-:S05]  /*1ea0*/  FFMA R11, R23, R26, R11 ;  /* 0x0000001a170b7223 */ /* 0x010fca000000000b */
[----:B------:R2:W-:Y:S04]  /*1eb0*/  STL.128 [UR5], R8 ;  /* 0x00000008ff007987 */ /* 0x0005e80008100c05 */
[----:B------:R-:W-:Y:S05]  /*1ec0*/  @P0 BRA `(.L_x_173) ;  /* 0xfffffffc00bc0947 */ /* 0x000fea000383ffff */
[----:B--2---:R-:W-:-:S07]  /*1ed0*/  IMAD.MOV.U32 R11, RZ, RZ, R5 ;  /* 0x000000ffff0b7224 */ /* 0x004fce00078e0005 */
.L_x_172:
[----:B------:R-:W-:Y:S02]  /*1ee0*/  ISETP.NE.AND P1, PT, R4, RZ, PT ;  /* 0x000000ff0400720c */ /* 0x000fe40003f25270 */
[----:B------:R-:W-:-:S04]  /*1ef0*/  IADD3 R7, PT, PT, R7, 0x1, RZ ;  /* 0x0000000107077810 */ /* 0x000fc80007ffe0ff */
[----:B------:R-:W-:-:S07]  /*1f00*/  ISETP.NE.AND P0, PT, R7, R3, PT ;  /* 0x000000030700720c */ /* 0x000fce0003f05270 */
[----:B------:R-:W-:Y:S06]  /*1f10*/  @!P1 BRA `(.L_x_177) ;  /* 0x00000000004c9947 */ /* 0x000fec0003800000 */
[----:B------:R-:W2:Y:S01]  /*1f20*/  LDC.64 R8, c[0x0][0x390] ;  /* 0x0000e400ff087b82 */ /* 0x000ea20000000a00 */
[----:B01----:R-:W-:Y:S02]  /*1f30*/  IADD3 R13, PT, PT, R6, R11, RZ ;  /* 0x0000000b060d7210 */ /* 0x003fe40007ffe0ff */
[----:B------:R-:W-:-:S05]  /*1f40*/  LEA R10, R11, UR10, 0x2 ;  /* 0x0000000a0b0a7c11 */ /* 0x000fca000f8e10ff */
[----:B------:R-:W3:Y:S01]  /*1f50*/  LDL R12, [R10] ;  /* 0x000000000a0c7983 */ /* 0x000ee20000100800 */
[----:B--2---:R-:W-:-:S05]  /*1f60*/  IMAD.WIDE R8, R13, 0x4, R8 ;  /* 0x000000040d087825 */ /* 0x004fca00078e0208 */
[----:B------:R-:W3:Y:S01]  /*1f70*/  LDG.E.CONSTANT R6, desc[UR12][R8.64] ;  /* 0x0000000c08067981 */ /* 0x000ee2000c1e9900 */
[----:B------:R-:W-:Y:S01]  /*1f80*/  ISETP.NE.AND P1, PT, R4, 0x1, PT ;  /* 0x000000010400780c */ /* 0x000fe20003f25270 */
[----:B---3--:R-:W-:-:S05]  /*1f90*/  FFMA R11, R23, R6, R12 ;  /* 0x00000006170b7223 */ /* 0x008fca000000000c */
        /* <DEDUP_REMOVED lines=11> */
.L_x_177:
[----:B------:R-:W-:Y:S05]  /*2050*/  @P0 BRA `(.L_x_178) ;  /* 0xffffffec00780947 */ /* 0x000fea000383ffff */
[----:B------:R-:W-:Y:S05]  /*2060*/  BSYNC.RECONVERGENT B3 ;  /* 0x0000000000037941 */ /* 0x000fea0003800200 */
.L_x_164:
[----:B------:R-:W-:Y:S05]  /*2070*/  BRA `(.L_x_159) ;  /* 0x0000000000c87947 */ /* 0x000fea0003800000 */
.L_x_163:
[----:B------:R-:W-:Y:S01]  /*2080*/  IMAD.IADD R4, R3, 0x1, -R2 ;  /* 0x0000000103047824 */ /* 0x000fe200078e0a02 */
[----:B------:R-:W-:Y:S01]  /*2090*/  BSSY.RECONVERGENT B3, `(.L_x_179) ;  /* 0x000001b000037945 */ /* 0x000fe20003800200 */
[----:B------:R-:W-:Y:S02]  /*20a0*/  MOV R22, 0xff800000 ;  /* 0xff80000000167802 */ /* 0x000fe40000000f00 */
[----:B------:R-:W-:Y:S02]  /*20b0*/  MOV R6, R2 ;  /* 0x0000000200067202 */ /* 0x000fe40000000f00 */
[----:B------:R-:W-:-:S13]  /*20c0*/  LOP3.LUT P0, R4, R4, 0x3, RZ, 0xc0, !PT ;  /* 0x0000000304047812 */ /* 0x000fda000780c0ff */
[----:B------:R-:W-:Y:S05]  /*20d0*/  @!P0 BRA `(.L_x_180) ;  /* 0x0000000000588947 */ /* 0x000fea0003800000 */
[----:B------:R-:W0:Y:S01]  /*20e0*/  MUFU.RCP R6, R21 ;  /* 0x0000001500067308 */ /* 0x000e220000001000 */
[----:B------:R-:W-:Y:S07]  /*20f0*/  BSSY.RECONVERGENT B4, `(.L_x_181) ;  /* 0x000000c000047945 */ /* 0x000fee0003800200 */
[----:B------:R-:W1:Y:S01]  /*2100*/  FCHK P0, RZ, R21 ;  /* 0x00000015ff007302 */ /* 0x000e620000000000 */
[----:B0-----:R-:W-:-:S04]  /*2110*/  FFMA R5, R6, -R21, 1 ;  /* 0x3f80000006057423 */ /* 0x001fc80000000815 */
[----:B--2---:R-:W-:-:S04]  /*2120*/  FFMA R9, R6, R5, R6 ;  /* 0x0000000506097223 */ /* 0x004fc80000000006 */
[----:B------:R-:W-:-:S04]  /*2130*/  FFMA R6, RZ, R9, RZ ;  /* 0x00000009ff067223 */ /* 0x000fc800000000ff */
[----:B------:R-:W-:-:S04]  /*2140*/  FFMA R5, R6, -R21, RZ ;  /* 0x8000001506057223 */ /* 0x000fc800000000ff */
[----:B------:R-:W-:Y:S01]  /*2150*/  FFMA R9, R9, R5, R6 ;  /* 0x0000000509097223 */ /* 0x000fe20000000006 */
[----:B-1----:R-:W-:Y:S06]  /*2160*/  @!P0 BRA `(.L_x_182) ;  /* 0x0000000000108947 */ /* 0x002fec0003800000 */
[----:B------:R-:W-:Y:S01]  /*2170*/  IMAD.MOV.U32 R28, RZ, RZ, RZ ;  /* 0x000000ffff1c7224 */ /* 0x000fe200078e00ff */
[----:B------:R-:W-:Y:S02]  /*2180*/  MOV R27, R21 ;  /* 0x00000015001b7202 */ /* 0x000fe40000000f00 */
[----:B------:R-:W-:-:S07]  /*2190*/  MOV R8, 0x21b0 ;  /* 0x000021b000087802 */ /* 0x000fce0000000f00 */
[----:B----4-:R-:W-:Y:S05]  /*21a0*/  CALL.REL.NOINC `($__internal_7_$__cuda_sm3x_div_rn_noftz_f32_slowpath) ;  /* 0x0000002400bc7944 */ /* 0x010fea0003c00000 */
.L_x_182:
[----:B------:R-:W-:Y:S05]  /*21b0*/  BSYNC.RECONVERGENT B4 ;  /* 0x0000000000047941 */ /* 0x000fea0003800200 */
.L_x_181:
[----:B------:R-:W-:Y:S02]  /*21c0*/  HFMA2 R5, -RZ, RZ, 0, 0 ;  /* 0x00000000ff057431 */ /* 0x000fe400000001ff */
[----:B------:R-:W-:Y:S01]  /*21d0*/  IMAD.MOV.U32 R22, RZ, RZ, -0x800000 ;  /* 0xff800000ff167424 */ /* 0x000fe200078e00ff */
[----:B------:R-:W-:-:S07]  /*21e0*/  MOV R6, R2 ;  /* 0x0000000200067202 */ /* 0x000fce0000000f00 */
.L_x_183:
[----:B------:R-:W-:Y:S01]  /*21f0*/  IADD3 R5, PT, PT, R5, 0x1, RZ ;  /* 0x0000000105057810 */ /* 0x000fe20007ffe0ff */
[----:B------:R-:W-:Y:S01]  /*2200*/  VIADD R6, R6, 0x1 ;  /* 0x0000000106067836 */ /* 0x000fe20000000000 */
[----:B------:R-:W-:Y:S02]  /*2210*/  FMNMX R22, R9, R22, !PT ;  /* 0x0000001609167209 */ /* 0x000fe40007800000 */
[----:B------:R-:W-:-:S13]  /*2220*/  ISETP.NE.AND P0, PT, R5, R4, PT ;  /* 0x000000040500720c */ /* 0x000fda0003f05270 */
[----:B------:R-:W-:Y:S05]  /*2230*/  @P0 BRA `(.L_x_183) ;  /* 0xfffffffc00ec0947 */ /* 0x000fea000383ffff */
.L_x_180:
[----:B------:R-:W-:Y:S05]  /*2240*/  BSYNC.RECONVERGENT B3 ;  /* 0x0000000000037941 */ /* 0x000fea0003800200 */
.L_x_179:
[----:B------:R-:W-:-:S04]  /*2250*/  IADD3 R4, PT, PT, -R3, R2, RZ ;  /* 0x0000000203047210 */ /* 0x000fc80007ffe1ff */
[----:B------:R-:W-:-:S13]  /*2260*/  ISETP.GT.U32.AND P0, PT, R4, -0x4, PT ;  /* 0xfffffffc0400780c */ /* 0x000fda0003f04070 */
[----:B------:R-:W-:Y:S05]  /*2270*/  @P0 BRA `(.L_x_159) ;  /* 0x0000000000480947 */ /* 0x000fea0003800000 */
[----:B------:R-:W0:Y:S01]  /*2280*/  MUFU.RCP R4, R21 ;  /* 0x0000001500047308 */ /* 0x000e220000001000 */
[----:B------:R-:W-:Y:S07]  /*2290*/  BSSY.RECONVERGENT B3, `(.L_x_184) ;  /* 0x000000c000037945 */ /* 0x000fee0003800200 */
[----:B------:R-:W1:Y:S01]  /*22a0*/  FCHK P0, RZ, R21 ;  /* 0x00000015ff007302 */ /* 0x000e620000000000 */
[----:B0-----:R-:W-:-:S04]  /*22b0*/  FFMA R5, R4, -R21, 1 ;  /* 0x3f80000004057423 */ /* 0x001fc80000000815 */
[----:B------:R-:W-:-:S04]  /*22c0*/  FFMA R5, R4, R5, R4 ;  /* 0x0000000504057223 */ /* 0x000fc80000000004 */
[----:B------:R-:W-:-:S04]  /*22d0*/  FFMA R4, RZ, R5, RZ ;  /* 0x00000005ff047223 */ /* 0x000fc800000000ff */
[----:B--2---:R-:W-:-:S04]  /*22e0*/  FFMA R9, R4, -R21, RZ ;  /* 0x8000001504097223 */ /* 0x004fc800000000ff */
[----:B------:R-:W-:Y:S01]  /*22f0*/  FFMA R9, R5, R9, R4 ;  /* 0x0000000905097223 */ /* 0x000fe20000000004 */
[----:B-1----:R-:W-:Y:S06]  /*2300*/  @!P0 BRA `(.L_x_185) ;  /* 0x0000000000108947 */ /* 0x002fec0003800000 */
[----:B------:R-:W-:Y:S01]  /*2310*/  MOV R27, R21 ;  /* 0x00000015001b7202 */ /* 0x000fe20000000f00 */
[----:B------:R-:W-:Y:S01]  /*2320*/  IMAD.MOV.U32 R28, RZ, RZ, RZ ;  /* 0x000000ffff1c7224 */ /* 0x000fe200078e00ff */
[----:B------:R-:W-:-:S07]  /*2330*/  MOV R8, 0x2350 ;  /* 0x0000235000087802 */ /* 0x000fce0000000f00 */
[----:B----4-:R-:W-:Y:S05]  /*2340*/  CALL.REL.NOINC `($__internal_7_$__cuda_sm3x_div_rn_noftz_f32_slowpath) ;  /* 0x0000002400547944 */ /* 0x010fea0003c00000 */
.L_x_185:
[----:B------:R-:W-:Y:S05]  /*2350*/  BSYNC.RECONVERGENT B3 ;  /* 0x0000000000037941 */ /* 0x000fea0003800200 */
.L_x_184:
[----:B------:R-:W-:Y:S02]  /*2360*/  IADD3 R6, PT, PT, R6, 0x4, RZ ;  /* 0x0000000406067810 */ /* 0x000fe40007ffe0ff */
[----:B------:R-:W-:Y:S02]  /*2370*/  FMNMX R22, R9, R22, !PT ;  /* 0x0000001609167209 */ /* 0x000fe40007800000 */
[----:B------:R-:W-:-:S13]  /*2380*/  ISETP.NE.AND P0, PT, R6, R3, PT ;  /* 0x000000030600720c */ /* 0x000fda0003f05270 */
[----:B------:R-:W-:Y:S05]  /*2390*/  @P0 BRA `(.L_x_184) ;  /* 0xfffffffc00f00947 */ /* 0x000fea000383ffff */
.L_x_159:
[----:B------:R-:W-:Y:S05]  /*23a0*/  BSYNC.RECONVERGENT B2 ;  /* 0x0000000000027941 */ /* 0x000fea0003800200 */
.L_x_158:
[----:B------:R-:W-:Y:S01]  /*23b0*/  ISETP.GE.AND P0, PT, R2, R3, PT ;  /* 0x000000030200720c */ /* 0x000fe20003f06270 */
[----:B------:R-:W-:Y:S01]  /*23c0*/  BSSY.RECONVERGENT B2, `(.L_x_186) ;  /* 0x000011c000027945 */ /* 0x000fe20003800200 */
[----:B0-----:R-:W-:-:S11]  /*23d0*/  HFMA2 R19, -RZ, RZ, 0, 0 ;  /* 0x00000000ff137431 */ /* 0x001fd600000001ff */
[----:B------:R-:W-:Y:S05]  /*23e0*/  @P0 BRA `(.L_x_187) ;  /* 0x0000001000640947 */ /* 0x000fea0003800000 */
[----:B-1----:R-:W3:Y:S02]  /*23f0*/  LDC R6, c[0x0][0x3ac] ;  /* 0x0000eb00ff067b82 */ /* 0x002ee40000000800 */
[----:B---3--:R-:W-:Y:S02]  /*2400*/  I2FP.F32.S32 R4, R6 ;  /* 0x0000000600047245 */ /* 0x008fe40000201400 */
[----:B------:R-:W-:Y:S02]  /*2410*/  ISETP.GE.AND P0, PT, R6, 0x1, PT ;  /* 0x000000010600780c */ /* 0x000fe40003f06270 */
[----:B------:R0:W1:Y:S01]  /*2420*/  MUFU.RSQ R5, R4 ;  /* 0x0000000400057308 */ /* 0x0000620000001400 */
[----:B------:R-:W-:-:S05]  /*2430*/  VIADD R7, R4, 0xf3000000 ;  /* 0xf300000004077836 */ /* 0x000fca0000000000 */
[----:B------:R-:W-:-:S13]  /*2440*/  ISETP.GT.U32.AND P1, PT, R7, 0x727fffff, PT ;  /* 0x727fffff0700780c */ /* 0x000fda0003f24070 */
[----:B01----:R-:W-:Y:S05]  /*2450*/  @!P1 BRA `(.L_x_188) ;  /* 0x0000000000149947 */ /* 0x003fea0003800000 */
[----:B------:R-:W-:Y:S01]  /*2460*/  BSSY.RECONVERGENT B0, `(.L_x_189) ;  /* 0x0000003000007945 */ /* 0x000fe20003800200 */
[----:B--2---:R-:W-:-:S07]  /*2470*/  MOV R10, 0x2490 ;  /* 0x00002490000a7802 */ /* 0x004fce0000000f00 */
[----:B----4-:R-:W-:Y:S05]  /*2480*/  CALL.REL.NOINC `($__internal_6_$__cuda_sm20_sqrt_rn_f32_slowpath) ;  /* 0x0000002000a87944 */ /* 0x010fea0003c00000 */
[----:B------:R-:W-:Y:S05]  /*2490*/  BSYNC.RECONVERGENT B0 ;  /* 0x0000000000007941 */ /* 0x000fea0003800200 */
.L_x_189:
[----:B------:R-:W-:Y:S05]  /*24a0*/  BRA `(.L_x_190) ;  /* 0x0000000000107947 */ /* 0x000fea0003800000 */
.L_x_188:
[----:B------:R-:W-:Y:S01]  /*24b0*/  FMUL.FTZ R7, R4, R5 ;  /* 0x0000000504077220 */ /* 0x000fe20000410000 */
[----:B------:R-:W-:-:S03]  /*24c0*/  FMUL.FTZ R5, R5, 0.5 ;  /* 0x3f00000005057820 */ /* 0x000fc60000410000 */
[----:B------:R-:W-:-:S04]  /*24d0*/  FFMA R4, -R7, R7, R4 ;  /* 0x0000000707047223 */ /* 0x000fc80000000104 */
[----:B------:R-:W-:-:S07]  /*24e0*/  FFMA R18, R4, R5, R7 ;  /* 0x0000000504127223 */ /* 0x000fce0000000007 */
.L_x_190:
[----:B------:R-:W-:Y:S05]  /*24f0*/  @!P0 BRA `(.L_x_191) ;  /* 0x0000000800a08947 */ /* 0x000fea0003800000 */
[----:B------:R-:W0:Y:S01]  /*2500*/  LDC.64 R20, c[0x0][0x388] ;  /* 0x0000e200ff147b82 */ /* 0x000e220000000a00 */
[----:B------:R-:W-:Y:S01]  /*2510*/  MOV R4, UR11 ;  /* 0x0000000b00047c02 */ /* 0x000fe20008000f00 */
[----:B------:R-:W-:Y:S01]  /*2520*/  IMAD.U32 R12, RZ, RZ, UR11 ;  /* 0x0000000bff0c7e24 */ /* 0x000fe2000f8e00ff */
[----:B------:R-:W-:Y:S01]  /*2530*/  MOV R15, UR11 ;  /* 0x0000000b000f7c02 */ /* 0x000fe20008000f00 */
[----:B------:R-:W-:Y:S01]  /*2540*/  BSSY.RECONVERGENT B3, `(.L_x_192) ;  /* 0x00000a2000037945 */ /* 0x000fe20003800200 */
[----:B------:R-:W-:Y:S02]  /*2550*/  LOP3.LUT R4, R4, 0xffff, RZ, 0xc0, !PT ;  /* 0x0000ffff04047812 */ /* 0x000fe400078ec0ff */
[----:B------:R-:W-:Y:S02]  /*2560*/  LOP3.LUT R15, R15, 0x7, RZ, 0xc0, !PT ;  /* 0x000000070f0f7812 */ /* 0x000fe400078ec0ff */
[----:B------:R-:W-:Y:S02]  /*2570*/  SHF.R.U32.HI R4, RZ, 0x4, R4 ;  /* 0x00000004ff047819 */ /* 0x000fe40000011604 */
[----:B------:R-:W-:Y:S01]  /*2580*/  MOV R16, UR11 ;  /* 0x0000000b00107c02 */ /* 0x000fe20008000f00 */
[----:B------:R-:W-:Y:S01]  /*2590*/  VIADD R14, R15, 0xffffffff ;  /* 0xffffffff0f0e7836 */ /* 0x000fe20000000000 */
[----:B------:R-:W-:-:S02]  /*25a0*/  SHF.L.U32 R4, R4, 0x4, RZ ;  /* 0x0000000404047819 */ /* 0x000fc400000006ff */
[----:B------:R-:W-:Y:S02]  /*25b0*/  MOV R13, UR11 ;  /* 0x0000000b000d7c02 */ /* 0x000fe40008000f00 */
[----:B------:R-:W-:Y:S02]  /*25c0*/  LOP3.LUT R17, R4, 0xf0, RZ, 0xe2, !PT ;  /* 0x000000f004117812 */ /* 0x000fe400078ee2ff */
[----:B------:R-:W-:Y:S02]  /*25d0*/  MOV R19, RZ ;  /* 0x000000ff00137202 */ /* 0x000fe40000000f00 */
[----:B------:R-:W-:Y:S02]  /*25e0*/  LOP3.LUT R16, R16, 0xf, RZ, 0xc0, !PT ;  /* 0x0000000f10107812 */ /* 0x000fe400078ec0ff */
[----:B------:R-:W-:Y:S02]  /*25f0*/  LOP3.LUT R13, R13, 0xf0, RZ, 0xc0, !PT ;  /* 0x000000f00d0d7812 */ /* 0x000fe400078ec0ff */
[----:B0-----:R-:W-:-:S02]  /*2600*/  IADD3 R20, P0, PT, R20, 0x20, RZ ;  /* 0x0000002014147810 */ /* 0x001fc40007f1e0ff */
[----:B------:R-:W-:Y:S02]  /*2610*/  LOP3.LUT R12, R12, 0x3, RZ, 0xc0, !PT ;  /* 0x000000030c0c7812 */ /* 0x000fe400078ec0ff */
[----:B------:R-:W-:Y:S01]  /*2620*/  IADD3 R17, PT, PT, -R17, RZ, RZ ;  /* 0x000000ff11117210 */ /* 0x000fe20007ffe1ff */
[----:B------:R-:W-:-:S08]  /*2630*/  IMAD.X R21, RZ, RZ, R21, P0 ;  /* 0x000000ffff157224 */ /* 0x000fd000000e0615 */
.L_x_200:
[----:B------:R-:W0:Y:S01]  /*2640*/  LDCU UR4, c[0x0][0x3ac] ;  /* 0x00007580ff0477ac */ /* 0x000e220008000800 */
[----:B--2---:R-:W-:Y:S02]  /*2650*/  HFMA2 R8, -RZ, RZ, 0, 0 ;  /* 0x00000000ff087431 */ /* 0x004fe400000001ff */
[----:B------:R-:W-:Y:S01]  /*2660*/  IMAD.MOV.U32 R11, RZ, RZ, RZ ;  /* 0x000000ffff0b7224 */ /* 0x000fe200078e00ff */
[----:B0-----:R-:W-:Y:S02]  /*2670*/  UISETP.GE.U32.AND UP0, UPT, UR4, 0x10, UPT ;  /* 0x000000100400788c */ /* 0x001fe4000bf06070 */
[----:B------:R-:W-:-:S05]  /*2680*/  MOV R23, UR4 ;  /* 0x0000000400177c02 */ /* 0x000fca0008000f00 */
[----:B------:R-:W-:Y:S02]  /*2690*/  IMAD R23, R2, R23, UR6 ;  /* 0x0000000602177e24 */ /* 0x000fe4000f8e0217 */
[----:B------:R-:W-:Y:S05]  /*26a0*/  BRA.U !UP0, `(.L_x_193) ;  /* 0x0000000108bc7547 */ /* 0x000fea000b800000 */
[----:B------:R-:W-:Y:S01]  /*26b0*/  IADD3 R24, PT, PT, R1, 0x20, RZ ;  /* 0x0000002001187810 */ /* 0x000fe20007ffe0ff */
[----:B------:R-:W-:Y:S01]  /*26c0*/  IMAD.MOV.U32 R11, RZ, RZ, RZ ;  /* 0x000000ffff0b7224 */ /* 0x000fe200078e00ff */
[----:B------:R-:W-:Y:S02]  /*26d0*/  MOV R27, R23 ;  /* 0x00000017001b7202 */ /* 0x000fe40000000f00 */
[----:B------:R-:W-:-:S07]  /*26e0*/  MOV R25, R17 ;  /* 0x0000001100197202 */ /* 0x000fce0000000f00 */
.L_x_194:
[----:B------:R-:W-:Y:S01]  /*26f0*/  IMAD.WIDE R28, R27, 0x4, R20 ;  /* 0x000000041b1c7825 */ /* 0x000fe200078e0214 */
[----:B------:R-:W2:Y:S04]  /*2700*/  LDL.128 R4, [R24+-0x20] ;  /* 0xffffe00018047983 */ /* 0x000ea80000100c00 */
        /* <DEDUP_REMOVED lines=11> */
[----:B------:R-:W5:Y:S04]  /*27c0*/  LDL.128 R4, [R24+-0x10] ;  /* 0xfffff00018047983 */ /* 0x000f680000100c00 */
[----:B------:R-:W4:Y:S01]  /*27d0*/  LDG.E.CONSTANT R8, desc[UR12][R28.64+-0x4] ;  /* 0xfffffc0c1c087981 */ /* 0x000f22000c1e9900 */
[----:B-----5:R-:W-:-:S03]  /*27e0*/  FFMA R4, R4, R9, R26 ;  /* 0x0000000904047223 */ /* 0x020fc6000000001a */
[----:B------:R-:W5:Y:S01]  /*27f0*/  LDG.E.CONSTANT R9, desc[UR12][R28.64] ;  /* 0x0000000c1c097981 */ /* 0x000f62000c1e9900 */
[----:B---3--:R-:W-:-:S03]  /*2800*/  FFMA R5, R5, R10, R4 ;  /* 0x0000000a05057223 */ /* 0x008fc60000000004 */
[----:B------:R-:W3:Y:S01]  /*2810*/  LDG.E.CONSTANT R10, desc[UR12][R28.64+0x4] ;  /* 0x0000040c1c0a7981 */ /* 0x000ee2000c1e9900 */
[----:B--2---:R-:W-:-:S03]  /*2820*/  FFMA R6, R6, R11, R5 ;  /* 0x0000000b06067223 */ /* 0x004fc60000000005 */
[----:B------:R-:W2:Y:S01]  /*2830*/  LDG.E.CONSTANT R11, desc[UR12][R28.64+0x8] ;  /* 0x0000080c1c0b7981 */ /* 0x000ea2000c1e9900 */
[----:B----4-:R-:W-:-:S03]  /*2840*/  FFMA R8, R7, R8, R6 ;  /* 0x0000000807087223 */ /* 0x010fc60000000006 */
[----:B------:R-:W5:Y:S02]  /*2850*/  LDL.128 R4, [R24] ;  /* 0x0000000018047983 */ /* 0x000f640000100c00 */
[----:B-----5:R-:W-:-:S04]  /*2860*/  FFMA R4, R4, R9, R8 ;  /* 0x0000000904047223 */ /* 0x020fc80000000008 */
[----:B---3--:R-:W-:Y:S02]  /*2870*/  FFMA R5, R5, R10, R4 ;  /* 0x0000000a05057223 */ /* 0x008fe40000000004 */
[----:B------:R-:W3:Y:S02]  /*2880*/  LDG.E.CONSTANT R4, desc[UR12][R28.64+0xc] ;  /* 0x00000c0c1c047981 */ /* 0x000ee4000c1e9900 */
[----:B--2---:R-:W-:Y:S02]  /*2890*/  FFMA R6, R6, R11, R5 ;  /* 0x0000000b06067223 */ /* 0x004fe40000000005 */
[----:B------:R-:W2:Y:S04]  /*28a0*/  LDG.E.CONSTANT R5, desc[UR12][R28.64+0x10] ;  /* 0x0000100c1c057981 */ /* 0x000ea8000c1e9900 */
[----:B------:R-:W2:Y:S01]  /*28b0*/  LDL.128 R8, [R24+0x10] ;  /* 0x0000100018087983 */ /* 0x000ea20000100c00 */
[----:B------:R-:W-:-:S02]  /*28c0*/  VIADD R25, R25, 0x10 ;  /* 0x0000001019197836 */ /* 0x000fc40000000000 */
[----:B---3--:R-:W-:Y:S02]  /*28d0*/  FFMA R7, R7, R4, R6 ;  /* 0x0000000407077223 */ /* 0x008fe40000000006 */
[----:B------:R-:W3:Y:S04]  /*28e0*/  LDG.E.CONSTANT R4, desc[UR12][R28.64+0x14] ;  /* 0x0000140c1c047981 */ /* 0x000ee8000c1e9900 */
[----:B------:R-:W4:Y:S01]  /*28f0*/  LDG.E.CONSTANT R6, desc[UR12][R28.64+0x1c] ;  /* 0x00001c0c1c067981 */ /* 0x000f22000c1e9900 */
[----:B--2---:R-:W-:-:S03]  /*2900*/  FFMA R8, R8, R5, R7 ;  /* 0x0000000508087223 */ /* 0x004fc60000000007 */
[----:B------:R-:W2:Y:S01]  /*2910*/  LDG.E.CONSTANT R5, desc[UR12][R28.64+0x18] ;  /* 0x0000180c1c057981 */ /* 0x000ea2000c1e9900 */
[----:B------:R-:W-:Y:S02]  /*2920*/  ISETP.NE.AND P0, PT, R25, RZ, PT ;  /* 0x000000ff1900720c */ /* 0x000fe40003f05270 */
[----:B------:R-:W-:Y:S02]  /*2930*/  IADD3 R24, PT, PT, R24, 0x40, RZ ;  /* 0x0000004018187810 */ /* 0x000fe40007ffe0ff */
[----:B------:R-:W-:Y:S01]  /*2940*/  IADD3 R27, PT, PT, R27, 0x10, RZ ;  /* 0x000000101b1b7810 */ /* 0x000fe20007ffe0ff */
[----:B---3--:R-:W-:-:S04]  /*2950*/  FFMA R9, R9, R4, R8 ;  /* 0x0000000409097223 */ /* 0x008fc80000000008 */
[----:B--2---:R-:W-:-:S04]  /*2960*/  FFMA R10, R10, R5, R9 ;  /* 0x000000050a0a7223 */ /* 0x004fc80000000009 */
[----:B----4-:R-:W-:Y:S01]  /*2970*/  FFMA R11, R11, R6, R10 ;  /* 0x000000060b0b7223 */ /* 0x010fe2000000000a */
[----:B------:R-:W-:Y:S06]  /*2980*/  @P0 BRA `(.L_x_194) ;  /* 0xfffffffc00580947 */ /* 0x000fec000383ffff */
[----:B------:R-:W-:-:S07]  /*2990*/  IMAD.MOV.U32 R8, RZ, RZ, R13 ;  /* 0x000000ffff087224 */ /* 0x000fce00078e000d */
.L_x_193:
[----:B------:R-:W-:-:S13]  /*29a0*/  ISETP.NE.AND P0, PT, R16, RZ, PT ;  /* 0x000000ff1000720c */ /* 0x000fda0003f05270 */
[----:B------:R-:W-:Y:S05]  /*29b0*/  @!P0 BRA `(.L_x_195) ;  /* 0x0000000000f88947 */ /* 0x000fea0003800000 */
[----:B------:R-:W-:Y:S02]  /*29c0*/  IADD3 R4, PT, PT, R16, -0x1, RZ ;  /* 0xffffffff10047810 */ /* 0x000fe40007ffe0ff */
[----:B------:R-:W-:Y:S02]  /*29d0*/  ISETP.NE.AND P1, PT, R15, RZ, PT ;  /* 0x000000ff0f00720c */ /* 0x000fe40003f25270 */
[----:B------:R-:W-:-:S13]  /*29e0*/  ISETP.GE.U32.AND P0, PT, R4, 0x7, PT ;  /* 0x000000070400780c */ /* 0x000fda0003f06070 */
[----:B------:R-:W-:Y:S05]  /*29f0*/  @!P0 BRA `(.L_x_196) ;  /* 0x00000000005c8947 */ /* 0x000fea0003800000 */
[----:B------:R-:W0:Y:S01]  /*2a00*/  LDC.64 R24, c[0x0][0x388] ;  /* 0x0000e200ff187b82 */ /* 0x000e220000000a00 */
[----:B------:R-:W-:Y:S02]  /*2a10*/  IADD3 R5, PT, PT, R23, R8, RZ ;  /* 0x0000000817057210 */ /* 0x000fe40007ffe0ff */
        /* <DEDUP_REMOVED lines=14> */
[----:B------:R-:W4:Y:S04]  /*2b00*/  LDL.128 R4, [R9+0x10] ;  /* 0x0000100009047983 */ /* 0x000f280000100c00 */
[----:B------:R-:W4:Y:S01]  /*2b10*/  LDG.E.CONSTANT R10, desc[UR12][R24.64+0x10] ;  /* 0x0000100c180a7981 */ /* 0x000f22000c1e9900 */
[----:B------:R-:W-:Y:S02]  /*2b20*/  VIADD R8, R8, 0x8 ;  /* 0x0000000808087836 */ /* 0x000fe40000000000 */
[----:B----4-:R-:W-:-:S04]  /*2b30*/  FFMA R4, R4, R10, R27 ;  /* 0x0000000a04047223 */ /* 0x010fc8000000001b */
[----:B--2---:R-:W-:-:S04]  /*2b40*/  FFMA R5, R11, R5, R4 ;  /* 0x000000050b057223 */ /* 0x004fc80000000004 */
[----:B---3--:R-:W-:-:S04]  /*2b50*/  FFMA R6, R26, R6, R5 ;  /* 0x000000061a067223 */ /* 0x008fc80000000005 */
[----:B-----5:R-:W-:-:S07]  /*2b60*/  FFMA R11, R29, R7, R6 ;  /* 0x000000071d0b7223 */ /* 0x020fce0000000006 */
.L_x_196:
[----:B------:R-:W-:Y:S05]  /*2b70*/  @!P1 BRA `(.L_x_195) ;  /* 0x0000000000889947 */ /* 0x000fea0003800000 */
[----:B------:R-:W-:Y:S02]  /*2b80*/  ISETP.GE.U32.AND P0, PT, R14, 0x3, PT ;  /* 0x000000030e00780c */ /* 0x000fe40003f06070 */
[----:B------:R-:W-:-:S11]  /*2b90*/  ISETP.NE.AND P1, PT, R12, RZ, PT ;  /* 0x000000ff0c00720c */ /* 0x000fd60003f25270 */
[----:B------:R-:W-:Y:S05]  /*2ba0*/  @!P0 BRA `(.L_x_197) ;  /* 0x0000000000388947 */ /* 0x000fea0003800000 */
[----:B------:R-:W0:Y:S01]  /*2bb0*/  LDC.64 R24, c[0x0][0x388] ;  /* 0x0000e200ff187b82 */ /* 0x000e220000000a00 */
[----:B------:R-:W-:Y:S02]  /*2bc0*/  IADD3 R5, PT, PT, R23, R8, RZ ;  /* 0x0000000817057210 */ /* 0x000fe40007ffe0ff */
        /* <DEDUP_REMOVED lines=12> */
.L_x_197:
[----:B------:R-:W-:Y:S05]  /*2c90*/  @!P1 BRA `(.L_x_195) ;  /* 0x0000000000409947 */ /* 0x000fea0003800000 */
[----:B------:R-:W0:Y:S01]  /*2ca0*/  LDC.64 R4, c[0x0][0x388] ;  /* 0x0000e200ff047b82 */ /* 0x000e220000000a00 */
[----:B------:R-:W-:Y:S01]  /*2cb0*/  R2UR UR4, R8 ;  /* 0x00000000080472ca */ /* 0x000fe200000e0000 */
[----:B------:R-:W-:-:S12]  /*2cc0*/  IMAD.IADD R7, R23, 0x1, R8 ;  /* 0x0000000117077824 */ /* 0x000fd800078e0208 */
[----:B------:R-:W-:Y:S01]  /*2cd0*/  ULEA UR4, UR4, UR18, 0x2 ;  /* 0x0000001204047291 */ /* 0x000fe2000f8e10ff */
[----:B0-----:R-:W-:-:S08]  /*2ce0*/  IMAD.WIDE R6, R7, 0x4, R4 ;  /* 0x0000000407067825 */ /* 0x001fd000078e0204 */
[----:B------:R-:W2:Y:S04]  /*2cf0*/  LDL.64 R4, [UR4] ;  /* 0x00000004ff047983 */ /* 0x000ea80008100a00 */
[----:B------:R-:W2:Y:S01]  /*2d00*/  LDG.E.CONSTANT R8, desc[UR12][R6.64] ;  /* 0x0000000c06087981 */ /* 0x000ea2000c1e9900 */
[----:B------:R-:W-:Y:S01]  /*2d10*/  ISETP.NE.AND P0, PT, R12, 0x1, PT ;  /* 0x000000010c00780c */ /* 0x000fe20003f05270 */
[----:B--2---:R-:W-:-:S12]  /*2d20*/  FFMA R11, R4, R8, R11 ;  /* 0x00000008040b7223 */ /* 0x004fd8000000000b */
[----:B------:R-:W-:Y:S05]  /*2d30*/  @!P0 BRA `(.L_x_195) ;  /* 0x0000000000188947 */ /* 0x000fea0003800000 */
[----:B------:R-:W-:Y:S01]  /*2d40*/  ISETP.NE.AND P0, PT, R12, 0x2, PT ;  /* 0x000000020c00780c */ /* 0x000fe20003f05270 */
[----:B------:R-:W2:Y:S04]  /*2d50*/  LDG.E.CONSTANT R4, desc[UR12][R6.64+0x4] ;  /* 0x0000040c06047981 */ /* 0x000ea8000c1e9900 */
[----:B------:R-:W3:Y:S08]  /*2d60*/  LDL R9, [UR4+0x8] ;  /* 0x00000804ff097983 */ /* 0x000ef00008100800 */
[----:B------:R-:W3:Y:S01]  /*2d70*/  @P0 LDG.E.CONSTANT R8, desc[UR12][R6.64+0x8] ;  /* 0x0000080c06080981 */ /* 0x000ee2000c1e9900 */
[----:B--2---:R-:W-:-:S04]  /*2d80*/  FFMA R11, R4, R5, R11 ;  /* 0x00000005040b7223 */ /* 0x004fc8000000000b */
[----:B---3--:R-:W-:-:S07]  /*2d90*/  @P0 FFMA R11, R8, R9, R11 ;  /* 0x00000009080b0223 */ /* 0x008fce000000000b */
.L_x_195:
[----:B------:R-:W0:Y:S01]  /*2da0*/  MUFU.RCP R5, R18 ;  /* 0x0000001200057308 */ /* 0x000e220000001000 */
        /* <DEDUP_REMOVED lines=8> */
[----:B------:R-:W-:Y:S02]  /*2e30*/  MOV R28, R11 ;  /* 0x0000000b001c7202 */ /* 0x000fe40000000f00 */
[----:B------:R-:W-:Y:S02]  /*2e40*/  MOV R27, R18 ;  /* 0x00000012001b7202 */ /* 0x000fe40000000f00 */
[----:B------:R-:W-:-:S07]  /*2e50*/  MOV R8, 0x2e70 ;  /* 0x00002e7000087802 */ /* 0x000fce0000000f00 */
[----:B----4-:R-:W-:Y:S05]  /*2e60*/  CALL.REL.NOINC `($__internal_7_$__cuda_sm3x_div_rn_noftz_f32_slowpath) ;  /* 0x00000018008c7944 */ /* 0x010fea0003c00000 */
.L_x_199:
[----:B------:R-:W-:Y:S05]  /*2e70*/  BSYNC.RECONVERGENT B4 ;  /* 0x0000000000047941 */ /* 0x000fea0003800200 */
.L_x_198:
[----:B------:R-:W-:Y:S02]  /*2e80*/  HFMA2 R5, -RZ, RZ, 3.7421875, 0 ;  /* 0x437c0000ff057431 */ /* 0x000fe400000001ff */
[----:B------:R-:W-:Y:S02]  /*2e90*/  IMAD.MOV.U32 R4, RZ, RZ, 0x3bbb989d ;  /* 0x3bbb989dff047424 */ /* 0x000fe400078e00ff */
[----:B------:R-:W-:Y:S01]  /*2ea0*/  FADD R9, R9, -R22 ;  /* 0x8000001609097221 */ /* 0x000fe20000000000 */
[----:B------:R-:W-:-:S03]  /*2eb0*/  IADD3 R2, PT, PT, R2, 0x1, RZ ;  /* 0x0000000102027810 */ /* 0x000fc60007ffe0ff */
[----:B------:R-:W-:Y:S01]  /*2ec0*/  FFMA.SAT R4, R9, R4, 0.5 ;  /* 0x3f00000009047423 */ /* 0x000fe20000002004 */
[----:B------:R-:W-:-:S03]  /*2ed0*/  ISETP.NE.AND P0, PT, R2, R3, PT ;  /* 0x000000030200720c */ /* 0x000fc60003f05270 */
[----:B------:R-:W-:-:S04]  /*2ee0*/  FFMA.RM R4, R4, R5, 12582913 ;  /* 0x4b40000104047423 */ /* 0x000fc80000004005 */
[C---:B------:R-:W-:Y:S01]  /*2ef0*/  FADD R6, R4.reuse, -12583039 ;  /* 0xcb40007f04067421 */ /* 0x040fe20000000000 */
[----:B------:R-:W-:-:S03]  /*2f00*/  IMAD.SHL.U32 R4, R4, 0x800000, RZ ;  /* 0x0080000004047824 */ /* 0x000fc600078e00ff */
[----:B------:R-:W-:-:S04]  /*2f10*/  FFMA R6, R9, 1.4426950216293334961, -R6 ;  /* 0x3fb8aa3b09067823 */ /* 0x000fc80000000806 */
[----:B------:R-:W-:-:S06]  /*2f20*/  FFMA R6, R9, 1.925963033500011079e-08, R6 ;  /* 0x32a5706009067823 */ /* 0x000fcc0000000006 */
[----:B------:R-:W0:Y:S02]  /*2f30*/  MUFU.EX2 R6, R6 ;  /* 0x0000000600067308 */ /* 0x000e240000000800 */
[----:B0-----:R-:W-:Y:S01]  /*2f40*/  FFMA R19, R4, R6, R19 ;  /* 0x0000000604137223 */ /* 0x001fe20000000013 */
[----:B------:R-:W-:Y:S06]  /*2f50*/  @P0 BRA `(.L_x_200) ;  /* 0xfffffff400b80947 */ /* 0x000fec000383ffff */
[----:B------:R-:W-:Y:S05]  /*2f60*/  BSYNC.RECONVERGENT B3 ;  /* 0x0000000000037941 */ /* 0x000fea0003800200 */
.L_x_192:
[----:B------:R-:W-:Y:S05]  /*2f70*/  BRA `(.L_x_187) ;  /* 0x0000000400807947 */ /* 0x000fea0003800000 */
.L_x_191:
[----:B------:R-:W0:Y:S01]  /*2f80*/  MUFU.RCP R5, R18 ;  /* 0x0000001200057308 */ /* 0x000e220000001000 */
[----:B------:R-:W-:Y:S01]  /*2f90*/  BSSY.RECONVERGENT B3, `(.L_x_201) ;  /* 0x000000d000037945 */ /* 0x000fe20003800200 */
[----:B------:R-:W-:-:S06]  /*2fa0*/  MOV R19, RZ ;  /* 0x000000ff00137202 */ /* 0x000fcc0000000f00 */
[----:B------:R-:W1:Y:S01]  /*2fb0*/  FCHK P0, RZ, R18 ;  /* 0x00000012ff007302 */ /* 0x000e620000000000 */
[----:B0-----:R-:W-:-:S04]  /*2fc0*/  FFMA R4, R5, -R18, 1 ;  /* 0x3f80000005047423 */ /* 0x001fc80000000812 */
[----:B------:R-:W-:-:S04]  /*2fd0*/  FFMA R6, R5, R4, R5 ;  /* 0x0000000405067223 */ /* 0x000fc80000000005 */
[----:B------:R-:W-:-:S04]  /*2fe0*/  FFMA R5, RZ, R6, RZ ;  /* 0x00000006ff057223 */ /* 0x000fc800000000ff */
[----:B------:R-:W-:-:S04]  /*2ff0*/  FFMA R4, R5, -R18, RZ ;  /* 0x8000001205047223 */ /* 0x000fc800000000ff */
[----:B--2---:R-:W-:Y:S01]  /*3000*/  FFMA R9, R6, R4, R5 ;  /* 0x0000000406097223 */ /* 0x004fe20000000005 */
[----:B-1----:R-:W-:Y:S06]  /*3010*/  @!P0 BRA `(.L_x_202) ;  /* 0x0000000000108947 */ /* 0x002fec0003800000 */
[----:B------:R-:W-:Y:S01]  /*3020*/  MOV R27, R18 ;  /* 0x00000012001b7202 */ /* 0x000fe20000000f00 */
[----:B------:R-:W-:Y:S01]  /*3030*/  IMAD.MOV.U32 R28, RZ, RZ, RZ ;  /* 0x000000ffff1c7224 */ /* 0x000fe200078e00ff */
[----:B------:R-:W-:-:S07]  /*3040*/  MOV R8, 0x3060 ;  /* 0x0000306000087802 */ /* 0x000fce0000000f00 */
[----:B----4-:R-:W-:Y:S05]  /*3050*/  CALL.REL.NOINC `($__internal_7_$__cuda_sm3x_div_rn_noftz_f32_slowpath) ;  /* 0x0000001800107944 */ /* 0x010fea0003c00000 */
.L_x_202:
[----:B------:R-:W-:Y:S05]  /*3060*/  BSYNC.RECONVERGENT B3 ;  /* 0x0000000000037941 */ /* 0x000fea0003800200 */
.L_x_201:
[----:B------:R-:W-:Y:S02]  /*3070*/  HFMA2 R4, -RZ, RZ, 0.96630859375, -0.0022525787353515625 ;  /* 0x3bbb989dff047431 */ /* 0x000fe400000001ff */
[----:B------:R-:W-:Y:S01]  /*3080*/  FADD R9, R9, -R22 ;  /* 0x8000001609097221 */ /* 0x000fe20000000000 */
[----:B------:R-:W-:Y:S01]  /*3090*/  MOV R5, 0x437c0000 ;  /* 0x437c000000057802 */ /* 0x000fe20000000f00 */
[----:B------:R-:W-:Y:S01]  /*30a0*/  BSSY.RECONVERGENT B0, `(.L_x_203) ;  /* 0x0000015000007945 */ /* 0x000fe20003800200 */
[----:B------:R-:W-:-:S04]  /*30b0*/  IADD3 R7, PT, PT, -R3, R2, RZ ;  /* 0x0000000203077210 */ /* 0x000fc80007ffe1ff */
[----:B------:R-:W-:Y:S01]  /*30c0*/  ISETP.GT.U32.AND P1, PT, R7, -0x4, PT ;  /* 0xfffffffc0700780c */ /* 0x000fe20003f24070 */
[----:B------:R-:W-:-:S04]  /*30d0*/  FFMA.SAT R4, R9, R4, 0.5 ;  /* 0x3f00000009047423 */ /* 0x000fc80000002004 */
[----:B------:R-:W-:Y:S01]  /*30e0*/  FFMA.RM R4, R4, R5, 12582913 ;  /* 0x4b40000104047423 */ /* 0x000fe20000004005 */
[----:B------:R-:W-:-:S03]  /*30f0*/  IMAD.IADD R5, R3, 0x1, -R2 ;  /* 0x0000000103057824 */ /* 0x000fc600078e0a02 */
[C---:B------:R-:W-:Y:S01]  /*3100*/  FADD R6, R4.reuse, -12583039 ;  /* 0xcb40007f04067421 */ /* 0x040fe20000000000 */
[----:B------:R-:W-:Y:S02]  /*3110*/  SHF.L.U32 R7, R4, 0x17, RZ ;  /* 0x0000001704077819 */ /* 0x000fe400000006ff */
[----:B------:R-:W-:Y:S01]  /*3120*/  LOP3.LUT P0, R8, R5, 0x3, RZ, 0xc0, !PT ;  /* 0x0000000305087812 */ /* 0x000fe2000780c0ff */
[----:B------:R-:W-:-:S04]  /*3130*/  FFMA R6, R9, 1.4426950216293334961, -R6 ;  /* 0x3fb8aa3b09067823 */ /* 0x000fc80000000806 */
[----:B------:R-:W-:-:S08]  /*3140*/  FFMA R6, R9, 1.925963033500011079e-08, R6 ;  /* 0x32a5706009067823 */ /* 0x000fd00000000006 */
[----:B------:R-:W-:Y:S05]  /*3150*/  @!P0 BRA `(.L_x_204) ;  /* 0x0000000000248947 */ /* 0x000fea0003800000 */
[----:B------:R-:W0:Y:S01]  /*3160*/  MUFU.EX2 R4, R6 ;  /* 0x0000000600047308 */ /* 0x000e220000000800 */
[----:B------:R-:W-:Y:S01]  /*3170*/  IMAD.MOV.U32 R5, RZ, RZ, RZ ;  /* 0x000000ffff057224 */ /* 0x000fe200078e00ff */
[----:B------:R-:W-:Y:S01]  /*3180*/  MOV R19, RZ ;  /* 0x000000ff00137202 */ /* 0x000fe20000000f00 */
[----:B0-----:R-:W-:-:S07]  /*3190*/  FMUL R4, R7, R4 ;  /* 0x0000000407047220 */ /* 0x001fce0000400000 */
.L_x_205:
[----:B------:R-:W-:Y:S01]  /*31a0*/  IADD3 R5, PT, PT, R5, 0x1, RZ ;  /* 0x0000000105057810 */ /* 0x000fe20007ffe0ff */
[----:B------:R-:W-:Y:S01]  /*31b0*/  FADD R19, R4, R19 ;  /* 0x0000001304137221 */ /* 0x000fe20000000000 */
[----:B------:R-:W-:Y:S02]  /*31c0*/  VIADD R2, R2, 0x1 ;  /* 0x0000000102027836 */ /* 0x000fe40000000000 */
[----:B------:R-:W-:-:S13]  /*31d0*/  ISETP.NE.AND P0, PT, R5, R8, PT ;  /* 0x000000080500720c */ /* 0x000fda0003f05270 */
[----:B------:R-:W-:Y:S05]  /*31e0*/  @P0 BRA `(.L_x_205) ;  /* 0xfffffffc00ec0947 */ /* 0x000fea000383ffff */
.L_x_204:
[----:B------:R-:W-:Y:S05]  /*31f0*/  BSYNC.RECONVERGENT B0 ;  /* 0x0000000000007941 */ /* 0x000fea0003800200 */
.L_x_203:
[----:B------:R-:W-:Y:S05]  /*3200*/  @P1 BRA `(.L_x_187) ;  /* 0x0000000000dc1947 */ /* 0x000fea0003800000 */
[----:B------:R-:W0:Y:S01]  /*3210*/  MUFU.EX2 R4, R6 ;  /* 0x0000000600047308 */ /* 0x000e220000000800 */
[----:B------:R-:W-:Y:S01]  /*3220*/  ISETP.GE.AND P0, PT, R2, R3, PT ;  /* 0x000000030200720c */ /* 0x000fe20003f06270 */
[----:B0-----:R-:W-:-:S12]  /*3230*/  FMUL R4, R7, R4 ;  /* 0x0000000407047220 */ /* 0x001fd80000400000 */
[----:B------:R-:W-:Y:S05]  /*3240*/  @P0 BRA `(.L_x_206) ;  /* 0x0000000000b00947 */ /* 0x000fea0003800000 */
[----:B------:R-:W-:Y:S01]  /*3250*/  IADD3 R5, PT, PT, R3, -R2, RZ ;  /* 0x8000000203057210 */ /* 0x000fe20007ffe0ff */
[----:B------:R-:W-:Y:S01]  /*3260*/  BSSY.RECONVERGENT B0, `(.L_x_207) ;  /* 0x0000019000007945 */ /* 0x000fe20003800200 */
[----:B------:R-:W-:Y:S02]  /*3270*/  PLOP3.LUT P0, PT, PT, PT, PT, 0x80, 0x8 ;  /* 0x000000000008781c */ /* 0x000fe40003f0f070 */
[----:B------:R-:W-:-:S13]  /*3280*/  ISETP.GT.AND P1, PT, R5, 0xc, PT ;  /* 0x0000000c0500780c */ /* 0x000fda0003f24270 */
[----:B------:R-:W-:Y:S05]  /*3290*/  @!P1 BRA `(.L_x_208) ;  /* 0x0000000000549947 */ /* 0x000fea0003800000 */
[----:B------:R-:W-:Y:S02]  /*32a0*/  PLOP3.LUT P0, PT, PT, PT, PT, 0x8, 0x80 ;  /* 0x000000000080781c */ /* 0x000fe40003f0e170 */
[----:B------:R-:W-:-:S11]  /*32b0*/  IADD3 R5, PT, PT, R3, -0xc, RZ ;  /* 0xfffffff403057810 */ /* 0x000fd60007ffe0ff */
.L_x_209:
[----:B------:R-:W-:Y:S01]  /*32c0*/  FADD R19, R4, R19 ;  /* 0x0000001304137221 */ /* 0x000fe20000000000 */
[----:B------:R-:W-:-:S03]  /*32d0*/  VIADD R2, R2, 0x10 ;  /* 0x0000001002027836 */ /* 0x000fc60000000000 */
[----:B------:R-:W-:Y:S02]  /*32e0*/  FADD R19, R4, R19 ;  /* 0x0000001304137221 */ /* 0x000fe40000000000 */
[----:B------:R-:W-:Y:S02]  /*32f0*/  ISETP.GE.AND P1, PT, R2, R5, PT ;  /* 0x000000050200720c */ /* 0x000fe40003f26270 */
[----:B------:R-:W-:-:S04]  /*3300*/  FADD R19, R4, R19 ;  /* 0x0000001304137221 */ /* 0x000fc80000000000 */
        /* <DEDUP_REMOVED lines=12> */
[----:B------:R-:W-:Y:S01]  /*33d0*/  FADD R19, R4, R19 ;  /* 0x0000001304137221 */ /* 0x000fe20000000000 */
[----:B------:R-:W-:Y:S06]  /*33e0*/  @!P1 BRA `(.L_x_209) ;  /* 0xfffffffc00b49947 */ /* 0x000fec000383ffff */
.L_x_208:
[----:B------:R-:W-:Y:S05]  /*33f0*/  BSYNC.RECONVERGENT B0 ;  /* 0x0000000000007941 */ /* 0x000fea0003800200 */
.L_x_207:
[----:B------:R-:W-:Y:S01]  /*3400*/  IADD3 R5, PT, PT, R3, -R2, RZ ;  /* 0x8000000203057210 */ /* 0x000fe20007ffe0ff */
[----:B------:R-:W-:Y:S03]  /*3410*/  BSSY.RECONVERGENT B0, `(.L_x_210) ;  /* 0x000000d000007945 */ /* 0x000fe60003800200 */
[----:B------:R-:W-:-:S13]  /*3420*/  ISETP.GT.AND P1, PT, R5, 0x4, PT ;  /* 0x000000040500780c */ /* 0x000fda0003f24270 */
[----:B------:R-:W-:Y:S05]  /*3430*/  @!P1 BRA `(.L_x_211) ;  /* 0x0000000000289947 */ /* 0x000fea0003800000 */
[----:B------:R-:W-:Y:S01]  /*3440*/  FADD R19, R19, R4 ;  /* 0x0000000413137221 */ /* 0x000fe20000000000 */
[----:B------:R-:W-:Y:S02]  /*3450*/  PLOP3.LUT P0, PT, PT, PT, PT, 0x8, 0x80 ;  /* 0x000000000080781c */ /* 0x000fe40003f0e170 */
[----:B------:R-:W-:Y:S01]  /*3460*/  IADD3 R2, PT, PT, R2, 0x8, RZ ;  /* 0x0000000802027810 */ /* 0x000fe20007ffe0ff */
[----:B------:R-:W-:-:S04]  /*3470*/  FADD R19, R4, R19 ;  /* 0x0000001304137221 */ /* 0x000fc80000000000 */
[----:B------:R-:W-:-:S04]  /*3480*/  FADD R19, R4, R19 ;  /* 0x0000001304137221 */ /* 0x000fc80000000000 */
[----:B------:R-:W-:-:S04]  /*3490*/  FADD R19, R4, R19 ;  /* 0x0000001304137221 */ /* 0x000fc80000000000 */
[----:B------:R-:W-:-:S04]  /*34a0*/  FADD R19, R4, R19 ;  /* 0x0000001304137221 */ /* 0x000fc80000000000 */
[----:B------:R-:W-:-:S04]  /*34b0*/  FADD R19, R4, R19 ;  /* 0x0000001304137221 */ /* 0x000fc80000000000 */
[----:B------:R-:W-:-:S04]  /*34c0*/  FADD R19, R4, R19 ;  /* 0x0000001304137221 */ /* 0x000fc80000000000 */
[----:B------:R-:W-:-:S07]  /*34d0*/  FADD R19, R4, R19 ;  /* 0x0000001304137221 */ /* 0x000fce0000000000 */
.L_x_211:
[----:B------:R-:W-:Y:S05]  /*34e0*/  BSYNC.RECONVERGENT B0 ;  /* 0x0000000000007941 */ /* 0x000fea0003800200 */
.L_x_210:
[----:B------:R-:W-:-:S13]  /*34f0*/  ISETP.NE.OR P0, PT, R2, R3, P0 ;  /* 0x000000030200720c */ /* 0x000fda0000705670 */
[----:B------:R-:W-:Y:S05]  /*3500*/  @!P0 BRA `(.L_x_187) ;  /* 0x00000000001c8947 */ /* 0x000fea0003800000 */
.L_x_206:
[----:B------:R-:W-:Y:S02]  /*3510*/  VIADD R2, R2, 0x4 ;  /* 0x0000000402027836 */ /* 0x000fe40000000000 */
[----:B------:R-:W-:-:S03]  /*3520*/  FADD R19, R4, R19 ;  /* 0x0000001304137221 */ /* 0x000fc60000000000 */
[----:B------:R-:W-:Y:S01]  /*3530*/  ISETP.NE.AND P0, PT, R2, R3, PT ;  /* 0x000000030200720c */ /* 0x000fe20003f05270 */
[----:B------:R-:W-:-:S04]  /*3540*/  FADD R19, R4, R19 ;  /* 0x0000001304137221 */ /* 0x000fc80000000000 */
[----:B------:R-:W-:-:S04]  /*3550*/  FADD R19, R4, R19 ;  /* 0x0000001304137221 */ /* 0x000fc80000000000 */
[----:B------:R-:W-:-:S04]  /*3560*/  FADD R19, R4, R19 ;  /* 0x0000001304137221 */ /* 0x000fc80000000000 */
[----:B------:R-:W-:Y:S05]  /*3570*/  @P0 BRA `(.L_x_206) ;  /* 0xfffffffc00e40947 */ /* 0x000fea000383ffff */
.L_x_187:
[----:B------:R-:W-:Y:S05]  /*3580*/  BSYNC.RECONVERGENT B2 ;  /* 0x0000000000027941 */ /* 0x000fea0003800200 */
.L_x_186:
[----:B------:R-:W0:Y:S02]  /*3590*/  LDCU UR4, c[0x0][0x3ac] ;  /* 0x00007580ff0477ac */ /* 0x000e240008000800 */
[----:B0-----:R-:W-:-:S09]  /*35a0*/  UISETP.GE.AND UP0, UPT, UR4, 0x1, UPT ;  /* 0x000000010400788c */ /* 0x001fd2000bf06270 */
[----:B------:R-:W-:Y:S05]  /*35b0*/  BRA.U !UP0, `(.L_x_212) ;  /* 0x0000000508cc7547 */ /* 0x000fea000b800000 */
[----:B------:R-:W-:Y:S02]  /*35c0*/  UISETP.GE.U32.AND UP0, UPT, UR4, 0x4, UPT ;  /* 0x000000040400788c */ /* 0x000fe4000bf06070 */
[----:B------:R-:W-:Y:S01]  /*35d0*/  MOV R3, UR4 ;  /* 0x0000000400037c02 */ /* 0x000fe20008000f00 */
[----:B------:R-:W-:Y:S01]  /*35e0*/  ULOP3.LUT UR14, UR11, 0x3, URZ, 0xc0, !UPT ;  /* 0x000000030b0e7892 */ /* 0x000fe2000f8ec0ff */
[----:B------:R-:W-:-:S03]  /*35f0*/  UMOV UR4, URZ ;  /* 0x000000ff00047c82 */ /* 0x000fc60008000000 */
[----:B------:R-:W-:Y:S02]  /*3600*/  IMAD R2, R0, R3, UR6 ;  /* 0x0000000600027e24 */ /* 0x000fe4000f8e0203 */
[----:B------:R-:W-:Y:S06]  /*3610*/  BRA.U !UP0, `(.L_x_213) ;  /* 0x0000000508487547 */ /* 0x000fec000b800000 */
[----:B------:R-:W0:Y:S01]  /*3620*/  LDCU.64 UR8, c[0x0][0x398] ;  /* 0x00007300ff0877ac */ /* 0x000e220008000a00 */
[----:B------:R-:W-:Y:S01]  /*3630*/  MOV R3, R2 ;  /* 0x0000000200037202 */ /* 0x000fe20000000f00 */
[----:B------:R-:W-:Y:S01]  /*3640*/  ULOP3.LUT UR4, UR11, 0xffff, URZ, 0xc0, !UPT ;  /* 0x0000ffff0b047892 */ /* 0x000fe2000f8ec0ff */
[----:B------:R-:W-:-:S03]  /*3650*/  UMOV UR7, UR10 ;  /* 0x0000000a00077c82 */ /* 0x000fc60008000000 */
[----:B------:R-:W-:-:S04]  /*3660*/  USHF.R.U32.HI UR4, URZ, 0x2, UR4 ;  /* 0x00000002ff047899 */ /* 0x000fc80008011604 */
[----:B------:R-:W-:-:S04]  /*3670*/  USHF.L.U32 UR4, UR4, 0x2, URZ ;  /* 0x0000000204047899 */ /* 0x000fc800080006ff */
[----:B------:R-:W-:Y:S02]  /*3680*/  ULOP3.LUT UR5, UR4, 0xfc, URZ, 0xe2, !UPT ;  /* 0x000000fc04057892 */ /* 0x000fe4000f8ee2ff */
[----:B0-----:R-:W-:Y:S02]  /*3690*/  UIADD3 UR8, UP0, UPT, UR8, 0x8, URZ ;  /* 0x0000000808087890 */ /* 0x001fe4000ff1e0ff */
[----:B------:R-:W-:Y:S02]  /*36a0*/  ULOP3.LUT UR4, UR11, 0xfc, URZ, 0xc0, !UPT ;  /* 0x000000fc0b047892 */ /* 0x000fe4000f8ec0ff */
[----:B------:R-:W-:Y:S02]  /*36b0*/  UIADD3.X UR9, UPT, UPT, URZ, UR9, URZ, UP0, !UPT ;  /* 0x00000009ff097290 */ /* 0x000fe400087fe4ff */
[----:B------:R-:W-:-:S12]  /*36c0*/  UIADD3 UR5, UPT, UPT, -UR5, URZ, URZ ;  /* 0x000000ff05057290 */ /* 0x000fd8000fffe1ff */
.L_x_222:
[----:B01-3--:R-:W3:Y:S01]  /*36d0*/  LDL.128 R4, [UR7] ;  /* 0x00000007ff047983 */ /* 0x00bee20008100c00 */
[----:B--2---:R-:W0:Y:S01]  /*36e0*/  MUFU.RCP R8, R19 ;  /* 0x0000001300087308 */ /* 0x004e220000001000 */
[----:B------:R-:W-:Y:S01]  /*36f0*/  UIADD3 UR5, UPT, UPT, UR5, 0x4, URZ ;  /* 0x0000000405057890 */ /* 0x000fe2000fffe0ff */
[----:B------:R-:W-:Y:S01]  /*3700*/  MOV R13, UR9 ;  /* 0x00000009000d7c02 */ /* 0x000fe20008000f00 */
[----:B------:R-:W-:Y:S01]  /*3710*/  IMAD.U32 R12, RZ, RZ, UR8 ;  /* 0x00000008ff0c7e24 */ /* 0x000fe2000f8e00ff */
[----:B------:R-:W-:Y:S01]  /*3720*/  BSSY.RECONVERGENT B2, `(.L_x_214) ;  /* 0x000000e000027945 */ /* 0x000fe20003800200 */
[----:B------:R-:W-:Y:S02]  /*3730*/  UISETP.NE.AND UP0, UPT, UR5, URZ, UPT ;  /* 0x000000ff0500728c */ /* 0x000fe4000bf05270 */
[----:B------:R-:W-:-:S04]  /*3740*/  IMAD.WIDE R12, R3, 0x4, R12 ;  /* 0x00000004030c7825 */ /* 0x000fc800078e020c */
[----:B0-----:R-:W-:-:S04]  /*3750*/  FFMA R9, R8, -R19, 1 ;  /* 0x3f80000008097423 */ /* 0x001fc80000000813 */
[----:B------:R-:W-:Y:S01]  /*3760*/  FFMA R9, R8, R9, R8 ;  /* 0x0000000908097223 */ /* 0x000fe20000000008 */
[----:B---3--:R-:W0:Y:S03]  /*3770*/  FCHK P0, R4, R19 ;  /* 0x0000001304007302 */ /* 0x008e260000000000 */
[----:B------:R-:W-:-:S04]  /*3780*/  FFMA R8, R4, R9, RZ ;  /* 0x0000000904087223 */ /* 0x000fc800000000ff */
[----:B------:R-:W-:-:S04]  /*3790*/  FFMA R10, R8, -R19, R4 ;  /* 0x80000013080a7223 */ /* 0x000fc80000000004 */
[----:B------:R-:W-:Y:S01]  /*37a0*/  FFMA R9, R9, R10, R8 ;  /* 0x0000000a09097223 */ /* 0x000fe20000000008 */
[----:B0-----:R-:W-:Y:S06]  /*37b0*/  @!P0 BRA `(.L_x_215) ;  /* 0x0000000000108947 */ /* 0x001fec0003800000 */
[----:B------:R-:W-:Y:S01]  /*37c0*/  MOV R28, R4 ;  /* 0x00000004001c7202 */ /* 0x000fe20000000f00 */
[----:B------:R-:W-:Y:S01]  /*37d0*/  IMAD.MOV.U32 R27, RZ, RZ, R19 ;  /* 0x000000ffff1b7224 */ /* 0x000fe200078e0013 */
[----:B------:R-:W-:-:S07]  /*37e0*/  MOV R8, 0x3800 ;  /* 0x0000380000087802 */ /* 0x000fce0000000f00 */
[----:B----4-:R-:W-:Y:S05]  /*37f0*/  CALL.REL.NOINC `($__internal_7_$__cuda_sm3x_div_rn_noftz_f32_slowpath) ;  /* 0x0000001000287944 */ /* 0x010fea0003c00000 */
.L_x_215:
[----:B------:R-:W-:Y:S05]  /*3800*/  BSYNC.RECONVERGENT B2 ;  /* 0x0000000000027941 */ /* 0x000fea0003800200 */
.L_x_214:
[----:B------:R-:W0:Y:S01]  /*3810*/  MUFU.RCP R4, R19 ;  /* 0x0000001300047308 */ /* 0x000e220000001000 */
[----:B------:R1:W-:Y:S01]  /*3820*/  STG.E desc[UR12][R12.64+-0x8], R9 ;  /* 0xfffff8090c007986 */ /* 0x0003e2000c10190c */
[----:B------:R-:W-:Y:S06]  /*3830*/  BSSY.RECONVERGENT B2, `(.L_x_216) ;  /* 0x000000d000027945 */ /* 0x000fec0003800200 */
[----:B------:R-:W2:Y:S01]  /*3840*/  FCHK P0, R5, R19 ;  /* 0x0000001305007302 */ /* 0x000ea20000000000 */
[----:B0-----:R-:W-:-:S04]  /*3850*/  FFMA R11, R4, -R19, 1 ;  /* 0x3f800000040b7423 */ /* 0x001fc80000000813 */
[----:B------:R-:W-:-:S04]  /*3860*/  FFMA R15, R4, R11, R4 ;  /* 0x0000000b040f7223 */ /* 0x000fc80000000004 */
[----:B------:R-:W-:-:S04]  /*3870*/  FFMA R4, R5, R15, RZ ;  /* 0x0000000f05047223 */ /* 0x000fc800000000ff */
[----:B------:R-:W-:-:S04]  /*3880*/  FFMA R11, R4, -R19, R5 ;  /* 0x80000013040b7223 */ /* 0x000fc80000000005 */
[----:B------:R-:W-:Y:S01]  /*3890*/  FFMA R11, R15, R11, R4 ;  /* 0x0000000b0f0b7223 */ /* 0x000fe20000000004 */
[----:B-12---:R-:W-:Y:S06]  /*38a0*/  @!P0 BRA `(.L_x_217) ;  /* 0x0000000000148947 */ /* 0x006fec0003800000 */
[----:B------:R-:W-:Y:S02]  /*38b0*/  MOV R28, R5 ;  /* 0x00000005001c7202 */ /* 0x000fe40000000f00 */
[----:B------:R-:W-:Y:S02]  /*38c0*/  MOV R27, R19 ;  /* 0x00000013001b7202 */ /* 0x000fe40000000f00 */
[----:B------:R-:W-:-:S07]  /*38d0*/  MOV R8, 0x38f0 ;  /* 0x000038f000087802 */ /* 0x000fce0000000f00 */
[----:B----4-:R-:W-:Y:S05]  /*38e0*/  CALL.REL.NOINC `($__internal_7_$__cuda_sm3x_div_rn_noftz_f32_slowpath) ;  /* 0x0000000c00ec7944 */ /* 0x010fea0003c00000 */
[----:B------:R-:W-:-:S07]  /*38f0*/  IMAD.MOV.U32 R11, RZ, RZ, R9 ;  /* 0x000000ffff0b7224 */ /* 0x000fce00078e0009 */
.L_x_217:
[----:B------:R-:W-:Y:S05]  /*3900*/  BSYNC.RECONVERGENT B2 ;  /* 0x0000000000027941 */ /* 0x000fea0003800200 */
.L_x_216:
        /* <DEDUP_REMOVED lines=14> */
.L_x_219:
[----:B------:R-:W-:Y:S05]  /*39f0*/  BSYNC.RECONVERGENT B2 ;  /* 0x0000000000027941 */ /* 0x000fea0003800200 */
.L_x_218:
        /* <DEDUP_REMOVED lines=10> */
[----:B------:R-:W-:Y:S01]  /*3aa0*/  IMAD.MOV.U32 R28, RZ, RZ, R7 ;  /* 0x000000ffff1c7224 */ /* 0x000fe200078e0007 */
[----:B------:R-:W-:Y:S02]  /*3ab0*/  MOV R27, R19 ;  /* 0x00000013001b7202 */ /* 0x000fe40000000f00 */
[----:B------:R-:W-:-:S07]  /*3ac0*/  MOV R8, 0x3ae0 ;  /* 0x00003ae000087802 */ /* 0x000fce0000000f00 */
[----:B----4-:R-:W-:Y:S05]  /*3ad0*/  CALL.REL.NOINC `($__internal_7_$__cuda_sm3x_div_rn_noftz_f32_slowpath) ;  /* 0x0000000c00707944 */ /* 0x010fea0003c00000 */
[----:B------:R-:W-:-:S07]  /*3ae0*/  MOV R5, R9 ;  /* 0x0000000900057202 */ /* 0x000fce0000000f00 */
.L_x_221:
[----:B------:R-:W-:Y:S05]  /*3af0*/  BSYNC.RECONVERGENT B2 ;  /* 0x0000000000027941 */ /* 0x000fea0003800200 */
.L_x_220:
[----:B------:R0:W-:Y:S01]  /*3b00*/  STG.E desc[UR12][R12.64+0x4], R5 ;  /* 0x000004050c007986 */ /* 0x0001e2000c10190c */
[----:B------:R-:W-:Y:S01]  /*3b10*/  VIADD R3, R3, 0x4 ;  /* 0x0000000403037836 */ /* 0x000fe20000000000 */
[----:B------:R-:W-:Y:S01]  /*3b20*/  UIADD3 UR7, UPT, UPT, UR7, 0x10, URZ ;  /* 0x0000001007077890 */ /* 0x000fe2000fffe0ff */
[----:B------:R-:W-:Y:S11]  /*3b30*/  BRA.U UP0, `(.L_x_222) ;  /* 0xfffffff900e47547 */ /* 0x000ff6000b83ffff */
.L_x_213:
[----:B------:R-:W-:-:S09]  /*3b40*/  UISETP.NE.AND UP0, UPT, UR14, URZ, UPT ;  /* 0x000000ff0e00728c */ /* 0x000fd2000bf05270 */
[----:B------:R-:W-:Y:S05]  /*3b50*/  BRA.U !UP0, `(.L_x_212) ;  /* 0x0000000108647547 */ /* 0x000fea000b800000 */
[----:B01-3--:R-:W0:Y:S01]  /*3b60*/  LDC.64 R4, c[0x0][0x398] ;  /* 0x0000e600ff047b82 */ /* 0x00be220000000a00 */
[----:B------:R-:W-:Y:S01]  /*3b70*/  IADD3 R3, PT, PT, R2, UR4, RZ ;  /* 0x0000000402037c10 */ /* 0x000fe2000fffe0ff */
[----:B------:R-:W-:Y:S02]  /*3b80*/  UIMAD UR7, UR4, 0x4, UR10 ;  /* 0x00000004040778a4 */ /* 0x000fe4000f8e020a */
[----:B------:R-:W-:-:S12]  /*3b90*/  UIADD3 UR5, UPT, UPT, -UR14, URZ, URZ ;  /* 0x000000ff0e057290 */ /* 0x000fd8000fffe1ff */
.L_x_225:
[----:B------:R-:W3:Y:S01]  /*3ba0*/  LDL R28, [UR7] ;  /* 0x00000007ff1c7983 */ /* 0x000ee20008100800 */
[----:B------:R-:W1:Y:S01]  /*3bb0*/  MUFU.RCP R2, R19 ;  /* 0x0000001300027308 */ /* 0x000e620000001000 */
[----:B------:R-:W-:Y:S01]  /*3bc0*/  UIADD3 UR5, UPT, UPT, UR5, 0x1, URZ ;  /* 0x0000000105057890 */ /* 0x000fe2000fffe0ff */
[----:B------:R-:W-:Y:S03]  /*3bd0*/  BSSY.RECONVERGENT B2, `(.L_x_223) ;  /* 0x000000d000027945 */ /* 0x000fe60003800200 */
[----:B------:R-:W-:Y:S01]  /*3be0*/  UISETP.NE.AND UP0, UPT, UR5, URZ, UPT ;  /* 0x000000ff0500728c */ /* 0x000fe2000bf05270 */
[----:B01----:R-:W-:-:S04]  /*3bf0*/  FFMA R7, R2, -R19, 1 ;  /* 0x3f80000002077423 */ /* 0x003fc80000000813 */
[----:B------:R-:W-:Y:S01]  /*3c00*/  FFMA R2, R2, R7, R2 ;  /* 0x0000000702027223 */ /* 0x000fe20000000002 */
[----:B---3--:R-:W1:Y:S03]  /*3c10*/  FCHK P0, R28, R19 ;  /* 0x000000131c007302 */ /* 0x008e660000000000 */
[----:B------:R-:W-:-:S04]  /*3c20*/  FFMA R7, R2, R28, RZ ;  /* 0x0000001c02077223 */ /* 0x000fc800000000ff */
[----:B------:R-:W-:-:S04]  /*3c30*/  FFMA R6, R7, -R19, R28 ;  /* 0x8000001307067223 */ /* 0x000fc8000000001c */
[----:B--2---:R-:W-:Y:S01]  /*3c40*/  FFMA R9, R2, R6, R7 ;  /* 0x0000000602097223 */ /* 0x004fe20000000007 */
[----:B0-----:R-:W-:Y:S01]  /*3c50*/  IMAD.WIDE R6, R3, 0x4, R4 ;  /* 0x0000000403067825 */ /* 0x001fe200078e0204 */
[----:B-1----:R-:W-:Y:S06]  /*3c60*/  @!P0 BRA `(.L_x_224) ;  /* 0x00000000000c8947 */ /* 0x002fec0003800000 */
[----:B------:R-:W-:Y:S02]  /*3c70*/  MOV R27, R19 ;  /* 0x00000013001b7202 */ /* 0x000fe40000000f00 */
[----:B------:R-:W-:-:S07]  /*3c80*/  MOV R8, 0x3ca0 ;  /* 0x00003ca000087802 */ /* 0x000fce0000000f00 */
[----:B----4-:R-:W-:Y:S05]  /*3c90*/  CALL.REL.NOINC `($__internal_7_$__cuda_sm3x_div_rn_noftz_f32_slowpath) ;  /* 0x0000000c00007944 */ /* 0x010fea0003c00000 */
.L_x_224:
[----:B------:R-:W-:Y:S05]  /*3ca0*/  BSYNC.RECONVERGENT B2 ;  /* 0x0000000000027941 */ /* 0x000fea0003800200 */
.L_x_223:
[----:B------:R0:W-:Y:S01]  /*3cb0*/  STG.E desc[UR12][R6.64], R9 ;  /* 0x0000000906007986 */ /* 0x0001e2000c10190c */
[----:B------:R-:W-:Y:S01]  /*3cc0*/  VIADD R3, R3, 0x1 ;  /* 0x0000000103037836 */ /* 0x000fe20000000000 */
[----:B------:R-:W-:Y:S01]  /*3cd0*/  UIADD3 UR7, UPT, UPT, UR7, 0x4, URZ ;  /* 0x0000000407077890 */ /* 0x000fe2000fffe0ff */
[----:B------:R-:W-:Y:S11]  /*3ce0*/  BRA.U UP0, `(.L_x_225) ;  /* 0xfffffffd00ac7547 */ /* 0x000ff6000b83ffff */
.L_x_212:
[----:B01----:R-:W0:Y:S02]  /*3cf0*/  LDC R5, c[0x0][0x3ac] ;  /* 0x0000eb00ff057b82 */ /* 0x003e240000000800 */
[----:B0-----:R-:W-:-:S13]  /*3d00*/  ISETP.GE.AND P0, PT, R5, 0x81, PT ;  /* 0x000000810500780c */ /* 0x001fda0003f06270 */
[----:B------:R-:W-:Y:S05]  /*3d10*/  @!P0 EXIT ;  /* 0x000000000000894d */ /* 0x000fea0003800000 */
[C---:B------:R-:W-:Y:S01]  /*3d20*/  IADD3 R2, PT, PT, R5.reuse, -0x81, RZ ;  /* 0xffffff7f05027810 */ /* 0x040fe20007ffe0ff */
[----:B------:R-:W-:Y:S02]  /*3d30*/  HFMA2 R14, -RZ, RZ, 0, 7.62939453125e-06 ;  /* 0x00000080ff0e7431 */ /* 0x000fe400000001ff */
[----:B------:R-:W-:Y:S01]  /*3d40*/  IMAD R3, R0, R5, UR6 ;  /* 0x0000000600037e24 */ /* 0x000fe2000f8e0205 */
[----:B------:R-:W-:Y:S02]  /*3d50*/  LOP3.LUT R16, R5, 0xf, RZ, 0xc0, !PT ;  /* 0x0000000f05107812 */ /* 0x000fe400078ec0ff */
[----:B------:R-:W-:-:S13]  /*3d60*/  ISETP.GE.U32.AND P0, PT, R2, 0xf, PT ;  /* 0x0000000f0200780c */ /* 0x000fda0003f06070 */
[----:B------:R-:W-:Y:S05]  /*3d70*/  @!P0 BRA `(.L_x_226) ;  /* 0x0000000000f08947 */ /* 0x000fea0003800000 */
[----:B--2---:R-:W0:Y:S01]  /*3d80*/  LDC.64 R10, c[0x0][0x398] ;  /* 0x0000e600ff0a7b82 */ /* 0x004e220000000a00 */
[----:B------:R-:W-:Y:S01]  /*3d90*/  LOP3.LUT R12, R5, 0x7ffffff0, RZ, 0xc0, !PT ;  /* 0x7ffffff0050c7812 */ /* 0x000fe200078ec0ff */
[----:B------:R-:W-:Y:S01]  /*3da0*/  IMAD.MOV.U32 R14, RZ, RZ, 0x88 ;  /* 0x00000088ff0e7424 */ /* 0x000fe200078e00ff */
[----:B------:R-:W-:Y:S02]  /*3db0*/  MOV R9, R3 ;  /* 0x0000000300097202 */ /* 0x000fe40000000f00 */
[----:B------:R-:W-:-:S07]  /*3dc0*/  IADD3 R12, PT, PT, -R12, RZ, RZ ;  /* 0x000000ff0c0c7210 */ /* 0x000fce0007ffe1ff */
.L_x_227:
[----:B-1----:R-:W-:-:S04]  /*3dd0*/  IMAD.SHL.U32 R0, R14, 0x4, RZ ;  /* 0x000000040e007824 */ /* 0x002fc800078e00ff */
[C---:B------:R-:W-:Y:S01]  /*3de0*/  VIADD R8, R0.reuse, 0xffffffe0 ;  /* 0xffffffe000087836 */ /* 0x040fe20000000000 */
[C---:B---3--:R-:W-:Y:S02]  /*3df0*/  IADD3 R4, PT, PT, R0.reuse, -0x18, RZ ;  /* 0xffffffe800047810 */ /* 0x048fe40007ffe0ff */
[C---:B------:R-:W-:Y:S02]  /*3e00*/  IADD3 R6, PT, PT, R0.reuse, -0x1c, RZ ;  /* 0xffffffe400067810 */ /* 0x040fe40007ffe0ff */
[C---:B------:R-:W-:Y:S02]  /*3e10*/  IADD3 R2, PT, PT, R0.reuse, -0x10, RZ ;  /* 0xfffffff000027810 */ /* 0x040fe40007ffe0ff */
[----:B------:R-:W-:Y:S02]  /*3e20*/  LOP3.LUT R0, R0, 0x1e0, RZ, 0xc0, !PT ;  /* 0x000001e000007812 */ /* 0x000fe400078ec0ff */
[----:B------:R-:W-:Y:S02]  /*3e30*/  LOP3.LUT R4, R4, 0x1c8, RZ, 0xc0, !PT ;  /* 0x000001c804047812 */ /* 0x000fe400078ec0ff */
[----:B------:R-:W-:Y:S01]  /*3e40*/  LOP3.LUT R8, R8, 0x1c0, RZ, 0xc0, !PT ;  /* 0x000001c008087812 */ /* 0x000fe200078ec0ff */
[----:B------:R-:W-:Y:S01]  /*3e50*/  IMAD.IADD R18, R1, 0x1, R0 ;  /* 0x0000000101127824 */ /* 0x000fe200078e0200 */
[----:B------:R-:W-:-:S02]  /*3e60*/  LOP3.LUT R6, R6, 0x1c4, RZ, 0xc0, !PT ;  /* 0x000001c406067812 */ /* 0x000fc400078ec0ff */
[----:B------:R-:W-:Y:S02]  /*3e70*/  LOP3.LUT R2, R2, 0x1d0, RZ, 0xc0, !PT ;  /* 0x000001d002027812 */ /* 0x000fe400078ec0ff */
[C---:B------:R-:W-:Y:S01]  /*3e80*/  IADD3 R20, PT, PT, R1.reuse, R4, RZ ;  /* 0x0000000401147210 */ /* 0x040fe20007ffe0ff */
[C---:B------:R-:W-:Y:S01]  /*3e90*/  IMAD.IADD R24, R1.reuse, 0x1, R6 ;  /* 0x0000000101187824 */ /* 0x040fe200078e0206 */
[C---:B------:R-:W-:Y:S01]  /*3ea0*/  IADD3 R25, PT, PT, R1.reuse, R8, RZ ;  /* 0x0000000801197210 */ /* 0x040fe20007ffe0ff */
[----:B------:R-:W2:Y:S01]  /*3eb0*/  LDL R18, [R18+0x200] ;  /* 0x0002000012127983 */ /* 0x000ea20000100800 */
[----:B------:R-:W-:-:S03]  /*3ec0*/  IADD3 R7, PT, PT, R1, R2, RZ ;  /* 0x0000000201077210 */ /* 0x000fc60007ffe0ff */
[----:B------:R-:W3:Y:S04]  /*3ed0*/  LDL R13, [R20+0x200] ;  /* 0x00020000140d7983 */ /* 0x000ee80000100800 */
[----:B------:R-:W5:Y:S04]  /*3ee0*/  LDL R15, [R20+0x210] ;  /* 0x00021000140f7983 */ /* 0x000f680000100800 */
[----:B------:R-:W4:Y:S04]  /*3ef0*/  LDL R17, [R20+0x220] ;  /* 0x0002200014117983 */ /* 0x000f280000100800 */
[----:B------:R-:W4:Y:S04]  /*3f00*/  LDL R19, [R20+0x230] ;  /* 0x0002300014137983 */ /* 0x000f280000100800 */
[----:B------:R-:W4:Y:S04]  /*3f10*/  LDL R21, [R7+0x200] ;  /* 0x0002000007157983 */ /* 0x000f280000100800 */
[----:B------:R1:W4:Y:S04]  /*3f20*/  LDL R23, [R7+0x220] ;  /* 0x0002200007177983 */ /* 0x0003280000100800 */
[----:B------:R-:W4:Y:S04]  /*3f30*/  LDL R25, [R25+0x200] ;  /* 0x0002000019197983 */ /* 0x000f280000100800 */
[----:B------:R-:W4:Y:S04]  /*3f40*/  LDL R27, [R24+0x200] ;  /* 0x00020000181b7983 */ /* 0x000f280000100800 */
[----:B------:R-:W4:Y:S04]  /*3f50*/  LDL R29, [R24+0x208] ;  /* 0x00020800181d7983 */ /* 0x000f280000100800 */
[----:B------:R-:W4:Y:S04]  /*3f60*/  LDL R0, [R24+0x210] ;  /* 0x0002100018007983 */ /* 0x000f280000100800 */
[----:B------:R-:W4:Y:S04]  /*3f70*/  LDL R2, [R24+0x218] ;  /* 0x0002180018027983 */ /* 0x000f280000100800 */
[----:B------:R-:W4:Y:S04]  /*3f80*/  LDL R4, [R24+0x220] ;  /* 0x0002200018047983 */ /* 0x000f280000100800 */
[----:B------:R-:W4:Y:S04]  /*3f90*/  LDL R8, [R24+0x228] ;  /* 0x0002280018087983 */ /* 0x000f280000100800 */
[----:B------:R-:W4:Y:S04]  /*3fa0*/  LDL R20, [R24+0x230] ;  /* 0x0002300018147983 */ /* 0x000f280000100800 */
[----:B------:R-:W4:Y:S01]  /*3fb0*/  LDL R22, [R24+0x238] ;  /* 0x0002380018167983 */ /* 0x000f220000100800 */
[----:B-1----:R-:W-:-:S05]  /*3fc0*/  IADD3 R7, PT, PT, R9, 0x80, RZ ;  /* 0x0000008009077810 */ /* 0x002fca0007ffe0ff */
[----:B0-----:R-:W-:Y:S01]  /*3fd0*/  IMAD.WIDE R6, R7, 0x4, R10 ;  /* 0x0000000407067825 */ /* 0x001fe200078e020a */
[----:B------:R-:W-:-:S04]  /*3fe0*/  IADD3 R12, PT, PT, R12, 0x10, RZ ;  /* 0x000000100c0c7810 */ /* 0x000fc80007ffe0ff */
[----:B------:R-:W-:Y:S01]  /*3ff0*/  ISETP.NE.AND P0, PT, R12, -0x80, PT ;  /* 0xffffff800c00780c */ /* 0x000fe20003f05270 */
[----:B------:R-:W-:Y:S01]  /*4000*/  VIADD R14, R14, 0x10 ;  /* 0x000000100e0e7836 */ /* 0x000fe20000000000 */
[----:B------:R-:W-:Y:S01]  /*4010*/  IADD3 R9, PT, PT, R9, 0x10, RZ ;  /* 0x0000001009097810 */ /* 0x000fe20007ffe0ff */
[----:B--2---:R1:W-:Y:S04]  /*4020*/  STG.E desc[UR12][R6.64+0x20], R18 ;  /* 0x0000201206007986 */ /* 0x0043e8000c10190c */
[----:B---3--:R1:W-:Y:S04]  /*4030*/  STG.E desc[UR12][R6.64+0x8], R13 ;  /* 0x0000080d06007986 */ /* 0x0083e8000c10190c */
[----:B-----5:R1:W-:Y:S04]  /*4040*/  STG.E desc[UR12][R6.64+0x18], R15 ;  /* 0x0000180f06007986 */ /* 0x0203e8000c10190c */
[----:B----4-:R1:W-:Y:S04]  /*4050*/  STG.E desc[UR12][R6.64+0x28], R17 ;  /* 0x0000281106007986 */ /* 0x0103e8000c10190c */
[----:B------:R1:W-:Y:S04]  /*4060*/  STG.E desc[UR12][R6.64+0x38], R19 ;  /* 0x0000381306007986 */ /* 0x0003e8000c10190c */
        /* <DEDUP_REMOVED lines=10> */
[----:B------:R1:W-:Y:S01]  /*4110*/  STG.E desc[UR12][R6.64+0x3c], R22 ;  /* 0x00003c1606007986 */ /* 0x0003e2000c10190c */
[----:B------:R-:W-:Y:S05]  /*4120*/  @P0 BRA `(.L_x_227) ;  /* 0xfffffffc00280947 */ /* 0x000fea000383ffff */
[----:B------:R-:W-:-:S07]  /*4130*/  IADD3 R14, PT, PT, R14, -0x8, RZ ;  /* 0xfffffff80e0e7810 */ /* 0x000fce0007ffe0ff */
.L_x_226:
[----:B------:R-:W-:-:S13]  /*4140*/  ISETP.NE.AND P0, PT, R16, RZ, PT ;  /* 0x000000ff1000720c */ /* 0x000fda0003f05270 */
[----:B------:R-:W-:Y:S05]  /*4150*/  @!P0 EXIT ;  /* 0x000000000000894d */ /* 0x000fea0003800000 */
[----:B------:R-:W-:Y:S02]  /*4160*/  ISETP.GE.U32.AND P0, PT, R16, 0x8, PT ;  /* 0x000000081000780c */ /* 0x000fe40003f06070 */
[----:B-1----:R-:W-:-:S04]  /*4170*/  LOP3.LUT R18, R5, 0x7, RZ, 0xc0, !PT ;  /* 0x0000000705127812 */ /* 0x002fc800078ec0ff */
[----:B------:R-:W-:-:S07]  /*4180*/  ISETP.NE.AND P1, PT, R18, RZ, PT ;  /* 0x000000ff1200720c */ /* 0x000fce0003f25270 */
[----:B------:R-:W-:Y:S06]  /*4190*/  @!P0 BRA `(.L_x_228) ;  /* 0x0000000000b08947 */ /* 0x000fec0003800000 */
[----:B------:R-:W-:-:S04]  /*41a0*/  IMAD.SHL.U32 R2, R14, 0x4, RZ ;  /* 0x000000040e027824 */ /* 0x000fc800078e00ff */
[C---:B--2---:R-:W-:Y:S01]  /*41b0*/  VIADD R8, R2.reuse, 0xc ;  /* 0x0000000c02087836 */ /* 0x044fe20000000000 */
[C---:B------:R-:W-:Y:S01]  /*41c0*/  LOP3.LUT R0, R2.reuse, 0x1fc, RZ, 0xc0, !PT ;  /* 0x000001fc02007812 */ /* 0x040fe200078ec0ff */
[C---:B------:R-:W-:Y:S01]  /*41d0*/  VIADD R7, R2.reuse, 0x18 ;  /* 0x0000001802077836 */ /* 0x040fe20000000000 */
[C---:B------:R-:W-:Y:S02]  /*41e0*/  IADD3 R12, PT, PT, R2.reuse, 0x4, RZ ;  /* 0x00000004020c7810 */ /* 0x040fe40007ffe0ff */
[C---:B------:R-:W-:Y:S02]  /*41f0*/  IADD3 R6, PT, PT, R2.reuse, 0x10, RZ ;  /* 0x0000001002067810 */ /* 0x040fe40007ffe0ff */
[C---:B------:R-:W-:Y:S02]  /*4200*/  IADD3 R9, PT, PT, R2.reuse, 0x1c, RZ ;  /* 0x0000001c02097810 */ /* 0x040fe40007ffe0ff */
[C---:B------:R-:W-:Y:S02]  /*4210*/  IADD3 R10, PT, PT, R2.reuse, 0x8, RZ ;  /* 0x00000008020a7810 */ /* 0x040fe40007ffe0ff */
[----:B---3--:R-:W-:-:S02]  /*4220*/  IADD3 R4, PT, PT, R2, 0x14, RZ ;  /* 0x0000001402047810 */ /* 0x008fc40007ffe0ff */
[----:B------:R-:W-:Y:S02]  /*4230*/  IADD3 R11, PT, PT, R1, R0, RZ ;  /* 0x00000000010b7210 */ /* 0x000fe40007ffe0ff */
[----:B------:R-:W-:Y:S02]  /*4240*/  LOP3.LUT R12, R12, 0x1fc, RZ, 0xc0, !PT ;  /* 0x000001fc0c0c7812 */ /* 0x000fe400078ec0ff */
[----:B------:R-:W-:Y:S02]  /*4250*/  LOP3.LUT R8, R8, 0x1fc, RZ, 0xc0, !PT ;  /* 0x000001fc08087812 */ /* 0x000fe400078ec0ff */
[----:B------:R-:W-:Y:S02]  /*4260*/  LOP3.LUT R6, R6, 0x1fc, RZ, 0xc0, !PT ;  /* 0x000001fc06067812 */ /* 0x000fe400078ec0ff */
[----:B------:R-:W-:Y:S02]  /*4270*/  LOP3.LUT R0, R9, 0x1fc, RZ, 0xc0, !PT ;  /* 0x000001fc09007812 */ /* 0x000fe400078ec0ff */
[----:B------:R-:W-:-:S02]  /*4280*/  LOP3.LUT R10, R10, 0x1fc, RZ, 0xc0, !PT ;  /* 0x000001fc0a0a7812 */ /* 0x000fc400078ec0ff */
[----:B------:R-:W-:Y:S02]  /*4290*/  LOP3.LUT R4, R4, 0x1fc, RZ, 0xc0, !PT ;  /* 0x000001fc04047812 */ /* 0x000fe400078ec0ff */
[----:B------:R-:W-:Y:S01]  /*42a0*/  LOP3.LUT R2, R7, 0x1fc, RZ, 0xc0, !PT ;  /* 0x000001fc07027812 */ /* 0x000fe200078ec0ff */
[C---:B------:R-:W-:Y:S01]  /*42b0*/  IMAD.IADD R12, R1.reuse, 0x1, R12 ;  /* 0x00000001010c7824 */ /* 0x040fe200078e020c */
[C---:B------:R-:W-:Y:S01]  /*42c0*/  IADD3 R17, PT, PT, R1.reuse, R8, RZ ;  /* 0x0000000801117210 */ /* 0x040fe20007ffe0ff */
[C---:B------:R-:W-:Y:S01]  /*42d0*/  IMAD.IADD R6, R1.reuse, 0x1, R6 ;  /* 0x0000000101067824 */ /* 0x040fe200078e0206 */
[C---:B------:R-:W-:Y:S01]  /*42e0*/  IADD3 R10, PT, PT, R1.reuse, R10, RZ ;  /* 0x0000000a010a7210 */ /* 0x040fe20007ffe0ff */
[C---:B------:R-:W-:Y:S01]  /*42f0*/  IMAD.IADD R0, R1.reuse, 0x1, R0 ;  /* 0x0000000101007824 */ /* 0x040fe200078e0200 */
[C---:B------:R-:W-:Y:S01]  /*4300*/  IADD3 R4, PT, PT, R1.reuse, R4, RZ ;  /* 0x0000000401047210 */ /* 0x040fe20007ffe0ff */
[----:B------:R0:W2:Y:S01]  /*4310*/  LDL R7, [R11+0x200] ;  /* 0x000200000b077983 */ /* 0x0000a20000100800 */
[----:B------:R-:W-:Y:S01]  /*4320*/  IADD3 R2, PT, PT, R1, R2, RZ ;  /* 0x0000000201027210 */ /* 0x000fe20007ffe0ff */
[----:B------:R-:W1:Y:S02]  /*4330*/  LDC.64 R8, c[0x0][0x398] ;  /* 0x0000e600ff087b82 */ /* 0x000e640000000a00 */
[----:B------:R-:W3:Y:S04]  /*4340*/  LDL R13, [R12+0x200] ;  /* 0x000200000c0d7983 */ /* 0x000ee80000100800 */
[----:B------:R-:W5:Y:S04]  /*4350*/  LDL R15, [R10+0x200] ;  /* 0x000200000a0f7983 */ /* 0x000f680000100800 */
[----:B------:R-:W4:Y:S04]  /*4360*/  LDL R17, [R17+0x200] ;  /* 0x0002000011117983 */ /* 0x000f280000100800 */
[----:B------:R-:W4:Y:S04]  /*4370*/  LDL R19, [R6+0x200] ;  /* 0x0002000006137983 */ /* 0x000f280000100800 */
[----:B------:R-:W4:Y:S04]  /*4380*/  LDL R21, [R4+0x200] ;  /* 0x0002000004157983 */ /* 0x000f280000100800 */
[----:B------:R-:W4:Y:S04]  /*4390*/  LDL R23, [R2+0x200] ;  /* 0x0002000002177983 */ /* 0x000f280000100800 */
[----:B------:R-:W4:Y:S01]  /*43a0*/  LDL R25, [R0+0x200] ;  /* 0x0002000000197983 */ /* 0x000f220000100800 */
[----:B0-----:R-:W-:-:S02]  /*43b0*/  IADD3 R11, PT, PT, R3, R14, RZ ;  /* 0x0000000e030b7210 */ /* 0x001fc40007ffe0ff */
[----:B------:R-:W-:-:S03]  /*43c0*/  IADD3 R14, PT, PT, R14, 0x8, RZ ;  /* 0x000000080e0e7810 */ /* 0x000fc60007ffe0ff */
[----:B-1----:R-:W-:-:S05]  /*43d0*/  IMAD.WIDE R8, R11, 0x4, R8 ;  /* 0x000000040b087825 */ /* 0x002fca00078e0208 */
[----:B--2---:R0:W-:Y:S04]  /*43e0*/  STG.E desc[UR12][R8.64], R7 ;  /* 0x0000000708007986 */ /* 0x0041e8000c10190c */
[----:B---3--:R0:W-:Y:S04]  /*43f0*/  STG.E desc[UR12][R8.64+0x4], R13 ;  /* 0x0000040d08007986 */ /* 0x0081e8000c10190c */
[----:B-----5:R0:W-:Y:S04]  /*4400*/  STG.E desc[UR12][R8.64+0x8], R15 ;  /* 0x0000080f08007986 */ /* 0x0201e8000c10190c */
[----:B----4-:R0:W-:Y:S04]  /*4410*/  STG.E desc[UR12][R8.64+0xc], R17 ;  /* 0x00000c1108007986 */ /* 0x0101e8000c10190c */
[----:B------:R0:W-:Y:S04]  /*4420*/  STG.E desc[UR12][R8.64+0x10], R19 ;  /* 0x0000101308007986 */ /* 0x0001e8000c10190c */
[----:B------:R0:W-:Y:S04]  /*4430*/  STG.E desc[UR12][R8.64+0x14], R21 ;  /* 0x0000141508007986 */ /* 0x0001e8000c10190c */
[----:B------:R0:W-:Y:S04]  /*4440*/  STG.E desc[UR12][R8.64+0x18], R23 ;  /* 0x0000181708007986 */ /* 0x0001e8000c10190c */
[----:B------:R0:W-:Y:S02]  /*4450*/  STG.E desc[UR12][R8.64+0x1c], R25 ;  /* 0x00001c1908007986 */ /* 0x0001e4000c10190c */
.L_x_228:
[----:B------:R-:W-:Y:S05]  /*4460*/  @!P1 EXIT ;  /* 0x000000000000994d */ /* 0x000fea0003800000 */
[----:B------:R-:W-:Y:S02]  /*4470*/  ISETP.GE.U32.AND P0, PT, R18, 0x4, PT ;  /* 0x000000041200780c */ /* 0x000fe40003f06070 */
[----:B0-----:R-:W-:-:S04]  /*4480*/  LOP3.LUT R7, R5, 0x3, RZ, 0xc0, !PT ;  /* 0x0000000305077812 */ /* 0x001fc800078ec0ff */
[----:B------:R-:W-:-:S07]  /*4490*/  ISETP.NE.AND P1, PT, R7, RZ, PT ;  /* 0x000000ff0700720c */ /* 0x000fce0003f25270 */
[----:B------:R-:W-:Y:S06]  /*44a0*/  @!P0 BRA `(.L_x_229) ;  /* 0x0000000000608947 */ /* 0x000fec0003800000 */
[----:B------:R-:W-:-:S04]  /*44b0*/  IMAD.SHL.U32 R0, R14, 0x4, RZ ;  /* 0x000000040e007824 */ /* 0x000fc800078e00ff */
[C---:B------:R-:W-:Y:S01]  /*44c0*/  VIADD R6, R0.reuse, 0xc ;  /* 0x0000000c00067836 */ /* 0x040fe20000000000 */
[C---:B---3--:R-:W-:Y:S02]  /*44d0*/  IADD3 R4, PT, PT, R0.reuse, 0x8, RZ ;  /* 0x0000000800047810 */ /* 0x048fe40007ffe0ff */
[----:B------:R-:W-:Y:S02]  /*44e0*/  IADD3 R2, PT, PT, R0, 0x4, RZ ;  /* 0x0000000400027810 */ /* 0x000fe40007ffe0ff */
[----:B------:R-:W-:Y:S02]  /*44f0*/  LOP3.LUT R4, R4, 0x1fc, RZ, 0xc0, !PT ;  /* 0x000001fc04047812 */ /* 0x000fe400078ec0ff */
[----:B------:R-:W-:Y:S02]  /*4500*/  LOP3.LUT R0, R0, 0x1fc, RZ, 0xc0, !PT ;  /* 0x000001fc00007812 */ /* 0x000fe400078ec0ff */
[----:B------:R-:W-:Y:S01]  /*4510*/  LOP3.LUT R2, R2, 0x1fc, RZ, 0xc0, !PT ;  /* 0x000001fc02027812 */ /* 0x000fe200078ec0ff */
[C---:B--2---:R-:W-:Y:S01]  /*4520*/  IMAD.IADD R8, R1.reuse, 0x1, R4 ;  /* 0x0000000101087824 */ /* 0x044fe200078e0204 */
[----:B------:R-:W-:Y:S01]  /*4530*/  LOP3.LUT R6, R6, 0x1fc, RZ, 0xc0, !PT ;  /* 0x000001fc06067812 */ /* 0x000fe200078ec0ff */
[----:B------:R-:W0:Y:S01]  /*4540*/  LDC.64 R4, c[0x0][0x398] ;  /* 0x0000e600ff047b82 */ /* 0x000e220000000a00 */
[----:B------:R-:W-:-:S02]  /*4550*/  IADD3 R0, PT, PT, R1, R0, RZ ;  /* 0x0000000001007210 */ /* 0x000fc40007ffe0ff */
[C---:B------:R-:W-:Y:S01]  /*4560*/  IADD3 R2, PT, PT, R1.reuse, R2, RZ ;  /* 0x0000000201027210 */ /* 0x040fe20007ffe0ff */
[----:B------:R-:W2:Y:S01]  /*4570*/  LDL R15, [R8+0x200] ;  /* 0x00020000080f7983 */ /* 0x000ea20000100800 */
[----:B------:R-:W-:-:S03]  /*4580*/  IADD3 R6, PT, PT, R1, R6, RZ ;  /* 0x0000000601067210 */ /* 0x000fc60007ffe0ff */
[----:B------:R-:W3:Y:S04]  /*4590*/  LDL R11, [R0+0x200] ;  /* 0x00020000000b7983 */ /* 0x000ee80000100800 */
[----:B------:R-:W5:Y:S04]  /*45a0*/  LDL R13, [R2+0x200] ;  /* 0x00020000020d7983 */ /* 0x000f680000100800 */
[----:B------:R-:W4:Y:S01]  /*45b0*/  LDL R17, [R6+0x200] ;  /* 0x0002000006117983 */ /* 0x000f220000100800 */
[----:B------:R-:W-:-:S05]  /*45c0*/  IADD3 R9, PT, PT, R3, R14, RZ ;  /* 0x0000000e03097210 */ /* 0x000fca0007ffe0ff */
[----:B0-----:R-:W-:-:S04]  /*45d0*/  IMAD.WIDE R4, R9, 0x4, R4 ;  /* 0x0000000409047825 */ /* 0x001fc800078e0204 */
[----:B------:R-:W-:Y:S01]  /*45e0*/  VIADD R14, R14, 0x4 ;  /* 0x000000040e0e7836 */ /* 0x000fe20000000000 */
[----:B--2---:R0:W-:Y:S04]  /*45f0*/  STG.E desc[UR12][R4.64+0x8], R15 ;  /* 0x0000080f04007986 */ /* 0x0041e8000c10190c */
[----:B---3--:R0:W-:Y:S04]  /*4600*/  STG.E desc[UR12][R4.64], R11 ;  /* 0x0000000b04007986 */ /* 0x0081e8000c10190c */
[----:B-----5:R0:W-:Y:S04]  /*4610*/  STG.E desc[UR12][R4.64+0x4], R13 ;  /* 0x0000040d04007986 */ /* 0x0201e8000c10190c */
[----:B----4-:R0:W-:Y:S02]  /*4620*/  STG.E desc[UR12][R4.64+0xc], R17 ;  /* 0x00000c1104007986 */ /* 0x0101e4000c10190c */
.L_x_229:
[----:B------:R-:W-:Y:S05]  /*4630*/  @!P1 EXIT ;  /* 0x000000000000994d */ /* 0x000fea0003800000 */
[----:B0--3--:R-:W0:Y:S01]  /*4640*/  LDC.64 R4, c[0x0][0x398] ;  /* 0x0000e600ff047b82 */ /* 0x009e220000000a00 */
[----:B--2---:R-:W-:Y:S02]  /*4650*/  IADD3 R9, PT, PT, R3, R14, RZ ;  /* 0x0000000e03097210 */ /* 0x004fe40007ffe0ff */
[----:B------:R-:W-:-:S07]  /*4660*/  IADD3 R7, PT, PT, -R7, RZ, RZ ;  /* 0x000000ff07077210 */ /* 0x000fce0007ffe1ff */
.L_x_230:
[----:B------:R-:W-:-:S05]  /*4670*/  IMAD.SHL.U32 R0, R14, 0x4, RZ ;  /* 0x000000040e007824 */ /* 0x000fca00078e00ff */
[----:B------:R-:W-:-:S04]  /*4680*/  LOP3.LUT R0, R0, 0x1fc, RZ, 0xc0, !PT ;  /* 0x000001fc00007812 */ /* 0x000fc800078ec0ff */
[----:B------:R-:W-:-:S05]  /*4690*/  IADD3 R0, PT, PT, R1, R0, RZ ;  /* 0x0000000001007210 */ /* 0x000fca0007ffe0ff */
[----:B-1----:R-:W2:Y:S01]  /*46a0*/  LDL R11, [R0+0x200] ;  /* 0x00020000000b7983 */ /* 0x002ea20000100800 */
[----:B0-----:R-:W-:Y:S01]  /*46b0*/  IMAD.WIDE R2, R9, 0x4, R4 ;  /* 0x0000000409027825 */ /* 0x001fe200078e0204 */
[----:B------:R-:W-:Y:S02]  /*46c0*/  IADD3 R7, PT, PT, R7, 0x1, RZ ;  /* 0x0000000107077810 */ /* 0x000fe40007ffe0ff */
[----:B------:R-:W-:Y:S01]  /*46d0*/  IADD3 R9, PT, PT, R9, 0x1, RZ ;  /* 0x0000000109097810 */ /* 0x000fe20007ffe0ff */
[----:B------:R-:W-:Y:S01]  /*46e0*/  VIADD R14, R14, 0x1 ;  /* 0x000000010e0e7836 */ /* 0x000fe20000000000 */
[----:B------:R-:W-:Y:S01]  /*46f0*/  ISETP.NE.AND P0, PT, R7, RZ, PT ;  /* 0x000000ff0700720c */ /* 0x000fe20003f05270 */
[----:B--2---:R1:W-:-:S12]  /*4700*/  STG.E desc[UR12][R2.64], R11 ;  /* 0x0000000b02007986 */ /* 0x0043d8000c10190c */
[----:B------:R-:W-:Y:S05]  /*4710*/  @P0 BRA `(.L_x_230) ;  /* 0xfffffffc00d40947 */ /* 0x000fea000383ffff */
[----:B------:R-:W-:Y:S05]  /*4720*/  EXIT ;  /* 0x000000000000794d */ /* 0x000fea0003800000 */
        .weak           $__internal_6_$__cuda_sm20_sqrt_rn_f32_slowpath
        .type           $__internal_6_$__cuda_sm20_sqrt_rn_f32_slowpath,@function
        .size           $__internal_6_$__cuda_sm20_sqrt_rn_f32_slowpath,($__internal_7_$__cuda_sm3x_div_rn_noftz_f32_slowpath - $__internal_6_$__cuda_sm20_sqrt_rn_f32_slowpath)
$__internal_6_$__cuda_sm20_sqrt_rn_f32_slowpath:
[----:B------:R-:W-:-:S13]  /*4730*/  LOP3.LUT P1, RZ, R4, 0x7fffffff, RZ, 0xc0, !PT ;  /* 0x7fffffff04ff7812 */ /* 0x000fda000782c0ff */
[----:B------:R-:W-:Y:S01]  /*4740*/  @!P1 MOV R5, R4 ;  /* 0x0000000400059202 */ /* 0x000fe20000000f00 */
[----:B------:R-:W-:Y:S06]  /*4750*/  @!P1 BRA `(.L_x_231) ;  /* 0x0000000000409947 */ /* 0x000fec0003800000 */
[----:B------:R-:W-:-:S13]  /*4760*/  FSETP.GEU.FTZ.AND P1, PT, R4, RZ, PT ;  /* 0x000000ff0400720b */ /* 0x000fda0003f3e000 */
[----:B------:R-:W-:Y:S01]  /*4770*/  @!P1 IMAD.MOV.U32 R5, RZ, RZ, 0x7fffffff ;  /* 0x7fffffffff059424 */ /* 0x000fe200078e00ff */
[----:B------:R-:W-:Y:S06]  /*4780*/  @!P1 BRA `(.L_x_231) ;  /* 0x0000000000349947 */ /* 0x000fec0003800000 */
[----:B------:R-:W-:-:S13]  /*4790*/  FSETP.GTU.FTZ.AND P1, PT, |R4|, +INF , PT ;  /* 0x7f8000000400780b */ /* 0x000fda0003f3c200 */
[----:B------:R-:W-:Y:S01]  /*47a0*/  @P1 FADD.FTZ R5, R4, 1 ;  /* 0x3f80000004051421 */ /* 0x000fe20000010000 */
[----:B------:R-:W-:Y:S06]  /*47b0*/  @P1 BRA `(.L_x_231) ;  /* 0x0000000000281947 */ /* 0x000fec0003800000 */
[----:B------:R-:W-:-:S13]  /*47c0*/  FSETP.NEU.FTZ.AND P1, PT, |R4|, +INF , PT ;  /* 0x7f8000000400780b */ /* 0x000fda0003f3d200 */
[----:B------:R-:W-:-:S04]  /*47d0*/  @P1 FFMA R6, R4, 1.84467440737095516160e+19, RZ ;  /* 0x5f80000004061823 */ /* 0x000fc800000000ff */
[----:B------:R-:W0:Y:S02]  /*47e0*/  @P1 MUFU.RSQ R5, R6 ;  /* 0x0000000600051308 */ /* 0x000e240000001400 */
[----:B0-----:R-:W-:Y:S01]  /*47f0*/  @P1 FMUL.FTZ R7, R6, R5 ;  /* 0x0000000506071220 */ /* 0x001fe20000410000 */
[----:B------:R-:W-:Y:S01]  /*4800*/  @P1 FMUL.FTZ R9, R5, 0.5 ;  /* 0x3f00000005091820 */ /* 0x000fe20000410000 */
[----:B------:R-:W-:Y:S02]  /*4810*/  @!P1 MOV R5, R4 ;  /* 0x0000000400059202 */ /* 0x000fe40000000f00 */
[----:B------:R-:W-:-:S04]  /*4820*/  @P1 FADD.FTZ R8, -R7, -RZ ;  /* 0x800000ff07081221 */ /* 0x000fc80000010100 */
[----:B------:R-:W-:-:S04]  /*4830*/  @P1 FFMA R8, R7, R8, R6 ;  /* 0x0000000807081223 */ /* 0x000fc80000000006 */
[----:B------:R-:W-:-:S04]  /*4840*/  @P1 FFMA R8, R8, R9, R7 ;  /* 0x0000000908081223 */ /* 0x000fc80000000007 */
[----:B------:R-:W-:-:S07]  /*4850*/  @P1 FMUL.FTZ R5, R8, 2.3283064365386962891e-10 ;  /* 0x2f80000008051820 */ /* 0x000fce0000410000 */
.L_x_231:
[----:B------:R-:W-:Y:S01]  /*4860*/  MOV R18, R5 ;  /* 0x0000000500127202 */ /* 0x000fe20000000f00 */
[----:B------:R-:W-:Y:S02]  /*4870*/  HFMA2 R5, -RZ, RZ, 0, 0 ;  /* 0x00000000ff057431 */ /* 0x000fe400000001ff */
[----:B------:R-:W-:-:S04]  /*4880*/  IMAD.MOV.U32 R4, RZ, RZ, R10 ;  /* 0x000000ffff047224 */ /* 0x000fc800078e000a */
[----:B------:R-:W-:Y:S05]  /*4890*/  RET.REL.NODEC R4 `(_Z22local_attention_kernelPKfS0_S0_Pfiiiii) ;  /* 0xffffffb404d87950 */ /* 0x000fea0003c3ffff */
        .weak           $__internal_7_$__cuda_sm3x_div_rn_noftz_f32_slowpath
        .type           $__internal_7_$__cuda_sm3x_div_rn_noftz_f32_slowpath,@function
        .size           $__internal_7_$__cuda_sm3x_div_rn_noftz_f32_slowpath,(.L_x_387 - $__internal_7_$__cuda_sm3x_div_rn_noftz_f32_slowpath)
$__internal_7_$__cuda_sm3x_div_rn_noftz_f32_slowpath:
[----:B------:R-:W-:Y:S01]  /*48a0*/  SHF.R.U32.HI R10, RZ, 0x17, R27 ;  /* 0x00000017ff0a7819 */ /* 0x000fe2000001161b */
[----:B------:R-:W-:Y:S01]  /*48b0*/  BSSY.RECONVERGENT B0, `(.L_x_232) ;  /* 0x0000063000007945 */ /* 0x000fe20003800200 */
[----:B------:R-:W-:Y:S02]  /*48c0*/  SHF.R.U32.HI R23, RZ, 0x17, R28 ;  /* 0x00000017ff177819 */ /* 0x000fe4000001161c */
[----:B------:R-:W-:Y:S02]  /*48d0*/  LOP3.LUT R10, R10, 0xff, RZ, 0xc0, !PT ;  /* 0x000000ff0a0a7812 */ /* 0x000fe400078ec0ff */
[----:B------:R-:W-:Y:S02]  /*48e0*/  LOP3.LUT R23, R23, 0xff, RZ, 0xc0, !PT ;  /* 0x000000ff17177812 */ /* 0x000fe400078ec0ff */
[----:B------:R-:W-:-:S03]  /*48f0*/  IADD3 R9, PT, PT, R10, -0x1, RZ ;  /* 0xffffffff0a097810 */ /* 0x000fc60007ffe0ff */
[----:B------:R-:W-:Y:S01]  /*4900*/  VIADD R11, R23, 0xffffffff ;  /* 0xffffffff170b7836 */ /* 0x000fe20000000000 */
[----:B------:R-:W-:-:S04]  /*4910*/  ISETP.GT.U32.AND P0, PT, R9, 0xfd, PT ;  /* 0x000000fd0900780c */ /* 0x000fc80003f04070 */
        /* <DEDUP_REMOVED lines=26> */
.L_x_233:
[----:B------:R-:W-:Y:S01]  /*4ac0*/  LEA R24, R10, 0xc0800000, 0x17 ;  /* 0xc08000000a187811 */ /* 0x000fe200078eb8ff */
[----:B------:R-:W-:Y:S01]  /*4ad0*/  VIADD R23, R23, 0xffffff81 ;  /* 0xffffff8117177836 */ /* 0x000fe20000000000 */
[----:B------:R-:W-:Y:S02]  /*4ae0*/  BSSY.RECONVERGENT B1, `(.L_x_238) ;  /* 0x0000035000017945 */ /* 0x000fe40003800200 */
[----:B------:R-:W-:Y:S01]  /*4af0*/  IADD3 R27, PT, PT, -R24, R27, RZ ;  /* 0x0000001b181b7210 */ /* 0x000fe20007ffe1ff */
[----:B------:R-:W-:-:S03]  /*4b00*/  IMAD R28, R23, -0x800000, R28 ;  /* 0xff800000171c7824 */ /* 0x000fc600078e021c */
[----:B------:R-:W0:Y:S01]  /*4b10*/  MUFU.RCP R24, R27 ;  /* 0x0000001b00187308 */ /* 0x000e220000001000 */
[----:B------:R-:W-:-:S04]  /*4b20*/  FADD.FTZ R11, -R27, -RZ ;  /* 0x800000ff1b0b7221 */ /* 0x000fc80000010100 */
[----:B0-----:R-:W-:-:S04]  /*4b30*/  FFMA R9, R24, R11, 1 ;  /* 0x3f80000018097423 */ /* 0x001fc8000000000b */
[----:B------:R-:W-:-:S04]  /*4b40*/  FFMA R9, R24, R9, R24 ;  /* 0x0000000918097223 */ /* 0x000fc80000000018 */
[----:B------:R-:W-:-:S04]  /*4b50*/  FFMA R26, R28, R9, RZ ;  /* 0x000000091c1a7223 */ /* 0x000fc800000000ff */
[----:B------:R-:W-:-:S04]  /*4b60*/  FFMA R24, R11, R26, R28 ;  /* 0x0000001a0b187223 */ /* 0x000fc8000000001c */
[----:B------:R-:W-:-:S04]  /*4b70*/  FFMA R24, R9, R24, R26 ;  /* 0x0000001809187223 */ /* 0x000fc8000000001a */
[----:B------:R-:W-:Y:S01]  /*4b80*/  FFMA R11, R11, R24, R28 ;  /* 0x000000180b0b7223 */ /* 0x000fe2000000001c */
[----:B------:R-:W-:-:S03]  /*4b90*/  IADD3 R28, PT, PT, R23, 0x7f, -R10 ;  /* 0x0000007f171c7810 */ /* 0x000fc60007ffe80a */
[----:B------:R-:W-:Y:S01]  /*4ba0*/  FFMA R26, R9, R11, R24 ;  /* 0x0000000b091a7223 */ /* 0x000fe20000000018 */
[----:B------:R-:W-:-:S04]  /*4bb0*/  IADD3 R25, PT, PT, R28, R25, RZ ;  /* 0x000000191c197210 */ /* 0x000fc80007ffe0ff */
        /* <DEDUP_REMOVED lines=35> */
.L_x_240:
[----:B------:R-:W-:-:S04]  /*4df0*/  LOP3.LUT R26, R26, 0x80000000, RZ, 0xc0, !PT ;  /* 0x800000001a1a7812 */ /* 0x000fc800078ec0ff */
[----:B------:R-:W-:Y:S01]  /*4e00*/  LOP3.LUT R26, R26, 0x7f800000, RZ, 0xfc, !PT ;  /* 0x7f8000001a1a7812 */ /* 0x000fe200078efcff */
[----:B------:R-:W-:Y:S06]  /*4e10*/  BRA `(.L_x_241) ;  /* 0x0000000000047947 */ /* 0x000fec0003800000 */
.L_x_239:
[----:B------:R-:W-:-:S07]  /*4e20*/  IMAD R26, R25, 0x800000, R26 ;  /* 0x00800000191a7824 */ /* 0x000fce00078e021a */
.L_x_241:
[----:B------:R-:W-:Y:S05]  /*4e30*/  BSYNC.RECONVERGENT B1 ;  /* 0x0000000000017941 */ /* 0x000fea0003800200 */
.L_x_238:
[----:B------:R-:W-:Y:S01]  /*4e40*/  MOV R9, R26 ;  /* 0x0000001a00097202 */ /* 0x000fe20000000f00 */
[----:B------:R-:W-:Y:S06]  /*4e50*/  BRA `(.L_x_242) ;  /* 0x0000000000207947 */ /* 0x000fec0003800000 */
.L_x_237:
[----:B------:R-:W-:-:S04]  /*4e60*/  LOP3.LUT R27, R27, 0x80000000, R28, 0x48, !PT ;  /* 0x800000001b1b7812 */ /* 0x000fc800078e481c */
[----:B------:R-:W-:Y:S01]  /*4e70*/  LOP3.LUT R9, R27, 0x7f800000, RZ, 0xfc, !PT ;  /* 0x7f8000001b097812 */ /* 0x000fe200078efcff */
[----:B------:R-:W-:Y:S06]  /*4e80*/  BRA `(.L_x_242) ;  /* 0x0000000000147947 */ /* 0x000fec0003800000 */
.L_x_236:
[----:B------:R-:W-:Y:S01]  /*4e90*/  LOP3.LUT R9, R27, 0x80000000, R28, 0x48, !PT ;  /* 0x800000001b097812 */ /* 0x000fe200078e481c */
[----:B------:R-:W-:Y:S06]  /*4ea0*/  BRA `(.L_x_242) ;  /* 0x00000000000c7947 */ /* 0x000fec0003800000 */
.L_x_235:
[----:B------:R-:W0:Y:S01]  /*4eb0*/  MUFU.RSQ R9, -QNAN ;  /* 0xffc0000000097908 */ /* 0x000e220000001400 */
[----:B------:R-:W-:Y:S05]  /*4ec0*/  BRA `(.L_x_242) ;  /* 0x0000000000047947 */ /* 0x000fea0003800000 */
.L_x_234:
[----:B------:R-:W-:-:S07]  /*4ed0*/  FADD.FTZ R9, R28, R27 ;  /* 0x0000001b1c097221 */ /* 0x000fce0000010000 */
.L_x_242:
[----:B------:R-:W-:Y:S05]  /*4ee0*/  BSYNC.RECONVERGENT B0 ;  /* 0x0000000000007941 */ /* 0x000fea0003800200 */
.L_x_232:
[----:B------:R-:W-:Y:S01]  /*4ef0*/  HFMA2 R11, -RZ, RZ, 0, 0 ;  /* 0x00000000ff0b7431 */ /* 0x000fe200000001ff */
[----:B------:R-:W-:-:S04]  /*4f00*/  MOV R10, R8 ;  /* 0x00000008000a7202 */ /* 0x000fc80000000f00 */
[----:B0-----:R-:W-:Y:S05]  /*4f10*/  RET.REL.NODEC R10 `(_Z22local_attention_kernelPKfS0_S0_Pfiiiii) ;  /* 0xffffffb00a387950 */ /* 0x001fea0003c3ffff */
.L_x_243:
        /* <DEDUP_REMOVED lines=14> */
.L_x_387:


//--------------------- .text._Z27kernelized_attention_kernelPKfS0_S0_Pffiiii --------------------------
	.section	.text._Z27kernelized_attention_kernelPKfS0_S0_Pffiiii,"ax",@progbits
	.align	128
        .global         _Z27kernelized_attention_kernelPKfS0_S0_Pffiiii
        .type           _Z27kernelized_attention_kernelPKfS0_S0_Pffiiii,@function
        .size           _Z27kernelized_attention_kernelPKfS0_S0_Pffiiii,(.L_x_388 - _Z27kernelized_attention_kernelPKfS0_S0_Pffiiii)
        .other          _Z27kernelized_attention_kernelPKfS0_S0_Pffiiii,@"STO_CUDA_ENTRY STV_DEFAULT"
_Z27kernelized_attention_kernelPKfS0_S0_Pffiiii:
.text._Z27kernelized_attention_kernelPKfS0_S0_Pffiiii:
[----:B------:R-:W0:Y:S08]  /*0000*/  LDC R1, c[0x0][0x37c] ;  /* 0x0000df00ff017b82 */ /* 0x000e300000000800 */
[----:B------:R-:W1:Y:S01]  /*0010*/  LDC R7, c[0x0][0x3b0] ;  /* 0x0000ec00ff077b82 */ /* 0x000e620000000800 */
[----:B------:R-:W2:Y:S01]  /*0020*/  S2R R6, SR_TID.X ;  /* 0x0000000000067919 */ /* 0x000ea20000002100 */
[----:B------:R-:W3:Y:S01]  /*0030*/  LDCU UR5, c[0x0][0x3a8] ;  /* 0x00007500ff0577ac */ /* 0x000ee20008000800 */
[----:B0-----:R-:W-:Y:S01]  /*0040*/  IADD3 R1, PT, PT, R1, -0x200, RZ ;  /* 0xfffffe0001017810 */ /* 0x001fe20007ffe0ff */
[----:B------:R-:W0:Y:S04]  /*0050*/  LDCU UR6, c[0x0][0x3a4] ;  /* 0x00007480ff0677ac */ /* 0x000e280008000800 */
[----:B------:R-:W4:Y:S01]  /*0060*/  S2UR UR4, SR_CTAID.X ;  /* 0x00000000000479c3 */ /* 0x000f220000002500 */
[----:B-1----:R-:W1:Y:S01]  /*0070*/  I2F.U32.RP R0, R7 ;  /* 0x0000000700007306 */ /* 0x002e620000209000 */
[----:B------:R-:W-:-:S02]  /*0080*/  ISETP.NE.U32.AND P3, PT, R7, RZ, PT ;  /* 0x000000ff0700720c */ /* 0x000fc40003f65070 */
[----:B--2---:R-:W-:-:S05]  /*0090*/  LOP3.LUT P1, RZ, R6, 0x1f, RZ, 0xc0, !PT ;  /* 0x0000001f06ff7812 */ /* 0x004fca000782c0ff */
[----:B-1----:R-:W1:Y:S02]  /*00a0*/  MUFU.RCP R0, R0 ;  /* 0x0000000000007308 */ /* 0x002e640000001000 */
[----:B-1----:R-:W-:Y:S02]  /*00b0*/  IADD3 R2, PT, PT, R0, 0xffffffe, RZ ;  /* 0x0ffffffe00027810 */ /* 0x002fe40007ffe0ff */
[----:B------:R-:W1:Y:S04]  /*00c0*/  LDC R0, c[0x0][0x360] ;  /* 0x0000d800ff007b82 */ /* 0x000e680000000800 */
[----:B------:R2:W5:Y:S02]  /*00d0*/  F2I.FTZ.U32.TRUNC.NTZ R3, R2 ;  /* 0x0000000200037305 */ /* 0x000564000021f000 */
[----:B--2---:R-:W-:Y:S01]  /*00e0*/  HFMA2 R2, -RZ, RZ, 0, 0 ;  /* 0x00000000ff027431 */ /* 0x004fe200000001ff */
[----:B-----5:R-:W-:-:S05]  /*00f0*/  IADD3 R4, PT, PT, RZ, -R3, RZ ;  /* 0x80000003ff047210 */ /* 0x020fca0007ffe0ff */
[----:B------:R-:W-:Y:S01]  /*0100*/  IMAD R5, R4, R7, RZ ;  /* 0x0000000704057224 */ /* 0x000fe200078e02ff */
[----:B-1----:R-:W-:-:S03]  /*0110*/  SHF.R.U32.HI R0, RZ, 0x5, R0 ;  /* 0x00000005ff007819 */ /* 0x002fc60000011600 */
[----:B------:R-:W-:Y:S01]  /*0120*/  IMAD.HI.U32 R3, R3, R5, R2 ;  /* 0x0000000503037227 */ /* 0x000fe200078e0002 */
[----:B------:R-:W-:Y:S02]  /*0130*/  SHF.R.U32.HI R5, RZ, 0x5, R6 ;  /* 0x00000005ff057819 */ /* 0x000fe40000011606 */
[----:B------:R-:W-:-:S03]  /*0140*/  LOP3.LUT R2, RZ, R7, RZ, 0x33, !PT ;  /* 0x00000007ff027212 */ /* 0x000fc600078e33ff */
[----:B----4-:R-:W-:-:S05]  /*0150*/  IMAD.HI.U32 R3, R3, UR4, RZ ;  /* 0x0000000403037c27 */ /* 0x010fca000f8e00ff */
[----:B------:R-:W-:-:S05]  /*0160*/  IADD3 R4, PT, PT, -R3, RZ, RZ ;  /* 0x000000ff03047210 */ /* 0x000fca0007ffe1ff */
[----:B------:R-:W-:Y:S01]  /*0170*/  IMAD R4, R7, R4, UR4 ;  /* 0x0000000407047e24 */ /* 0x000fe2000f8e0204 */
[----:B------:R-:W1:Y:S04]  /*0180*/  S2UR UR4, SR_CTAID.Y ;  /* 0x00000000000479c3 */ /* 0x000e680000002600 */
[----:B------:R-:W-:-:S13]  /*0190*/  ISETP.GE.U32.AND P0, PT, R4, R7, PT ;  /* 0x000000070400720c */ /* 0x000fda0003f06070 */
[----:B------:R-:W-:Y:S01]  /*01a0*/  @P0 IADD3 R4, PT, PT, R4, -R7, RZ ;  /* 0x8000000704040210 */ /* 0x000fe20007ffe0ff */
[----:B------:R-:W-:-:S03]  /*01b0*/  @P0 VIADD R3, R3, 0x1 ;  /* 0x0000000103030836 */ /* 0x000fc60000000000 */
[----:B------:R-:W-:Y:S01]  /*01c0*/  ISETP.GE.U32.AND P2, PT, R4, R7, PT ;  /* 0x000000070400720c */ /* 0x000fe20003f46070 */
[----:B-1----:R-:W-:-:S05]  /*01d0*/  IMAD R0, R0, UR4, R5 ;  /* 0x0000000400007c24 */ /* 0x002fca000f8e0205 */
[----:B---3--:R-:W-:-:S07]  /*01e0*/  ISETP.GE.AND P0, PT, R0, UR5, PT ;  /* 0x0000000500007c0c */ /* 0x008fce000bf06270 */
[----:B------:R-:W-:-:S04]  /*01f0*/  @P2 IADD3 R3, PT, PT, R3, 0x1, RZ ;  /* 0x0000000103032810 */ /* 0x000fc80007ffe0ff */
[----:B------:R-:W-:-:S04]  /*0200*/  SEL R3, R2, R3, !P3 ;  /* 0x0000000302037207 */ /* 0x000fc80005800000 */
[----:B0-----:R-:W-:-:S04]  /*0210*/  ISETP.GE.OR P0, PT, R3, UR6, P0 ;  /* 0x0000000603007c0c */ /* 0x001fc80008706670 */
[----:B------:R-:W-:-:S13]  /*0220*/  PLOP3.LUT P0, PT, P1, P0, PT, 0xf8, 0x8f ;  /* 0x00000000008f781c */ /* 0x000fda0000f01f70 */
[----:B------:R-:W-:Y:S05]  /*0230*/  @P0 EXIT ;  /* 0x000000000000094d */ /* 0x000fea0003800000 */
[----:B------:R-:W0:Y:S01]  /*0240*/  LDC R9, c[0x0][0x3ac] ;  /* 0x0000eb00ff097b82 */ /* 0x000e220000000800 */
[----:B------:R-:W-:Y:S01]  /*0250*/  IADD3 R5, PT, PT, R4, -R7, RZ ;  /* 0x8000000704057210 */ /* 0x000fe20007ffe0ff */
[----:B------:R-:W1:Y:S03]  /*0260*/  LDCU.64 UR8, c[0x0][0x358] ;  /* 0x00006b00ff0877ac */ /* 0x000e660008000a00 */
[----:B------:R-:W-:-:S05]  /*0270*/  @P3 SEL R2, R5, R4, P2 ;  /* 0x0000000405023207 */ /* 0x000fca0001000000 */
[----:B------:R-:W-:Y:S01]  /*0280*/  IMAD R2, R3, R7, R2 ;  /* 0x0000000703027224 */ /* 0x000fe200078e0202 */
[----:B------:R-:W-:Y:S02]  /*0290*/  IADD3 R3, PT, PT, R1, 0x100, RZ ;  /* 0x0000010001037810 */ /* 0x000fe40007ffe0ff */
[C---:B0-----:R-:W-:Y:S01]  /*02a0*/  ISETP.GE.AND P1, PT, R9.reuse, 0x1, PT ;  /* 0x000000010900780c */ /* 0x041fe20003f26270 */
[C---:B------:R-:W-:Y:S01]  /*02b0*/  IMAD R5, R9.reuse, UR5, RZ ;  /* 0x0000000509057c24 */ /* 0x040fe2000f8e02ff */
[----:B------:R-:W-:-:S03]  /*02c0*/  VIMNMX R16, PT, PT, R9, 0x40, PT ;  /* 0x0000004009107848 */ /* 0x000fc60003fe0100 */
[----:B------:R-:W-:-:S08]  /*02d0*/  IMAD R2, R2, R5, RZ ;  /* 0x0000000502027224 */ /* 0x000fd000078e02ff */
[----:B-1----:R-:W-:Y:S05]  /*02e0*/  @!P1 BRA `(.L_x_244) ;  /* 0x0000000400a09947 */ /* 0x002fea0003800000 */
[----:B------:R-:W-:Y:S01]  /*02f0*/  ISETP.GE.U32.AND P0, PT, R9, 0x4, PT ;  /* 0x000000040900780c */ /* 0x000fe20003f06070 */
[----:B------:R-:W-:Y:S01]  /*0300*/  IMAD R20, R0, R9, R2 ;  /* 0x0000000900147224 */ /* 0x000fe200078e0202 */
[----:B------:R-:W-:Y:S02]  /*0310*/  LOP3.LUT R19, R16, 0x3, RZ, 0xc0, !PT ;  /* 0x0000000310137812 */ /* 0x000fe400078ec0ff */
[----:B------:R-:W-:-:S09]  /*0320*/  MOV R18, RZ ;  /* 0x000000ff00127202 */ /* 0x000fd20000000f00 */
[----:B------:R-:W-:Y:S05]  /*0330*/  @!P0 BRA `(.L_x_245) ;  /* 0x0000000400588947 */ /* 0x000fea0003800000 */
[----:B------:R-:W-:Y:S01]  /*0340*/  LOP3.LUT R18, R16, 0x7c, RZ, 0xc0, !PT ;  /* 0x0000007c10127812 */ /* 0x000fe200078ec0ff */
[----:B------:R-:W-:-:S03]  /*0350*/  HFMA2 R17, -RZ, RZ, 0, 0 ;  /* 0x00000000ff117431 */ /* 0x000fc600000001ff */
[----:B------:R-:W-:-:S13]  /*0360*/  ISETP.GT.AND P0, PT, R18, RZ, PT ;  /* 0x000000ff1200720c */ /* 0x000fda0003f04270 */
[----:B------:R-:W-:Y:S05]  /*0370*/  @!P0 BRA `(.L_x_246) ;  /* 0x0000000400188947 */ /* 0x000fea0003800000 */
[----:B------:R-:W-:Y:S02]  /*0380*/  IADD3 R4, PT, PT, R18, -R17, RZ ;  /* 0x8000001112047210 */ /* 0x000fe40007ffe0ff */
[----:B------:R-:W-:Y:S02]  /*0390*/  PLOP3.LUT P0, PT, PT, PT, PT, 0x80, 0x8 ;  /* 0x000000000008781c */ /* 0x000fe40003f0f070 */
[----:B------:R-:W-:-:S13]  /*03a0*/  ISETP.GT.AND P2, PT, R4, 0xc, PT ;  /* 0x0000000c0400780c */ /* 0x000fda0003f44270 */
[----:B------:R-:W-:Y:S05]  /*03b0*/  @!P2 BRA `(.L_x_247) ;  /* 0x0000000000a4a947 */ /* 0x000fea0003800000 */
[----:B------:R-:W-:Y:S01]  /*03c0*/  PLOP3.LUT P0, PT, PT, PT, PT, 0x8, 0x80 ;  /* 0x000000000080781c */ /* 0x000fe20003f0e170 */
[----:B------:R-:W-:-:S12]  /*03d0*/  VIADD R21, R18, 0xfffffff4 ;  /* 0xfffffff412157836 */ /* 0x000fd80000000000 */
.L_x_248:
[----:B0-----:R-:W0:Y:S01]  /*03e0*/  LDC.64 R26, c[0x0][0x380] ;  /* 0x0000e000ff1a7b82 */ /* 0x001e220000000a00 */
[----:B------:R-:W-:-:S05]  /*03f0*/  IADD3 R11, PT, PT, R20, R17, RZ ;  /* 0x00000011140b7210 */ /* 0x000fca0007ffe0ff */
[----:B0-----:R-:W-:-:S05]  /*0400*/  IMAD.WIDE R10, R11, 0x4, R26 ;  /* 0x000000040b0a7825 */ /* 0x001fca00078e021a */
[----:B------:R-:W2:Y:S04]  /*0410*/  LDG.E.CONSTANT R4, desc[UR8][R10.64] ;  /* 0x000000080a047981 */ /* 0x000ea8000c1e9900 */
[----:B------:R-:W2:Y:S04]  /*0420*/  LDG.E.CONSTANT R5, desc[UR8][R10.64+0x4] ;  /* 0x000004080a057981 */ /* 0x000ea8000c1e9900 */
[----:B------:R-:W2:Y:S04]  /*0430*/  LDG.E.CONSTANT R6, desc[UR8][R10.64+0x8] ;  /* 0x000008080a067981 */ /* 0x000ea8000c1e9900 */
[----:B------:R-:W2:Y:S01]  /*0440*/  LDG.E.CONSTANT R7, desc[UR8][R10.64+0xc] ;  /* 0x00000c080a077981 */ /* 0x000ea2000c1e9900 */
[----:B------:R-:W-:-:S02]  /*0450*/  IADD3 R22, PT, PT, R17, 0x4, RZ ;  /* 0x0000000411167810 */ /* 0x000fc40007ffe0ff */
[C---:B------:R-:W-:Y:S02]  /*0460*/  IADD3 R23, PT, PT, R17.reuse, 0x8, RZ ;  /* 0x0000000811177810 */ /* 0x040fe40007ffe0ff */
[C---:B------:R-:W-:Y:S02]  /*0470*/  IADD3 R24, PT, PT, R17.reuse, 0xc, RZ ;  /* 0x0000000c11187810 */ /* 0x040fe40007ffe0ff */
[C---:B------:R-:W-:Y:S02]  /*0480*/  IADD3 R9, PT, PT, R20.reuse, R22, RZ ;  /* 0x0000001614097210 */ /* 0x040fe40007ffe0ff */
[C---:B------:R-:W-:Y:S01]  /*0490*/  IADD3 R13, PT, PT, R20.reuse, R23, RZ ;  /* 0x00000017140d7210 */ /* 0x040fe20007ffe0ff */
[----:B------:R-:W-:Y:S01]  /*04a0*/  IMAD.IADD R15, R20, 0x1, R24 ;  /* 0x00000001140f7824 */ /* 0x000fe200078e0218 */
[----:B------:R-:W-:Y:S01]  /*04b0*/  LEA R14, R17, R1, 0x2 ;  /* 0x00000001110e7211 */ /* 0x000fe200078e10ff */
[----:B------:R-:W-:-:S04]  /*04c0*/  IMAD.WIDE R8, R9, 0x4, R26 ;  /* 0x0000000409087825 */ /* 0x000fc800078e021a */
[----:B------:R-:W-:-:S04]  /*04d0*/  IMAD.WIDE R12, R13, 0x4, R26 ;  /* 0x000000040d0c7825 */ /* 0x000fc800078e021a */
[----:B------:R-:W-:Y:S01]  /*04e0*/  IMAD.WIDE R26, R15, 0x4, R26 ;  /* 0x000000040f1a7825 */ /* 0x000fe200078e021a */
[----:B------:R-:W3:Y:S04]  /*04f0*/  LDG.E.CONSTANT R10, desc[UR8][R12.64+0x8] ;  /* 0x000008080c0a7981 */ /* 0x000ee8000c1e9900 */
[----:B------:R-:W3:Y:S04]  /*0500*/  LDG.E.CONSTANT R11, desc[UR8][R12.64+0xc] ;  /* 0x00000c080c0b7981 */ /* 0x000ee8000c1e9900 */
[----:B------:R-:W4:Y:S04]  /*0510*/  LDG.E.CONSTANT R15, desc[UR8][R26.64+0xc] ;  /* 0x00000c081a0f7981 */ /* 0x000f28000c1e9900 */
[----:B--2---:R0:W-:Y:S04]  /*0520*/  STL.128 [R14], R4 ;  /* 0x000000040e007387 */ /* 0x0041e80000100c00 */
[----:B0-----:R-:W2:Y:S04]  /*0530*/  LDG.E.CONSTANT R4, desc[UR8][R8.64] ;  /* 0x0000000808047981 */ /* 0x001ea8000c1e9900 */
[----:B------:R-:W2:Y:S04]  /*0540*/  LDG.E.CONSTANT R5, desc[UR8][R8.64+0x4] ;  /* 0x0000040808057981 */ /* 0x000ea8000c1e9900 */
[----:B------:R-:W2:Y:S04]  /*0550*/  LDG.E.CONSTANT R6, desc[UR8][R8.64+0x8] ;  /* 0x0000080808067981 */ /* 0x000ea8000c1e9900 */
[----:B------:R-:W2:Y:S04]  /*0560*/  LDG.E.CONSTANT R7, desc[UR8][R8.64+0xc] ;  /* 0x00000c0808077981 */ /* 0x000ea8000c1e9900 */
[----:B------:R-:W4:Y:S04]  /*0570*/  LDG.E.CONSTANT R14, desc[UR8][R26.64+0x8] ;  /* 0x000008081a0e7981 */ /* 0x000f28000c1e9900 */
[----:B------:R-:W3:Y:S04]  /*0580*/  LDG.E.CONSTANT R8, desc[UR8][R12.64] ;  /* 0x000000080c087981 */ /* 0x000ee8000c1e9900 */
[----:B------:R-:W3:Y:S04]  /*0590*/  LDG.E.CONSTANT R9, desc[UR8][R12.64+0x4] ;  /* 0x000004080c097981 */ /* 0x000ee8000c1e9900 */
[----:B------:R-:W4:Y:S04]  /*05a0*/  LDG.E.CONSTANT R12, desc[UR8][R26.64] ;  /* 0x000000081a0c7981 */ /* 0x000f28000c1e9900 */
[----:B------:R-:W4:Y:S01]  /*05b0*/  LDG.E.CONSTANT R13, desc[UR8][R26.64+0x4] ;  /* 0x000004081a0d7981 */ /* 0x000f22000c1e9900 */
[----:B------:R-:W-:-:S02]  /*05c0*/  LEA R22, R22, R1, 0x2 ;  /* 0x0000000116167211 */ /* 0x000fc400078e10ff */
[-C--:B------:R-:W-:Y:S02]  /*05d0*/  LEA R23, R23, R1.reuse, 0x2 ;  /* 0x0000000117177211 */ /* 0x080fe400078e10ff */
[----:B------:R-:W-:Y:S02]  /*05e0*/  LEA R24, R24, R1, 0x2 ;  /* 0x0000000118187211 */ /* 0x000fe400078e10ff */
[----:B------:R-:W-:-:S04]  /*05f0*/  IADD3 R17, PT, PT, R17, 0x10, RZ ;  /* 0x0000001011117810 */ /* 0x000fc80007ffe0ff */
[----:B------:R-:W-:Y:S01]  /*0600*/  ISETP.GE.AND P2, PT, R17, R21, PT ;  /* 0x000000151100720c */ /* 0x000fe20003f46270 */
[----:B--2---:R0:W-:Y:S04]  /*0610*/  STL.128 [R22], R4 ;  /* 0x0000000416007387 */ /* 0x0041e80000100c00 */
[----:B---3--:R0:W-:Y:S04]  /*0620*/  STL.128 [R23], R8 ;  /* 0x0000000817007387 */ /* 0x0081e80000100c00 */
[----:B----4-:R0:W-:Y:S04]  /*0630*/  STL.128 [R24], R12 ;  /* 0x0000000c18007387 */ /* 0x0101e80000100c00 */
[----:B------:R-:W-:Y:S05]  /*0640*/  @!P2 BRA `(.L_x_248) ;  /* 0xfffffffc0064a947 */ /* 0x000fea000383ffff */
.L_x_247:
        /* <DEDUP_REMOVED lines=17> */
[----:B------:R-:W-:-:S02]  /*0760*/  LEA R21, R17, R1, 0x2 ;  /* 0x0000000111157211 */ /* 0x000fc400078e10ff */
[----:B------:R-:W-:Y:S02]  /*0770*/  LEA R22, R22, R1, 0x2 ;  /* 0x0000000116167211 */ /* 0x000fe400078e10ff */
[----:B------:R-:W-:Y:S02]  /*0780*/  PLOP3.LUT P0, PT, PT, PT, PT, 0x8, 0x80 ;  /* 0x000000000080781c */ /* 0x000fe40003f0e170 */
[----:B------:R-:W-:Y:S01]  /*0790*/  IADD3 R17, PT, PT, R17, 0x8, RZ ;  /* 0x0000000811117810 */ /* 0x000fe20007ffe0ff */
[----:B--2---:R0:W-:Y:S04]  /*07a0*/  STL.128 [R21], R4 ;  /* 0x0000000415007387 */ /* 0x0041e80000100c00 */
[----:B---3--:R0:W-:Y:S06]  /*07b0*/  STL.128 [R22], R8 ;  /* 0x0000000816007387 */ /* 0x0081ec0000100c00 */
.L_x_249:
[----:B------:R-:W-:-:S13]  /*07c0*/  ISETP.NE.OR P0, PT, R17, R18, P0 ;  /* 0x000000121100720c */ /* 0x000fda0000705670 */
[----:B------:R-:W-:Y:S05]  /*07d0*/  @!P0 BRA `(.L_x_245) ;  /* 0x0000000000308947 */ /* 0x000fea0003800000 */
.L_x_246:
[----:B01----:R-:W0:Y:S01]  /*07e0*/  LDC.64 R4, c[0x0][0x380] ;  /* 0x0000e000ff047b82 */ /* 0x003e220000000a00 */
[----:B------:R-:W-:-:S05]  /*07f0*/  IADD3 R9, PT, PT, R20, R17, RZ ;  /* 0x0000001114097210 */ /* 0x000fca0007ffe0ff */
[----:B0-----:R-:W-:-:S05]  /*0800*/  IMAD.WIDE R8, R9, 0x4, R4 ;  /* 0x0000000409087825 */ /* 0x001fca00078e0204 */
[----:B------:R-:W2:Y:S04]  /*0810*/  LDG.E.CONSTANT R4, desc[UR8][R8.64] ;  /* 0x0000000808047981 */ /* 0x000ea8000c1e9900 */
[----:B------:R-:W2:Y:S04]  /*0820*/  LDG.E.CONSTANT R5, desc[UR8][R8.64+0x4] ;  /* 0x0000040808057981 */ /* 0x000ea8000c1e9900 */
[----:B------:R-:W2:Y:S04]  /*0830*/  LDG.E.CONSTANT R6, desc[UR8][R8.64+0x8] ;  /* 0x0000080808067981 */ /* 0x000ea8000c1e9900 */
[----:B------:R-:W2:Y:S01]  /*0840*/  LDG.E.CONSTANT R7, desc[UR8][R8.64+0xc] ;  /* 0x00000c0808077981 */ /* 0x000ea2000c1e9900 */
[C---:B------:R-:W-:Y:S01]  /*0850*/  IMAD R10, R17.reuse, 0x4, R1 ;  /* 0x00000004110a7824 */ /* 0x040fe200078e0201 */
[----:B------:R-:W-:-:S04]  /*0860*/  IADD3 R17, PT, PT, R17, 0x4, RZ ;  /* 0x0000000411117810 */ /* 0x000fc80007ffe0ff */
[----:B------:R-:W-:Y:S01]  /*0870*/  ISETP.NE.AND P0, PT, R17, R18, PT ;  /* 0x000000121100720c */ /* 0x000fe20003f05270 */
[----:B--2---:R1:W-:-:S12]  /*0880*/  STL.128 [R10], R4 ;  /* 0x000000040a007387 */ /* 0x0043d80000100c00 */
[----:B------:R-:W-:Y:S05]  /*0890*/  @P0 BRA `(.L_x_246) ;  /* 0xfffffffc00d00947 */ /* 0x000fea000383ffff */
.L_x_245:
[----:B------:R-:W-:-:S13]  /*08a0*/  ISETP.NE.AND P0, PT, R19, RZ, PT ;  /* 0x000000ff1300720c */ /* 0x000fda0003f05270 */
[----:B------:R-:W-:Y:S05]  /*08b0*/  @!P0 BRA `(.L_x_244) ;  /* 0x00000000002c8947 */ /* 0x000fea0003800000 */
[----:B01----:R-:W0:Y:S01]  /*08c0*/  LDC.64 R6, c[0x0][0x380] ;  /* 0x0000e000ff067b82 */ /* 0x003e220000000a00 */
[----:B------:R-:W-:-:S05]  /*08d0*/  UMOV UR4, URZ ;  /* 0x000000ff00047c82 */ /* 0x000fca0008000000 */
.L_x_250:
[----:B------:R-:W-:-:S05]  /*08e0*/  IADD3 R5, PT, PT, R20, R18, RZ ;  /* 0x0000001214057210 */ /* 0x000fca0007ffe0ff */
[----:B0-2---:R-:W-:-:S06]  /*08f0*/  IMAD.WIDE R4, R5, 0x4, R6 ;  /* 0x0000000405047825 */ /* 0x005fcc00078e0206 */
[----:B------:R-:W2:Y:S01]  /*0900*/  LDG.E.CONSTANT R4, desc[UR8][R4.64] ;  /* 0x0000000804047981 */ /* 0x000ea2000c1e9900 */
[C---:B------:R-:W-:Y:S01]  /*0910*/  LEA R9, R18.reuse, R1, 0x2 ;  /* 0x0000000112097211 */ /* 0x040fe200078e10ff */
[----:B------:R-:W-:Y:S01]  /*0920*/  UIADD3 UR4, UPT, UPT, UR4, 0x1, URZ ;  /* 0x0000000104047890 */ /* 0x000fe2000fffe0ff */
[----:B------:R-:W-:-:S05]  /*0930*/  IADD3 R18, PT, PT, R18, 0x1, RZ ;  /* 0x0000000112127810 */ /* 0x000fca0007ffe0ff */
[----:B------:R-:W-:Y:S01]  /*0940*/  ISETP.NE.AND P0, PT, R19, UR4, PT ;  /* 0x0000000413007c0c */ /* 0x000fe2000bf05270 */
[----:B--2---:R2:W-:-:S12]  /*0950*/  STL [R9], R4 ;  /* 0x0000000409007387 */ /* 0x0045d80000100800 */
[----:B------:R-:W-:Y:S05]  /*0960*/  @P0 BRA `(.L_x_250) ;  /* 0xfffffffc00dc0947 */ /* 0x000fea000383ffff */
.L_x_244:
[----:B012---:R-:W0:Y:S01]  /*0970*/  LDC R4, c[0x0][0x3a0] ;  /* 0x0000e800ff047b82 */ /* 0x007e220000000800 */
[----:B------:R1:W-:Y:S04]  /*0980*/  STL.128 [R1+0x100], RZ ;  /* 0x000100ff01007387 */ /* 0x0003e80000100c00 */
[----:B------:R1:W-:Y:S04]  /*0990*/  STL.128 [R1+0x110], RZ ;  /* 0x000110ff01007387 */ /* 0x0003e80000100c00 */
[----:B------:R1:W-:Y:S04]  /*09a0*/  STL.128 [R1+0x120], RZ ;  /* 0x000120ff01007387 */ /* 0x0003e80000100c00 */
[----:B------:R1:W-:Y:S04]  /*09b0*/  STL.128 [R1+0x130], RZ ;  /* 0x000130ff01007387 */ /* 0x0003e80000100c00 */
[----:B------:R1:W-:Y:S04]  /*09c0*/  STL.128 [R1+0x140], RZ ;  /* 0x000140ff01007387 */ /* 0x0003e80000100c00 */
[----:B------:R1:W-:Y:S01]  /*09d0*/  STL.128 [R1+0x150], RZ ;  /* 0x000150ff01007387 */ /* 0x0003e20000100c00 */
[----:B0-----:R-:W-:-:S03]  /*09e0*/  FADD R21, R4, R4 ;  /* 0x0000000404157221 */ /* 0x001fc60000000000 */
[----:B------:R1:W-:Y:S01]  /*09f0*/  STL.128 [R1+0x160], RZ ;  /* 0x000160ff01007387 */ /* 0x0003e20000100c00 */
[----:B------:R-:W-:-:S03]  /*0a00*/  FMUL R21, R21, R4 ;  /* 0x0000000415157220 */ /* 0x000fc60000400000 */
        /* <DEDUP_REMOVED lines=9> */
[----:B------:R-:W-:Y:S05]  /*0aa0*/  @!P1 BRA `(.L_x_251) ;  /* 0x0000001400409947 */ /* 0x000fea0003800000 */
[C---:B------:R-:W-:Y:S01]  /*0ab0*/  LOP3.LUT R4, R16.reuse, 0xffff, RZ, 0xc0, !PT ;  /* 0x0000ffff10047812 */ /* 0x040fe200078ec0ff */
[----:B------:R-:W-:Y:S01]  /*0ac0*/  HFMA2 R17, -RZ, RZ, 0, 0 ;  /* 0x00000000ff117431 */ /* 0x000fe200000001ff */
[C---:B------:R-:W-:Y:S01]  /*0ad0*/  LOP3.LUT R20, R16.reuse, 0xf, RZ, 0xc0, !PT ;  /* 0x0000000f10147812 */ /* 0x040fe200078ec0ff */
[----:B------:R-:W-:Y:S01]  /*0ae0*/  UMOV UR4, URZ ;  /* 0x000000ff00047c82 */ /* 0x000fe20008000000 */
[----:B------:R-:W-:Y:S02]  /*0af0*/  SHF.R.U32.HI R4, RZ, 0x4, R4 ;  /* 0x00000004ff047819 */ /* 0x000fe40000011604 */
[----:B------:R-:W-:Y:S02]  /*0b00*/  LOP3.LUT R19, R16, 0x7, RZ, 0xc0, !PT ;  /* 0x0000000710137812 */ /* 0x000fe400078ec0ff */
[----:B------:R-:W-:Y:S02]  /*0b10*/  SHF.L.U32 R4, R4, 0x4, RZ ;  /* 0x0000000404047819 */ /* 0x000fe400000006ff */
[----:B------:R-:W-:-:S02]  /*0b20*/  LOP3.LUT R18, R16, 0x70, RZ, 0xc0, !PT ;  /* 0x0000007010127812 */ /* 0x000fc400078ec0ff */
[----:B------:R-:W-:Y:S02]  /*0b30*/  LOP3.LUT R15, R4, 0x70, RZ, 0xe2, !PT ;  /* 0x00000070040f7812 */ /* 0x000fe400078ee2ff */
[C---:B------:R-:W-:Y:S02]  /*0b40*/  LOP3.LUT R13, R16.reuse, 0x3, RZ, 0xc0, !PT ;  /* 0x00000003100d7812 */ /* 0x040fe400078ec0ff */
[----:B------:R-:W-:Y:S01]  /*0b50*/  LOP3.LUT R12, R16, 0x7c, RZ, 0xc0, !PT ;  /* 0x0000007c100c7812 */ /* 0x000fe200078ec0ff */
[----:B------:R-:W-:-:S07]  /*0b60*/  IMAD.MOV R15, RZ, RZ, -R15 ;  /* 0x000000ffff0f7224 */ /* 0x000fce00078e0a0f */
.L_x_266:
[----:B0-2---:R-:W0:Y:S01]  /*0b70*/  LDC R22, c[0x0][0x3ac] ;  /* 0x0000eb00ff167b82 */ /* 0x005e220000000800 */
[----:B----4-:R-:W-:Y:S02]  /*0b80*/  CS2R R8, SRZ ;  /* 0x0000000000087805 */ /* 0x010fe4000001ff00 */
[C---:B0-----:R-:W-:Y:S01]  /*0b90*/  ISETP.GE.U32.AND P0, PT, R22.reuse, 0x10, PT ;  /* 0x000000101600780c */ /* 0x041fe20003f06070 */
[----:B------:R-:W-:-:S12]  /*0ba0*/  IMAD R14, R22, UR4, R2 ;  /* 0x00000004160e7c24 */ /* 0x000fd8000f8e0202 */
[----:B---3--:R-:W-:Y:S05]  /*0bb0*/  @!P0 BRA `(.L_x_252) ;  /* 0x0000000400008947 */ /* 0x008fea0003800000 */
[----:B------:R-:W-:Y:S01]  /*0bc0*/  HFMA2 R8, -RZ, RZ, 0, 0 ;  /* 0x00000000ff087431 */ /* 0x000fe200000001ff */
[----:B------:R-:W-:Y:S02]  /*0bd0*/  IADD3 R23, PT, PT, R1, 0x20, RZ ;  /* 0x0000002001177810 */ /* 0x000fe40007ffe0ff */
[----:B------:R-:W-:Y:S02]  /*0be0*/  MOV R25, R14 ;  /* 0x0000000e00197202 */ /* 0x000fe40000000f00 */
[----:B------:R-:W-:-:S07]  /*0bf0*/  MOV R24, R15 ;  /* 0x0000000f00187202 */ /* 0x000fce0000000f00 */
.L_x_253:
[----:B------:R-:W0:Y:S01]  /*0c00*/  LDC.64 R26, c[0x0][0x388] ;  /* 0x0000e200ff1a7b82 */ /* 0x000e220000000a00 */
[----:B------:R-:W2:Y:S01]  /*0c10*/  LDL.128 R4, [R23+-0x20] ;  /* 0xffffe00017047983 */ /* 0x000ea20000100c00 */
[----:B0-----:R-:W-:-:S05]  /*0c20*/  IMAD.WIDE R26, R25, 0x4, R26 ;  /* 0x00000004191a7825 */ /* 0x001fca00078e021a */
[----:B------:R-:W2:Y:S04]  /*0c30*/  LDG.E.CONSTANT R11, desc[UR8][R26.64] ;  /* 0x000000081a0b7981 */ /* 0x000ea8000c1e9900 */
[----:B------:R-:W3:Y:S04]  /*0c40*/  LDG.E.CONSTANT R28, desc[UR8][R26.64+0x4] ;  /* 0x000004081a1c7981 */ /* 0x000ee8000c1e9900 */
[----:B------:R-:W4:Y:S04]  /*0c50*/  LDG.E.CONSTANT R9, desc[UR8][R26.64+0x8] ;  /* 0x000008081a097981 */ /* 0x000f28000c1e9900 */
[----:B------:R-:W5:Y:S04]  /*0c60*/  LDG.E.CONSTANT R10, desc[UR8][R26.64+0xc] ;  /* 0x00000c081a0a7981 */ /* 0x000f68000c1e9900 */
[----:B------:R-:W5:Y:S01]  /*0c70*/  LDG.E.CONSTANT R29, desc[UR8][R26.64+0x30] ;  /* 0x000030081a1d7981 */ /* 0x000f62000c1e9900 */
[----:B--2---:R-:W-:-:S04]  /*0c80*/  FADD R11, R4, -R11 ;  /* 0x8000000b040b7221 */ /* 0x004fc80000000000 */
[----:B------:R-:W-:Y:S01]  /*0c90*/  FFMA R8, R11, R11, R8 ;  /* 0x0000000b0b087223 */ /* 0x000fe20000000008 */
[----:B---3--:R-:W-:Y:S01]  /*0ca0*/  FADD R5, R5, -R28 ;  /* 0x8000001c05057221 */ /* 0x008fe20000000000 */
[----:B------:R-:W2:Y:S01]  /*0cb0*/  LDG.E.CONSTANT R11, desc[UR8][R26.64+0x18] ;  /* 0x000018081a0b7981 */ /* 0x000ea2000c1e9900 */
[----:B----4-:R-:W-:Y:S02]  /*0cc0*/  FADD R9, R6, -R9 ;  /* 0x8000000906097221 */ /* 0x010fe40000000000 */
[----:B------:R-:W-:Y:S01]  /*0cd0*/  FFMA R8, R5, R5, R8 ;  /* 0x0000000505087223 */ /* 0x000fe20000000008 */
[----:B-----5:R-:W-:-:S03]  /*0ce0*/  FADD R7, R7, -R10 ;  /* 0x8000000a07077221 */ /* 0x020fc60000000000 */
[----:B------:R-:W-:Y:S01]  /*0cf0*/  FFMA R8, R9, R9, R8 ;  /* 0x0000000909087223 */ /* 0x000fe20000000008 */
[----:B------:R-:W3:Y:S03]  /*0d00*/  LDG.E.CONSTANT R10, desc[UR8][R26.64+0x14] ;  /* 0x000014081a0a7981 */ /* 0x000ee6000c1e9900 */
[----:B------:R-:W-:Y:S01]  /*0d10*/  FFMA R28, R7, R7, R8 ;  /* 0x00000007071c7223 */ /* 0x000fe20000000008 */
[----:B------:R-:W4:Y:S04]  /*0d20*/  LDG.E.CONSTANT R9, desc[UR8][R26.64+0x10] ;  /* 0x000010081a097981 */ /* 0x000f28000c1e9900 */
[----:B------:R-:W4:Y:S04]  /*0d30*/  LDL.128 R4, [R23+-0x10] ;  /* 0xfffff00017047983 */ /* 0x000f280000100c00 */
[----:B------:R-:W5:Y:S01]  /*0d40*/  LDG.E.CONSTANT R8, desc[UR8][R26.64+0x1c] ;  /* 0x00001c081a087981 */ /* 0x000f62000c1e9900 */
[----:B----4-:R-:W-:Y:S01]  /*0d50*/  FADD R9, R4, -R9 ;  /* 0x8000000904097221 */ /* 0x010fe20000000000 */
[----:B---3--:R-:W-:-:S03]  /*0d60*/  FADD R5, R5, -R10 ;  /* 0x8000000a05057221 */ /* 0x008fc60000000000 */
[----:B------:R-:W-:Y:S01]  /*0d70*/  FFMA R28, R9, R9, R28 ;  /* 0x00000009091c7223 */ /* 0x000fe2000000001c */
[----:B--2---:R-:W-:Y:S01]  /*0d80*/  FADD R11, R6, -R11 ;  /* 0x8000000b060b7221 */ /* 0x004fe20000000000 */
[----:B-----5:R-:W-:Y:S01]  /*0d90*/  FADD R7, R7, -R8 ;  /* 0x8000000807077221 */ /* 0x020fe20000000000 */
[----:B------:R-:W2:Y:S01]  /*0da0*/  LDG.E.CONSTANT R9, desc[UR8][R26.64+0x20] ;  /* 0x000020081a097981 */ /* 0x000ea2000c1e9900 */
[----:B------:R-:W-:-:S03]  /*0db0*/  FFMA R28, R5, R5, R28 ;  /* 0x00000005051c7223 */ /* 0x000fc6000000001c */
[----:B------:R-:W3:Y:S01]  /*0dc0*/  LDG.E.CONSTANT R8, desc[UR8][R26.64+0x24] ;  /* 0x000024081a087981 */ /* 0x000ee2000c1e9900 */
[----:B------:R-:W-:-:S03]  /*0dd0*/  FFMA R28, R11, R11, R28 ;  /* 0x0000000b0b1c7223 */ /* 0x000fc6000000001c */
[----:B------:R-:W4:Y:S01]  /*0de0*/  LDG.E.CONSTANT R11, desc[UR8][R26.64+0x28] ;  /* 0x000028081a0b7981 */ /* 0x000f22000c1e9900 */
[----:B------:R-:W-:-:S03]  /*0df0*/  FFMA R28, R7, R7, R28 ;  /* 0x00000007071c7223 */ /* 0x000fc6000000001c */
[----:B------:R-:W2:Y:S02]  /*0e00*/  LDL.128 R4, [R23] ;  /* 0x0000000017047983 */ /* 0x000ea40000100c00 */
[----:B--2---:R-:W-:Y:S02]  /*0e10*/  FADD R9, R4, -R9 ;  /* 0x8000000904097221 */ /* 0x004fe40000000000 */
[----:B------:R-:W2:Y:S01]  /*0e20*/  LDG.E.CONSTANT R4, desc[UR8][R26.64+0x2c] ;  /* 0x00002c081a047981 */ /* 0x000ea2000c1e9900 */
[----:B---3--:R-:W-:Y:S01]  /*0e30*/  FADD R5, R5, -R8 ;  /* 0x8000000805057221 */ /* 0x008fe20000000000 */
[----:B------:R-:W-:Y:S01]  /*0e40*/  FFMA R28, R9, R9, R28 ;  /* 0x00000009091c7223 */ /* 0x000fe2000000001c */
[----:B----4-:R-:W-:Y:S02]  /*0e50*/  FADD R6, R6, -R11 ;  /* 0x8000000b06067221 */ /* 0x010fe40000000000 */
[----:B------:R-:W3:Y:S01]  /*0e60*/  LDL.128 R8, [R23+0x10] ;  /* 0x0000100017087983 */ /* 0x000ee20000100c00 */
[----:B------:R-:W-:-:S04]  /*0e70*/  FFMA R5, R5, R5, R28 ;  /* 0x0000000505057223 */ /* 0x000fc8000000001c */
[----:B------:R-:W-:Y:S02]  /*0e80*/  FFMA R5, R6, R6, R5 ;  /* 0x0000000606057223 */ /* 0x000fe40000000005 */
[----:B------:R-:W4:Y:S01]  /*0e90*/  LDG.E.CONSTANT R6, desc[UR8][R26.64+0x3c] ;  /* 0x00003c081a067981 */ /* 0x000f22000c1e9900 */
[----:B--2---:R-:W-:-:S03]  /*0ea0*/  FADD R4, R7, -R4 ;  /* 0x8000000407047221 */ /* 0x004fc60000000000 */
[----:B------:R-:W2:Y:S01]  /*0eb0*/  LDG.E.CONSTANT R7, desc[UR8][R26.64+0x38] ;  /* 0x000038081a077981 */ /* 0x000ea2000c1e9900 */
[----:B------:R-:W-:-:S03]  /*0ec0*/  FFMA R5, R4, R4, R5 ;  /* 0x0000000404057223 */ /* 0x000fc60000000005 */
[----:B------:R-:W5:Y:S01]  /*0ed0*/  LDG.E.CONSTANT R4, desc[UR8][R26.64+0x34] ;  /* 0x000034081a047981 */ /* 0x000f62000c1e9900 */
[----:B------:R-:W-:Y:S01]  /*0ee0*/  IADD3 R24, PT, PT, R24, 0x10, RZ ;  /* 0x0000001018187810 */ /* 0x000fe20007ffe0ff */
[----:B---3--:R-:W-:-:S03]  /*0ef0*/  FADD R8, R8, -R29 ;  /* 0x8000001d08087221 */ /* 0x008fc60000000000 */
[----:B------:R-:W-:Y:S01]  /*0f00*/  ISETP.NE.AND P0, PT, R24, RZ, PT ;  /* 0x000000ff1800720c */ /* 0x000fe20003f05270 */
[----:B------:R-:W-:Y:S01]  /*0f10*/  FFMA R5, R8, R8, R5 ;  /* 0x0000000808057223 */ /* 0x000fe20000000005 */
[----:B----4-:R-:W-:Y:S01]  /*0f20*/  FADD R6, R11, -R6 ;  /* 0x800000060b067221 */ /* 0x010fe20000000000 */
[----:B------:R-:W-:Y:S01]  /*0f30*/  IADD3 R23, PT, PT, R23, 0x40, RZ ;  /* 0x0000004017177810 */ /* 0x000fe20007ffe0ff */
[----:B------:R-:W-:Y:S02]  /*0f40*/  VIADD R25, R25, 0x10 ;  /* 0x0000001019197836 */ /* 0x000fe40000000000 */
[----:B--2---:R-:W-:Y:S01]  /*0f50*/  FADD R10, R10, -R7 ;  /* 0x800000070a0a7221 */ /* 0x004fe20000000000 */
[----:B-----5:R-:W-:-:S04]  /*0f60*/  FADD R4, R9, -R4 ;  /* 0x8000000409047221 */ /* 0x020fc80000000000 */
[----:B------:R-:W-:-:S04]  /*0f70*/  FFMA R5, R4, R4, R5 ;  /* 0x0000000404057223 */ /* 0x000fc80000000005 */
[----:B------:R-:W-:-:S04]  /*0f80*/  FFMA R5, R10, R10, R5 ;  /* 0x0000000a0a057223 */ /* 0x000fc80000000005 */
[----:B------:R-:W-:Y:S01]  /*0f90*/  FFMA R8, R6, R6, R5 ;  /* 0x0000000606087223 */ /* 0x000fe20000000005 */
[----:B------:R-:W-:Y:S06]  /*0fa0*/  @P0 BRA `(.L_x_253) ;  /* 0xfffffffc00140947 */ /* 0x000fec000383ffff */
[----:B------:R-:W-:-:S07]  /*0fb0*/  MOV R9, R18 ;  /* 0x0000001200097202 */ /* 0x000fce0000000f00 */
.L_x_252:
        /* <DEDUP_REMOVED lines=15> */
[----:B--2---:R-:W-:-:S04]  /*10b0*/  FADD R27, R4, -R27 ;  /* 0x8000001b041b7221 */ /* 0x004fc80000000000 */
[----:B------:R-:W-:Y:S01]  /*10c0*/  FFMA R8, R27, R27, R8 ;  /* 0x0000001b1b087223 */ /* 0x000fe20000000008 */
[----:B---3--:R-:W-:Y:S01]  /*10d0*/  FADD R5, -R26, R5 ;  /* 0x000000051a057221 */ /* 0x008fe20000000100 */
[----:B------:R-:W2:Y:S01]  /*10e0*/  LDG.E.CONSTANT R27, desc[UR8][R10.64+0x18] ;  /* 0x000018080a1b7981 */ /* 0x000ea2000c1e9900 */
[----:B----4-:R-:W-:Y:S02]  /*10f0*/  FADD R6, -R25, R6 ;  /* 0x0000000619067221 */ /* 0x010fe40000000100 */
[----:B------:R-:W-:Y:S01]  /*1100*/  FFMA R5, R5, R5, R8 ;  /* 0x0000000505057223 */ /* 0x000fe20000000008 */
[----:B------:R-:W3:Y:S01]  /*1110*/  LDG.E.CONSTANT R25, desc[UR8][R10.64+0x10] ;  /* 0x000010080a197981 */ /* 0x000ee2000c1e9900 */
[----:B-----5:R-:W-:Y:S02]  /*1120*/  FADD R29, -R24, R7 ;  /* 0x00000007181d7221 */ /* 0x020fe40000000100 */
[----:B------:R-:W-:Y:S01]  /*1130*/  FFMA R28, R6, R6, R5 ;  /* 0x00000006061c7223 */ /* 0x000fe20000000005 */
[----:B------:R-:W4:Y:S04]  /*1140*/  LDG.E.CONSTANT R8, desc[UR8][R10.64+0x14] ;  /* 0x000014080a087981 */ /* 0x000f28000c1e9900 */
[----:B------:R-:W3:Y:S04]  /*1150*/  LDL.128 R4, [R23+0x10] ;  /* 0x0000100017047983 */ /* 0x000ee80000100c00 */
[----:B------:R-:W5:Y:S01]  /*1160*/  LDG.E.CONSTANT R26, desc[UR8][R10.64+0x1c] ;  /* 0x00001c080a1a7981 */ /* 0x000f62000c1e9900 */
[----:B------:R-:W-:Y:S01]  /*1170*/  FFMA R28, R29, R29, R28 ;  /* 0x0000001d1d1c7223 */ /* 0x000fe2000000001c */
[----:B------:R-:W-:Y:S01]  /*1180*/  IADD3 R9, PT, PT, R9, 0x8, RZ ;  /* 0x0000000809097810 */ /* 0x000fe20007ffe0ff */
[----:B---3--:R-:W-:Y:S01]  /*1190*/  FADD R25, R4, -R25 ;  /* 0x8000001904197221 */ /* 0x008fe20000000000 */
[----:B----4-:R-:W-:-:S03]  /*11a0*/  FADD R5, -R8, R5 ;  /* 0x0000000508057221 */ /* 0x010fc60000000100 */
[----:B------:R-:W-:Y:S01]  /*11b0*/  FFMA R28, R25, R25, R28 ;  /* 0x00000019191c7223 */ /* 0x000fe2000000001c */
[----:B--2---:R-:W-:-:S03]  /*11c0*/  FADD R27, -R27, R6 ;  /* 0x000000061b1b7221 */ /* 0x004fc60000000100 */
[----:B------:R-:W-:Y:S01]  /*11d0*/  FFMA R28, R5, R5, R28 ;  /* 0x00000005051c7223 */ /* 0x000fe2000000001c */
[----:B-----5:R-:W-:-:S03]  /*11e0*/  FADD R7, -R26, R7 ;  /* 0x000000071a077221 */ /* 0x020fc60000000100 */
[----:B------:R-:W-:-:S04]  /*11f0*/  FFMA R28, R27, R27, R28 ;  /* 0x0000001b1b1c7223 */ /* 0x000fc8000000001c */
[----:B------:R-:W-:-:S07]  /*1200*/  FFMA R8, R7, R7, R28 ;  /* 0x0000000707087223 */ /* 0x000fce000000001c */
.L_x_255:
[----:B------:R-:W-:Y:S05]  /*1210*/  @!P1 BRA `(.L_x_254) ;  /* 0x0000000000a49947 */ /* 0x000fea0003800000 */
[----:B------:R-:W-:Y:S02]  /*1220*/  IADD3 R4, PT, PT, R19, -0x1, RZ ;  /* 0xffffffff13047810 */ /* 0x000fe40007ffe0ff */
[----:B------:R-:W-:Y:S02]  /*1230*/  ISETP.NE.AND P1, PT, R13, RZ, PT ;  /* 0x000000ff0d00720c */ /* 0x000fe40003f25270 */
[----:B------:R-:W-:-:S13]  /*1240*/  ISETP.GE.U32.AND P0, PT, R4, 0x3, PT ;  /* 0x000000030400780c */ /* 0x000fda0003f06070 */
[----:B------:R-:W-:Y:S05]  /*1250*/  @!P0 BRA `(.L_x_256) ;  /* 0x0000000000488947 */ /* 0x000fea0003800000 */
[----:B------:R-:W0:Y:S01]  /*1260*/  LDC.64 R10, c[0x0][0x388] ;  /* 0x0000e200ff0a7b82 */ /* 0x000e220000000a00 */
[----:B------:R-:W-:Y:S01]  /*1270*/  IMAD.IADD R5, R14, 0x1, R9 ;  /* 0x000000010e057824 */ /* 0x000fe200078e0209 */
[----:B------:R-:W-:-:S03]  /*1280*/  LEA R4, R9, R1, 0x2 ;  /* 0x0000000109047211 */ /* 0x000fc600078e10ff */
[----:B0-----:R-:W-:-:S03]  /*1290*/  IMAD.WIDE R10, R5, 0x4, R10 ;  /* 0x00000004050a7825 */ /* 0x001fc600078e020a */
[----:B------:R-:W2:Y:S04]  /*12a0*/  LDL.128 R4, [R4] ;  /* 0x0000000004047983 */ /* 0x000ea80000100c00 */
[----:B------:R-:W2:Y:S04]  /*12b0*/  LDG.E.CONSTANT R25, desc[UR8][R10.64] ;  /* 0x000000080a197981 */ /* 0x000ea8000c1e9900 */
[----:B------:R-:W3:Y:S04]  /*12c0*/  LDG.E.CONSTANT R26, desc[UR8][R10.64+0x4] ;  /* 0x000004080a1a7981 */ /* 0x000ee8000c1e9900 */
[----:B------:R-:W4:Y:S04]  /*12d0*/  LDG.E.CONSTANT R23, desc[UR8][R10.64+0x8] ;  /* 0x000008080a177981 */ /* 0x000f28000c1e9900 */
[----:B------:R-:W5:Y:S01]  /*12e0*/  LDG.E.CONSTANT R24, desc[UR8][R10.64+0xc] ;  /* 0x00000c080a187981 */ /* 0x000f62000c1e9900 */
[----:B------:R-:W-:Y:S01]  /*12f0*/  IADD3 R9, PT, PT, R9, 0x4, RZ ;  /* 0x0000000409097810 */ /* 0x000fe20007ffe0ff */
[----:B--2---:R-:W-:-:S04]  /*1300*/  FADD R25, R4, -R25 ;  /* 0x8000001904197221 */ /* 0x004fc80000000000 */
[----:B------:R-:W-:Y:S01]  /*1310*/  FFMA R8, R25, R25, R8 ;  /* 0x0000001919087223 */ /* 0x000fe20000000008 */
[----:B---3--:R-:W-:Y:S01]  /*1320*/  FADD R5, -R26, R5 ;  /* 0x000000051a057221 */ /* 0x008fe20000000100 */
[----:B----4-:R-:W-:-:S03]  /*1330*/  FADD R23, -R23, R6 ;  /* 0x0000000617177221 */ /* 0x010fc60000000100 */
[----:B------:R-:W-:Y:S01]  /*1340*/  FFMA R8, R5, R5, R8 ;  /* 0x0000000505087223 */ /* 0x000fe20000000008 */
[----:B-----5:R-:W-:-:S03]  /*1350*/  FADD R7, -R24, R7 ;  /* 0x0000000718077221 */ /* 0x020fc60000000100 */
[----:B------:R-:W-:-:S04]  /*1360*/  FFMA R8, R23, R23, R8 ;  /* 0x0000001717087223 */ /* 0x000fc80000000008 */
[----:B------:R-:W-:-:S07]  /*1370*/  FFMA R8, R7, R7, R8 ;  /* 0x0000000707087223 */ /* 0x000fce0000000008 */
.L_x_256:
[----:B------:R-:W-:Y:S05]  /*1380*/  @!P1 BRA `(.L_x_254) ;  /* 0x0000000000489947 */ /* 0x000fea0003800000 */
[----:B------:R-:W0:Y:S01]  /*1390*/  LDC.64 R4, c[0x0][0x388] ;  /* 0x0000e200ff047b82 */ /* 0x000e220000000a00 */
[----:B------:R-:W-:Y:S02]  /*13a0*/  IADD3 R7, PT, PT, R14, R9, RZ ;  /* 0x000000090e077210 */ /* 0x000fe40007ffe0ff */
[----:B------:R-:W-:-:S03]  /*13b0*/  LEA R9, R9, R1, 0x2 ;  /* 0x0000000109097211 */ /* 0x000fc600078e10ff */
[----:B0-----:R-:W-:Y:S02]  /*13c0*/  IMAD.WIDE R6, R7, 0x4, R4 ;  /* 0x0000000407067825 */ /* 0x001fe400078e0204 */
[----:B------:R-:W2:Y:S04]  /*13d0*/  LDL.64 R4, [R9] ;  /* 0x0000000009047983 */ /* 0x000ea80000100a00 */
[----:B------:R-:W2:Y:S01]  /*13e0*/  LDG.E.CONSTANT R11, desc[UR8][R6.64] ;  /* 0x00000008060b7981 */ /* 0x000ea2000c1e9900 */
[----:B------:R-:W-:Y:S01]  /*13f0*/  ISETP.NE.AND P0, PT, R13, 0x1, PT ;  /* 0x000000010d00780c */ /* 0x000fe20003f05270 */
[----:B--2---:R-:W-:-:S04]  /*1400*/  FADD R11, R4, -R11 ;  /* 0x8000000b040b7221 */ /* 0x004fc80000000000 */
[----:B------:R-:W-:-:S08]  /*1410*/  FFMA R8, R11, R11, R8 ;  /* 0x0000000b0b087223 */ /* 0x000fd00000000008 */
[----:B------:R-:W-:Y:S05]  /*1420*/  @!P0 BRA `(.L_x_254) ;  /* 0x0000000000208947 */ /* 0x000fea0003800000 */
[----:B------:R-:W-:Y:S01]  /*1430*/  ISETP.NE.AND P0, PT, R13, 0x2, PT ;  /* 0x000000020d00780c */ /* 0x000fe20003f05270 */
[----:B------:R-:W2:Y:S04]  /*1440*/  LDG.E.CONSTANT R4, desc[UR8][R6.64+0x4] ;  /* 0x0000040806047981 */ /* 0x000ea8000c1e9900 */
[----:B------:R-:W3:Y:S08]  /*1450*/  LDL R9, [R9+0x8] ;  /* 0x0000080009097983 */ /* 0x000ef00000100800 */
[----:B------:R-:W3:Y:S01]  /*1460*/  @P0 LDG.E.CONSTANT R10, desc[UR8][R6.64+0x8] ;  /* 0x00000808060a0981 */ /* 0x000ee2000c1e9900 */
[----:B--2---:R-:W-:-:S04]  /*1470*/  FADD R5, -R4, R5 ;  /* 0x0000000504057221 */ /* 0x004fc80000000100 */
[----:B------:R-:W-:Y:S01]  /*1480*/  FFMA R8, R5, R5, R8 ;  /* 0x0000000505087223 */ /* 0x000fe20000000008 */
[----:B---3--:R-:W-:-:S04]  /*1490*/  @P0 FADD R5, -R10, R9 ;  /* 0x000000090a050221 */ /* 0x008fc80000000100 */
[----:B------:R-:W-:-:S07]  /*14a0*/  @P0 FFMA R8, R5, R5, R8 ;  /* 0x0000000505080223 */ /* 0x000fce0000000008 */
.L_x_254:
[----:B------:R-:W0:Y:S01]  /*14b0*/  MUFU.RCP R4, R21 ;  /* 0x0000001500047308 */ /* 0x000e220000001000 */
[----:B------:R-:W-:Y:S07]  /*14c0*/  BSSY.RECONVERGENT B0, `(.L_x_257) ;  /* 0x000000b000007945 */ /* 0x000fee0003800200 */
[----:B------:R-:W2:Y:S01]  /*14d0*/  FCHK P0, -R8, R21 ;  /* 0x0000001508007302 */ /* 0x000ea20000000100 */
[----:B0-----:R-:W-:-:S04]  /*14e0*/  FFMA R5, -R21, R4, 1 ;  /* 0x3f80000015057423 */ /* 0x001fc80000000104 */
[----:B------:R-:W-:-:S04]  /*14f0*/  FFMA R5, R4, R5, R4 ;  /* 0x0000000504057223 */ /* 0x000fc80000000004 */
[----:B------:R-:W-:-:S04]  /*1500*/  FFMA R4, R5, -R8, RZ ;  /* 0x8000000805047223 */ /* 0x000fc800000000ff */
[----:B------:R-:W-:-:S04]  /*1510*/  FFMA R7, -R21, R4, -R8 ;  /* 0x0000000415077223 */ /* 0x000fc80000000908 */
[----:B------:R-:W-:Y:S01]  /*1520*/  FFMA R4, R5, R7, R4 ;  /* 0x0000000705047223 */ /* 0x000fe20000000004 */
[----:B--2---:R-:W-:Y:S06]  /*1530*/  @!P0 BRA `(.L_x_258) ;  /* 0x00000000000c8947 */ /* 0x004fec0003800000 */
[----:B------:R-:W-:Y:S01]  /*1540*/  FADD R4, -R8, -RZ ;  /* 0x800000ff08047221 */ /* 0x000fe20000000100 */
[----:B------:R-:W-:-:S07]  /*1550*/  MOV R8, 0x1570 ;  /* 0x0000157000087802 */ /* 0x000fce0000000f00 */
[----:B-1----:R-:W-:Y:S05]  /*1560*/  CALL.REL.NOINC `($__internal_8_$__cuda_sm3x_div_rn_noftz_f32_slowpath) ;  /* 0x0000001800107944 */ /* 0x002fea0003c00000 */
.L_x_258:
[----:B------:R-:W-:Y:S05]  /*1570*/  BSYNC.RECONVERGENT B0 ;  /* 0x0000000000007941 */ /* 0x000fea0003800200 */
.L_x_257:
[----:B------:R-:W-:Y:S01]  /*1580*/  HFMA2 R5, -RZ, RZ, 0.96630859375, -0.0022525787353515625 ;  /* 0x3bbb989dff057431 */ /* 0x000fe200000001ff */
[----:B------:R-:W-:Y:S01]  /*1590*/  MOV R6, 0x437c0000 ;  /* 0x437c000000067802 */ /* 0x000fe20000000f00 */
[----:B------:R-:W-:Y:S01]  /*15a0*/  HFMA2 R11, -RZ, RZ, 0, 0 ;  /* 0x00000000ff0b7431 */ /* 0x000fe200000001ff */
[----:B------:R-:W-:Y:S02]  /*15b0*/  ISETP.GE.U32.AND P0, PT, R22, 0x4, PT ;  /* 0x000000041600780c */ /* 0x000fe40003f06070 */
[----:B------:R-:W-:-:S04]  /*15c0*/  FFMA.SAT R5, R4, R5, 0.5 ;  /* 0x3f00000004057423 */ /* 0x000fc80000002005 */
[----:B------:R-:W-:-:S04]  /*15d0*/  FFMA.RM R5, R5, R6, 12582913 ;  /* 0x4b40000105057423 */ /* 0x000fc80000004006 */
[C---:B------:R-:W-:Y:S01]  /*15e0*/  FADD R7, R5.reuse, -12583039 ;  /* 0xcb40007f05077421 */ /* 0x040fe20000000000 */
[----:B------:R-:W-:-:S03]  /*15f0*/  IMAD.SHL.U32 R8, R5, 0x800000, RZ ;  /* 0x0080000005087824 */ /* 0x000fc600078e00ff */
[----:B------:R-:W-:-:S04]  /*1600*/  FFMA R7, R4, 1.4426950216293334961, -R7 ;  /* 0x3fb8aa3b04077823 */ /* 0x000fc80000000807 */
[----:B------:R-:W-:-:S06]  /*1610*/  FFMA R7, R4, 1.925963033500011079e-08, R7 ;  /* 0x32a5706004077823 */ /* 0x000fcc0000000007 */
[----:B------:R-:W0:Y:S02]  /*1620*/  MUFU.EX2 R7, R7 ;  /* 0x0000000700077308 */ /* 0x000e240000000800 */
[----:B0-----:R-:W-:Y:S01]  /*1630*/  FMUL R8, R8, R7 ;  /* 0x0000000708087220 */ /* 0x001fe20000400000 */
[----:B------:R-:W-:Y:S06]  /*1640*/  @!P0 BRA `(.L_x_259) ;  /* 0x0000000400ec8947 */ /* 0x000fec0003800000 */
[----:B------:R-:W-:Y:S02]  /*1650*/  ISETP.GT.AND P0, PT, R12, RZ, PT ;  /* 0x000000ff0c00720c */ /* 0x000fe40003f04270 */
[----:B------:R-:W-:-:S11]  /*1660*/  MOV R9, RZ ;  /* 0x000000ff00097202 */ /* 0x000fd60000000f00 */
[----:B------:R-:W-:Y:S05]  /*1670*/  @!P0 BRA `(.L_x_260) ;  /* 0x0000000400988947 */ /* 0x000fea0003800000 */
[----:B------:R-:W-:Y:S02]  /*1680*/  IADD3 R4, PT, PT, R12, -R9, RZ ;  /* 0x800000090c047210 */ /* 0x000fe40007ffe0ff */
[----:B------:R-:W-:Y:S02]  /*1690*/  PLOP3.LUT P0, PT, PT, PT, PT, 0x80, 0x8 ;  /* 0x000000000008781c */ /* 0x000fe40003f0f070 */
[----:B------:R-:W-:-:S13]  /*16a0*/  ISETP.GT.AND P1, PT, R4, 0xc, PT ;  /* 0x0000000c0400780c */ /* 0x000fda0003f24270 */
[----:B------:R-:W-:Y:S05]  /*16b0*/  @!P1 BRA `(.L_x_261) ;  /* 0x0000000000f89947 */ /* 0x000fea0003800000 */
[----:B------:R-:W-:Y:S02]  /*16c0*/  PLOP3.LUT P0, PT, PT, PT, PT, 0x8, 0x80 ;  /* 0x000000000080781c */ /* 0x000fe40003f0e170 */
[----:B------:R-:W-:-:S11]  /*16d0*/  IADD3 R10, PT, PT, R12, -0xc, RZ ;  /* 0xfffffff40c0a7810 */ /* 0x000fd60007ffe0ff */
.L_x_262:
[----:B0-----:R-:W0:Y:S01]  /*16e0*/  LDC.64 R22, c[0x0][0x390] ;  /* 0x0000e400ff167b82 */ /* 0x001e220000000a00 */
[----:B------:R-:W-:Y:S02]  /*16f0*/  IADD3 R29, PT, PT, R14, R9, RZ ;  /* 0x000000090e1d7210 */ /* 0x000fe40007ffe0ff */
[----:B------:R-:W-:-:S05]  /*1700*/  LEA R11, R9, R3, 0x2 ;  /* 0x00000003090b7211 */ /* 0x000fca00078e10ff */
[----:B------:R-:W2:Y:S01]  /*1710*/  LDL.128 R4, [R11] ;  /* 0x000000000b047983 */ /* 0x000ea20000100c00 */
[----:B0-----:R-:W-:-:S05]  /*1720*/  IMAD.WIDE R28, R29, 0x4, R22 ;  /* 0x000000041d1c7825 */ /* 0x001fca00078e0216 */
[----:B------:R-:W2:Y:S04]  /*1730*/  LDG.E.CONSTANT R24, desc[UR8][R28.64+0xc] ;  /* 0x00000c081c187981 */ /* 0x000ea8000c1e9900 */
[----:B------:R-:W3:Y:S04]  /*1740*/  LDG.E.CONSTANT R27, desc[UR8][R28.64] ;  /* 0x000000081c1b7981 */ /* 0x000ee8000c1e9900 */
[----:B------:R-:W4:Y:S04]  /*1750*/  LDG.E.CONSTANT R26, desc[UR8][R28.64+0x4] ;  /* 0x000004081c1a7981 */ /* 0x000f28000c1e9900 */
[----:B------:R-:W5:Y:S01]  /*1760*/  LDG.E.CONSTANT R25, desc[UR8][R28.64+0x8] ;  /* 0x000008081c197981 */ /* 0x000f62000c1e9900 */
[----:B--2---:R-:W-:Y:S01]  /*1770*/  FFMA R7, R8, R24, R7 ;  /* 0x0000001808077223 */ /* 0x004fe20000000007 */
[----:B------:R-:W-:-:S02]  /*1780*/  VIADD R24, R9, 0x4 ;  /* 0x0000000409187836 */ /* 0x000fc40000000000 */
[C---:B---3--:R-:W-:Y:S01]  /*1790*/  FFMA R4, R8.reuse, R27, R4 ;  /* 0x0000001b08047223 */ /* 0x048fe20000000004 */
[C---:B----4-:R-:W-:Y:S01]  /*17a0*/  FFMA R5, R8.reuse, R26, R5 ;  /* 0x0000001a08057223 */ /* 0x050fe20000000005 */
[----:B-----5:R-:W-:Y:S01]  /*17b0*/  FFMA R6, R8, R25, R6 ;  /* 0x0000001908067223 */ /* 0x020fe20000000006 */
[----:B------:R-:W-:-:S04]  /*17c0*/  IADD3 R25, PT, PT, R14, R24, RZ ;  /* 0x000000180e197210 */ /* 0x000fc80007ffe0ff */
[----:B------:R0:W-:Y:S01]  /*17d0*/  STL.128 [R11], R4 ;  /* 0x000000040b007387 */ /* 0x0001e20000100c00 */
[----:B------:R-:W-:-:S05]  /*17e0*/  IMAD.WIDE R28, R25, 0x4, R22 ;  /* 0x00000004191c7825 */ /* 0x000fca00078e0216 */
[----:B------:R-:W2:Y:S04]  /*17f0*/  LDG.E.CONSTANT R25, desc[UR8][R28.64+0x8] ;  /* 0x000008081c197981 */ /* 0x000ea8000c1e9900 */
[----:B------:R-:W3:Y:S04]  /*1800*/  LDG.E.CONSTANT R27, desc[UR8][R28.64] ;  /* 0x000000081c1b7981 */ /* 0x000ee8000c1e9900 */
[----:B------:R-:W4:Y:S01]  /*1810*/  LDG.E.CONSTANT R26, desc[UR8][R28.64+0x4] ;  /* 0x000004081c1a7981 */ /* 0x000f22000c1e9900 */
[----:B0-----:R-:W-:-:S03]  /*1820*/  LEA R11, R24, R3, 0x2 ;  /* 0x00000003180b7211 */ /* 0x001fc600078e10ff */
[----:B------:R-:W5:Y:S04]  /*1830*/  LDG.E.CONSTANT R24, desc[UR8][R28.64+0xc] ;  /* 0x00000c081c187981 */ /* 0x000f68000c1e9900 */
[----:B------:R-:W5:Y:S02]  /*1840*/  LDL.128 R4, [R11] ;  /* 0x000000000b047983 */ /* 0x000f640000100c00 */
[C---:B-----5:R-:W-:Y:S01]  /*1850*/  FFMA R7, R8.reuse, R24, R7 ;  /* 0x0000001808077223 */ /* 0x060fe20000000007 */
[----:B------:R-:W-:Y:S01]  /*1860*/  IADD3 R24, PT, PT, R9, 0x8, RZ ;  /* 0x0000000809187810 */ /* 0x000fe20007ffe0ff */
[----:B--2---:R-:W-:-:S03]  /*1870*/  FFMA R6, R8, R25, R6 ;  /* 0x0000001908067223 */ /* 0x004fc60000000006 */
[----:B------:R-:W-:Y:S01]  /*1880*/  IADD3 R25, PT, PT, R14, R24, RZ ;  /* 0x000000180e197210 */ /* 0x000fe20007ffe0ff */
[C---:B---3--:R-:W-:Y:S01]  /*1890*/  FFMA R4, R8.reuse, R27, R4 ;  /* 0x0000001b08047223 */ /* 0x048fe20000000004 */
[----:B----4-:R-:W-:Y:S01]  /*18a0*/  FFMA R5, R8, R26, R5 ;  /* 0x0000001a08057223 */ /* 0x010fe20000000005 */
[----:B------:R-:W-:Y:S02]  /*18b0*/  LEA R24, R24, R3, 0x2 ;  /* 0x0000000318187211 */ /* 0x000fe400078e10ff */
[----:B------:R-:W-:Y:S02]  /*18c0*/  IMAD.WIDE R28, R25, 0x4, R22 ;  /* 0x00000004191c7825 */ /* 0x000fe400078e0216 */
[----:B------:R0:W-:Y:S04]  /*18d0*/  STL.128 [R11], R4 ;  /* 0x000000040b007387 */ /* 0x0001e80000100c00 */
[----:B------:R-:W2:Y:S04]  /*18e0*/  LDG.E.CONSTANT R25, desc[UR8][R28.64+0x8] ;  /* 0x000008081c197981 */ /* 0x000ea8000c1e9900 */
[----:B------:R-:W3:Y:S04]  /*18f0*/  LDG.E.CONSTANT R27, desc[UR8][R28.64] ;  /* 0x000000081c1b7981 */ /* 0x000ee8000c1e9900 */
[----:B------:R-:W4:Y:S04]  /*1900*/  LDG.E.CONSTANT R26, desc[UR8][R28.64+0x4] ;  /* 0x000004081c1a7981 */ /* 0x000f28000c1e9900 */
[----:B0-----:R-:W5:Y:S04]  /*1910*/  LDG.E.CONSTANT R11, desc[UR8][R28.64+0xc] ;  /* 0x00000c081c0b7981 */ /* 0x001f68000c1e9900 */
[----:B------:R-:W5:Y:S02]  /*1920*/  LDL.128 R4, [R24] ;  /* 0x0000000018047983 */ /* 0x000f640000100c00 */
[C---:B-----5:R-:W-:Y:S01]  /*1930*/  FFMA R7, R8.reuse, R11, R7 ;  /* 0x0000000b08077223 */ /* 0x060fe20000000007 */
[----:B------:R-:W-:Y:S01]  /*1940*/  IADD3 R11, PT, PT, R9, 0xc, RZ ;  /* 0x0000000c090b7810 */ /* 0x000fe20007ffe0ff */
[C---:B--2---:R-:W-:Y:S01]  /*1950*/  FFMA R6, R8.reuse, R25, R6 ;  /* 0x0000001908067223 */ /* 0x044fe20000000006 */
[----:B---3--:R-:W-:-:S03]  /*1960*/  FFMA R4, R8, R27, R4 ;  /* 0x0000001b08047223 */ /* 0x008fc60000000004 */
[----:B------:R-:W-:Y:S02]  /*1970*/  IMAD.IADD R25, R14, 0x1, R11 ;  /* 0x000000010e197824 */ /* 0x000fe400078e020b */
[----:B----4-:R-:W-:Y:S01]  /*1980*/  FFMA R5, R8, R26, R5 ;  /* 0x0000001a08057223 */ /* 0x010fe20000000005 */
[----:B------:R-:W-:Y:S01]  /*1990*/  LEA R11, R11, R3, 0x2 ;  /* 0x000000030b0b7211 */ /* 0x000fe200078e10ff */
[----:B------:R-:W-:-:S03]  /*19a0*/  IMAD.WIDE R22, R25, 0x4, R22 ;  /* 0x0000000419167825 */ /* 0x000fc600078e0216 */
[----:B------:R0:W-:Y:S04]  /*19b0*/  STL.128 [R24], R4 ;  /* 0x0000000418007387 */ /* 0x0001e80000100c00 */
[----:B------:R-:W2:Y:S04]  /*19c0*/  LDG.E.CONSTANT R25, desc[UR8][R22.64] ;  /* 0x0000000816197981 */ /* 0x000ea8000c1e9900 */
[----:B------:R-:W3:Y:S04]  /*19d0*/  LDG.E.CONSTANT R27, desc[UR8][R22.64+0x8] ;  /* 0x00000808161b7981 */ /* 0x000ee8000c1e9900 */
[----:B------:R-:W4:Y:S04]  /*19e0*/  LDG.E.CONSTANT R26, desc[UR8][R22.64+0xc] ;  /* 0x00000c08161a7981 */ /* 0x000f28000c1e9900 */
[----:B0-----:R-:W2:Y:S02]  /*19f0*/  LDL.128 R4, [R11] ;  /* 0x000000000b047983 */ /* 0x001ea40000100c00 */
[----:B--2---:R-:W-:-:S02]  /*1a00*/  FFMA R4, R8, R25, R4 ;  /* 0x0000001908047223 */ /* 0x004fc40000000004 */
[----:B------:R-:W2:Y:S01]  /*1a10*/  LDG.E.CONSTANT R25, desc[UR8][R22.64+0x4] ;  /* 0x0000040816197981 */ /* 0x000ea2000c1e9900 */
[C---:B---3--:R-:W-:Y:S01]  /*1a20*/  FFMA R6, R8.reuse, R27, R6 ;  /* 0x0000001b08067223 */ /* 0x048fe20000000006 */
[----:B----4-:R-:W-:Y:S01]  /*1a30*/  FFMA R7, R8, R26, R7 ;  /* 0x0000001a08077223 */ /* 0x010fe20000000007 */
[----:B------:R-:W-:-:S04]  /*1a40*/  IADD3 R9, PT, PT, R9, 0x10, RZ ;  /* 0x0000001009097810 */ /* 0x000fc80007ffe0ff */
[----:B------:R-:W-:Y:S01]  /*1a50*/  ISETP.GE.AND P1, PT, R9, R10, PT ;  /* 0x0000000a0900720c */ /* 0x000fe20003f26270 */
[----:B--2---:R-:W-:-:S05]  /*1a60*/  FFMA R5, R8, R25, R5 ;  /* 0x0000001908057223 */ /* 0x004fca0000000005 */
[----:B------:R0:W-:Y:S07]  /*1a70*/  STL.128 [R11], R4 ;  /* 0x000000040b007387 */ /* 0x0001ee0000100c00 */
[----:B------:R-:W-:Y:S05]  /*1a80*/  @!P1 BRA `(.L_x_262) ;  /* 0xfffffffc00149947 */ /* 0x000fea000383ffff */
[----:B0-----:R-:W-:-:S07]  /*1a90*/  MOV R11, R12 ;  /* 0x0000000c000b7202 */ /* 0x001fce0000000f00 */
.L_x_261:
[----:B------:R-:W-:-:S04]  /*1aa0*/  IADD3 R4, PT, PT, R12, -R9, RZ ;  /* 0x800000090c047210 */ /* 0x000fc80007ffe0ff */
[----:B------:R-:W-:-:S13]  /*1ab0*/  ISETP.GT.AND P1, PT, R4, 0x4, PT ;  /* 0x000000040400780c */ /* 0x000fda0003f24270 */
[----:B------:R-:W-:Y:S05]  /*1ac0*/  @!P1 BRA `(.L_x_263) ;  /* 0x00000000007c9947 */ /* 0x000fea0003800000 */
[----:B------:R-:W0:Y:S01]  /*1ad0*/  LDC.64 R10, c[0x0][0x390] ;  /* 0x0000e400ff0a7b82 */ /* 0x000e220000000a00 */
        /* <DEDUP_REMOVED lines=8> */
[C---:B--2---:R-:W-:Y:S01]  /*1b60*/  FFMA R6, R8.reuse, R23, R6 ;  /* 0x0000001708067223 */ /* 0x044fe20000000006 */
[----:B------:R-:W-:Y:S01]  /*1b70*/  IADD3 R23, PT, PT, R9, 0x4, RZ ;  /* 0x0000000409177810 */ /* 0x000fe20007ffe0ff */
[----:B---3--:R-:W-:-:S04]  /*1b80*/  FFMA R4, R8, R25, R4 ;  /* 0x0000001908047223 */ /* 0x008fc80000000004 */
[----:B------:R-:W-:Y:S02]  /*1b90*/  IMAD.IADD R25, R14, 0x1, R23 ;  /* 0x000000010e197824 */ /* 0x000fe400078e0217 */
[----:B----4-:R-:W-:Y:S02]  /*1ba0*/  FFMA R5, R8, R24, R5 ;  /* 0x0000001808057223 */ /* 0x010fe40000000005 */
[----:B------:R-:W-:Y:S01]  /*1bb0*/  IMAD.WIDE R24, R25, 0x4, R10 ;  /* 0x0000000419187825 */ /* 0x000fe200078e020a */
[----:B------:R-:W-:-:S03]  /*1bc0*/  LEA R10, R23, R3, 0x2 ;  /* 0x00000003170a7211 */ /* 0x000fc600078e10ff */
[----:B-----5:R-:W-:Y:S01]  /*1bd0*/  FFMA R7, R8, R28, R7 ;  /* 0x0000001c08077223 */ /* 0x020fe20000000007 */
[----:B------:R-:W2:Y:S04]  /*1be0*/  LDG.E.CONSTANT R11, desc[UR8][R24.64] ;  /* 0x00000008180b7981 */ /* 0x000ea8000c1e9900 */
[----:B------:R0:W-:Y:S04]  /*1bf0*/  STL.128 [R22], R4 ;  /* 0x0000000416007387 */ /* 0x0001e80000100c00 */
[----:B------:R-:W3:Y:S04]  /*1c00*/  LDG.E.CONSTANT R26, desc[UR8][R24.64+0x4] ;  /* 0x00000408181a7981 */ /* 0x000ee8000c1e9900 */
[----:B------:R-:W4:Y:S04]  /*1c10*/  LDG.E.CONSTANT R23, desc[UR8][R24.64+0x8] ;  /* 0x0000080818177981 */ /* 0x000f28000c1e9900 */
[----:B------:R-:W5:Y:S04]  /*1c20*/  LDG.E.CONSTANT R28, desc[UR8][R24.64+0xc] ;  /* 0x00000c08181c7981 */ /* 0x000f68000c1e9900 */
[----:B0-----:R-:W2:Y:S01]  /*1c30*/  LDL.128 R4, [R10] ;  /* 0x000000000a047983 */ /* 0x001ea20000100c00 */
[----:B------:R-:W-:-:S02]  /*1c40*/  PLOP3.LUT P0, PT, PT, PT, PT, 0x8, 0x80 ;  /* 0x000000000080781c */ /* 0x000fc40003f0e170 */
[----:B------:R-:W-:Y:S01]  /*1c50*/  IADD3 R9, PT, PT, R9, 0x8, RZ ;  /* 0x0000000809097810 */ /* 0x000fe20007ffe0ff */
[C---:B--2---:R-:W-:Y:S01]  /*1c60*/  FFMA R4, R8.reuse, R11, R4 ;  /* 0x0000000b08047223 */ /* 0x044fe20000000004 */
[C---:B---3--:R-:W-:Y:S01]  /*1c70*/  FFMA R5, R8.reuse, R26, R5 ;  /* 0x0000001a08057223 */ /* 0x048fe20000000005 */
[C---:B----4-:R-:W-:Y:S01]  /*1c80*/  FFMA R6, R8.reuse, R23, R6 ;  /* 0x0000001708067223 */ /* 0x050fe20000000006 */
[----:B-----5:R-:W-:-:S05]  /*1c90*/  FFMA R7, R8, R28, R7 ;  /* 0x0000001c08077223 */ /* 0x020fca0000000007 */
[----:B------:R0:W-:Y:S01]  /*1ca0*/  STL.128 [R10], R4 ;  /* 0x000000040a007387 */ /* 0x0001e20000100c00 */
[----:B------:R-:W-:-:S07]  /*1cb0*/  MOV R11, R12 ;  /* 0x0000000c000b7202 */ /* 0x000fce0000000f00 */
.L_x_263:
[----:B------:R-:W-:-:S13]  /*1cc0*/  ISETP.NE.OR P0, PT, R9, R12, P0 ;  /* 0x0000000c0900720c */ /* 0x000fda0000705670 */
[----:B------:R-:W-:Y:S05]  /*1cd0*/  @!P0 BRA `(.L_x_259) ;  /* 0x0000000000488947 */ /* 0x000fea0003800000 */
.L_x_260:
[----:B0-----:R-:W0:Y:S01]  /*1ce0*/  LDC.64 R10, c[0x0][0x390] ;  /* 0x0000e400ff0a7b82 */ /* 0x001e220000000a00 */
[----:B--2---:R-:W-:Y:S02]  /*1cf0*/  IADD3 R5, PT, PT, R14, R9, RZ ;  /* 0x000000090e057210 */ /* 0x004fe40007ffe0ff */
        /* <DEDUP_REMOVED lines=15> */
[----:B------:R-:W-:-:S07]  /*1df0*/  MOV R11, R12 ;  /* 0x0000000c000b7202 */ /* 0x000fce0000000f00 */
.L_x_259:
[----:B------:R-:W3:Y:S01]  /*1e00*/  LDCU UR5, c[0x0][0x3a8] ;  /* 0x00007500ff0577ac */ /* 0x000ee20008000800 */
[----:B------:R-:W-:Y:S01]  /*1e10*/  ISETP.NE.AND P0, PT, R13, RZ, PT ;  /* 0x000000ff0d00720c */ /* 0x000fe20003f05270 */
[----:B------:R-:W-:-:S04]  /*1e20*/  UIADD3 UR4, UPT, UPT, UR4, 0x1, URZ ;  /* 0x0000000104047890 */ /* 0x000fc8000fffe0ff */
[----:B---3--:R-:W-:-:S08]  /*1e30*/  UISETP.NE.AND UP0, UPT, UR4, UR5, UPT ;  /* 0x000000050400728c */ /* 0x008fd0000bf05270 */
[----:B------:R-:W-:Y:S05]  /*1e40*/  @!P0 BRA `(.L_x_264) ;  /* 0x00000000004c8947 */ /* 0x000fea0003800000 */
[----:B0-2---:R-:W0:Y:S01]  /*1e50*/  LDC.64 R4, c[0x0][0x390] ;  /* 0x0000e400ff047b82 */ /* 0x005e220000000a00 */
        /* <DEDUP_REMOVED lines=10> */
[----:B---3--:R-:W2:Y:S04]  /*1f00*/  LDG.E.CONSTANT R7, desc[UR8][R4.64+0x4] ;  /* 0x0000040804077981 */ /* 0x008ea8000c1e9900 */
[----:B------:R-:W2:Y:S08]  /*1f10*/  LDL R11, [R6+0x4] ;  /* 0x00000400060b7983 */ /* 0x000eb00000100800 */
[----:B------:R-:W3:Y:S04]  /*1f20*/  @P0 LDG.E.CONSTANT R9, desc[UR8][R4.64+0x8] ;  /* 0x0000080804090981 */ /* 0x000ee8000c1e9900 */
[----:B------:R-:W3:Y:S01]  /*1f30*/  @P0 LDL R10, [R6+0x8] ;  /* 0x00000800060a0983 */ /* 0x000ee20000100800 */
[----:B--2---:R-:W-:-:S05]  /*1f40*/  FFMA R7, R8, R7, R11 ;  /* 0x0000000708077223 */ /* 0x004fca000000000b */
[----:B------:R4:W-:Y:S01]  /*1f50*/  STL [R6+0x4], R7 ;  /* 0x0000040706007387 */ /* 0x0009e20000100800 */
[----:B---3--:R-:W-:-:S05]  /*1f60*/  @P0 FFMA R9, R8, R9, R10 ;  /* 0x0000000908090223 */ /* 0x008fca000000000a */
[----:B------:R4:W-:Y:S02]  /*1f70*/  @P0 STL [R6+0x8], R9 ;  /* 0x0000080906000387 */ /* 0x0009e40000100800 */
.L_x_264:
[----:B------:R-:W-:Y:S01]  /*1f80*/  FADD R17, R8, R17 ;  /* 0x0000001108117221 */ /* 0x000fe20000000000 */
[----:B------:R-:W-:Y:S06]  /*1f90*/  BRA.U !UP0, `(.L_x_265) ;  /* 0x0000000508a87547 */ /* 0x000fec000b800000 */
[----:B------:R-:W-:Y:S05]  /*1fa0*/  BRA `(.L_x_266) ;  /* 0xffffffe800f07947 */ /* 0x000fea000383ffff */
.L_x_251:
[----:B------:R-:W-:Y:S01]  /*1fb0*/  UISETP.GE.U32.AND UP0, UPT, UR5, 0x4, UPT ;  /* 0x000000040500788c */ /* 0x000fe2000bf06070 */
[----:B------:R-:W-:Y:S01]  /*1fc0*/  HFMA2 R17, -RZ, RZ, 0, 0 ;  /* 0x00000000ff117431 */ /* 0x000fe200000001ff */
[----:B------:R-:W-:-:S07]  /*1fd0*/  ULOP3.LUT UR6, UR5, 0x3, URZ, 0xc0, !UPT ;  /* 0x0000000305067892 */ /* 0x000fce000f8ec0ff */
[----:B------:R-:W-:Y:S05]  /*1fe0*/  BRA.U !UP0, `(.L_x_267) ;  /* 0x0000000508247547 */ /* 0x000fea000b800000 */
[----:B------:R-:W0:Y:S01]  /*1ff0*/  MUFU.RCP R4, R21 ;  /* 0x0000001500047308 */ /* 0x000e220000001000 */
[----:B------:R-:W-:-:S07]  /*2000*/  ULOP3.LUT UR5, UR5, 0x7ffffffc, URZ, 0xc0, !UPT ;  /* 0x7ffffffc05057892 */ /* 0x000fce000f8ec0ff */
[----:B------:R-:W2:Y:S01]  /*2010*/  FCHK P0, -RZ, R21 ;  /* 0x00000015ff007302 */ /* 0x000ea20000000100 */
[----:B0-----:R-:W-:-:S04]  /*2020*/  FFMA R5, -R21, R4, 1 ;  /* 0x3f80000015057423 */ /* 0x001fc80000000104 */
[----:B------:R-:W-:-:S04]  /*2030*/  FFMA R7, R4, R5, R4 ;  /* 0x0000000504077223 */ /* 0x000fc80000000004 */
[----:B------:R-:W-:-:S04]  /*2040*/  FFMA R4, -RZ, R7, RZ ;  /* 0x00000007ff047223 */ /* 0x000fc800000001ff */
[----:B------:R-:W-:-:S04]  /*2050*/  FFMA R5, -R21, R4, -RZ ;  /* 0x0000000415057223 */ /* 0x000fc800000009ff */
[----:B------:R-:W-:Y:S01]  /*2060*/  FFMA R4, R7, R5, R4 ;  /* 0x0000000507047223 */ /* 0x000fe20000000004 */
[----:B--2---:R-:W-:Y:S06]  /*2070*/  @!P0 BRA `(.L_x_268) ;  /* 0x00000000000c8947 */ /* 0x004fec0003800000 */
[----:B------:R-:W-:Y:S02]  /*2080*/  MOV R4, 0x80000000 ;  /* 0x8000000000047802 */ /* 0x000fe40000000f00 */
[----:B------:R-:W-:-:S07]  /*2090*/  MOV R8, 0x20b0 ;  /* 0x000020b000087802 */ /* 0x000fce0000000f00 */
[----:B-1----:R-:W-:Y:S05]  /*20a0*/  CALL.REL.NOINC `($__internal_8_$__cuda_sm3x_div_rn_noftz_f32_slowpath) ;  /* 0x0000000c00407944 */ /* 0x002fea0003c00000 */
.L_x_268:
[----:B------:R-:W-:Y:S01]  /*20b0*/  HFMA2 R5, -RZ, RZ, 0.96630859375, -0.0022525787353515625 ;  /* 0x3bbb989dff057431 */ /* 0x000fe200000001ff */
[----:B------:R-:W-:Y:S01]  /*20c0*/  MOV R6, 0x437c0000 ;  /* 0x437c000000067802 */ /* 0x000fe20000000f00 */
[----:B------:R-:W-:Y:S01]  /*20d0*/  UISETP.GT.AND UP0, UPT, UR5, URZ, UPT ;  /* 0x000000ff0500728c */ /* 0x000fe2000bf04270 */
[----:B------:R-:W-:Y:S01]  /*20e0*/  HFMA2 R17, -RZ, RZ, 0, 0 ;  /* 0x00000000ff117431 */ /* 0x000fe200000001ff */
[----:B------:R-:W-:Y:S01]  /*20f0*/  UMOV UR4, URZ ;  /* 0x000000ff00047c82 */ /* 0x000fe20008000000 */
[----:B------:R-:W-:-:S04]  /*2100*/  FFMA.SAT R5, R4, R5, 0.5 ;  /* 0x3f00000004057423 */ /* 0x000fc80000002005 */
[----:B------:R-:W-:-:S04]  /*2110*/  FFMA.RM R5, R5, R6, 12582913 ;  /* 0x4b40000105057423 */ /* 0x000fc80000004006 */
[----:B------:R-:W-:-:S04]  /*2120*/  FADD R7, R5, -12583039 ;  /* 0xcb40007f05077421 */ /* 0x000fc80000000000 */
[----:B------:R-:W-:-:S04]  /*2130*/  FFMA R7, R4, 1.4426950216293334961, -R7 ;  /* 0x3fb8aa3b04077823 */ /* 0x000fc80000000807 */
[----:B------:R-:W-:Y:S01]  /*2140*/  FFMA R7, R4, 1.925963033500011079e-08, R7 ;  /* 0x32a5706004077823 */ /* 0x000fe20000000007 */
[----:B------:R-:W-:-:S05]  /*2150*/  SHF.L.U32 R4, R5, 0x17, RZ ;  /* 0x0000001705047819 */ /* 0x000fca00000006ff */
[----:B------:R-:W0:Y:S02]  /*2160*/  MUFU.EX2 R7, R7 ;  /* 0x0000000700077308 */ /* 0x000e240000000800 */
[----:B0-----:R-:W-:Y:S01]  /*2170*/  FMUL R4, R4, R7 ;  /* 0x0000000704047220 */ /* 0x001fe20000400000 */
[----:B------:R-:W-:Y:S06]  /*2180*/  BRA.U !UP0, `(.L_x_269) ;  /* 0x0000000108a07547 */ /* 0x000fec000b800000 */
[----:B------:R-:W-:Y:S02]  /*2190*/  UIADD3 UR7, UPT, UPT, UR5, -UR4, URZ ;  /* 0x8000000405077290 */ /* 0x000fe4000fffe0ff */
[----:B------:R-:W-:Y:S02]  /*21a0*/  UPLOP3.LUT UP0, UPT, UPT, UPT, UPT, 0x80, 0x8 ;  /* 0x000000000008789c */ /* 0x000fe40003f0f070 */
[----:B------:R-:W-:-:S09]  /*21b0*/  UISETP.GT.AND UP1, UPT, UR7, 0xc, UPT ;  /* 0x0000000c0700788c */ /* 0x000fd2000bf24270 */
[----:B------:R-:W-:Y:S05]  /*21c0*/  BRA.U !UP1, `(.L_x_270) ;  /* 0x0000000109547547 */ /* 0x000fea000b800000 */
[----:B------:R-:W-:Y:S02]  /*21d0*/  UIADD3 UR7, UPT, UPT, UR5, -0xc, URZ ;  /* 0xfffffff405077890 */ /* 0x000fe4000fffe0ff */
[----:B------:R-:W-:-:S11]  /*21e0*/  UPLOP3.LUT UP0, UPT, UPT, UPT, UPT, 0x40, 0x4 ;  /* 0x000000000004789c */ /* 0x000fd60003f0e870 */
.L_x_271:
[----:B------:R-:W-:Y:S01]  /*21f0*/  FADD R17, R4, R17 ;  /* 0x0000001104117221 */ /* 0x000fe20000000000 */
[----:B------:R-:W-:-:S03]  /*2200*/  UIADD3 UR4, UPT, UPT, UR4, 0x10, URZ ;  /* 0x0000001004047890 */ /* 0x000fc6000fffe0ff */
[----:B------:R-:W-:Y:S01]  /*2210*/  FADD R17, R4, R17 ;  /* 0x0000001104117221 */ /* 0x000fe20000000000 */
[----:B------:R-:W-:-:S03]  /*2220*/  UISETP.GE.AND UP1, UPT, UR4, UR7, UPT ;  /* 0x000000070400728c */ /* 0x000fc6000bf26270 */
        /* <DEDUP_REMOVED lines=14> */
[----:B------:R-:W-:Y:S06]  /*2310*/  BRA.U !UP1, `(.L_x_271) ;  /* 0xfffffffd09b47547 */ /* 0x000fec000b83ffff */
.L_x_270:
[----:B------:R-:W-:-:S04]  /*2320*/  UIADD3 UR7, UPT, UPT, UR5, -UR4, URZ ;  /* 0x8000000405077290 */ /* 0x000fc8000fffe0ff */
[----:B------:R-:W-:-:S09]  /*2330*/  UISETP.GT.AND UP1, UPT, UR7, 0x4, UPT ;  /* 0x000000040700788c */ /* 0x000fd2000bf24270 */
[----:B------:R-:W-:Y:S05]  /*2340*/  BRA.U !UP1, `(.L_x_272) ;  /* 0x0000000109287547 */ /* 0x000fea000b800000 */
[----:B------:R-:W-:Y:S01]  /*2350*/  FADD R17, R17, R4 ;  /* 0x0000000411117221 */ /* 0x000fe20000000000 */
[----:B------:R-:W-:Y:S02]  /*2360*/  UPLOP3.LUT UP0, UPT, UPT, UPT, UPT, 0x40, 0x4 ;  /* 0x000000000004789c */ /* 0x000fe40003f0e870 */
[----:B------:R-:W-:Y:S01]  /*2370*/  UIADD3 UR4, UPT, UPT, UR4, 0x8, URZ ;  /* 0x0000000804047890 */ /* 0x000fe2000fffe0ff */
[----:B------:R-:W-:-:S04]  /*2380*/  FADD R17, R4, R17 ;  /* 0x0000001104117221 */ /* 0x000fc80000000000 */
[----:B------:R-:W-:-:S04]  /*2390*/  FADD R17, R4, R17 ;  /* 0x0000001104117221 */ /* 0x000fc80000000000 */
[----:B------:R-:W-:-:S04]  /*23a0*/  FADD R17, R4, R17 ;  /* 0x0000001104117221 */ /* 0x000fc80000000000 */
[----:B------:R-:W-:-:S04]  /*23b0*/  FADD R17, R4, R17 ;  /* 0x0000001104117221 */ /* 0x000fc80000000000 */
[----:B------:R-:W-:-:S04]  /*23c0*/  FADD R17, R4, R17 ;  /* 0x0000001104117221 */ /* 0x000fc80000000000 */
[----:B------:R-:W-:-:S04]  /*23d0*/  FADD R17, R4, R17 ;  /* 0x0000001104117221 */ /* 0x000fc80000000000 */
[----:B------:R-:W-:-:S07]  /*23e0*/  FADD R17, R4, R17 ;  /* 0x0000001104117221 */ /* 0x000fce0000000000 */
.L_x_272:
[----:B------:R-:W-:-:S09]  /*23f0*/  UISETP.NE.OR UP0, UPT, UR4, UR5, UP0 ;  /* 0x000000050400728c */ /* 0x000fd20008705670 */
[----:B------:R-:W-:Y:S05]  /*2400*/  BRA.U !UP0, `(.L_x_267) ;  /* 0x00000001081c7547 */ /* 0x000fea000b800000 */
.L_x_269:
[----:B------:R-:W-:Y:S01]  /*2410*/  UIADD3 UR4, UPT, UPT, UR4, 0x4, URZ ;  /* 0x0000000404047890 */ /* 0x000fe2000fffe0ff */
[----:B------:R-:W-:-:S03]  /*2420*/  FADD R17, R4, R17 ;  /* 0x0000001104117221 */ /* 0x000fc60000000000 */
[----:B------:R-:W-:Y:S01]  /*2430*/  UISETP.NE.AND UP0, UPT, UR4, UR5, UPT ;  /* 0x000000050400728c */ /* 0x000fe2000bf05270 */
[----:B------:R-:W-:-:S04]  /*2440*/  FADD R17, R4, R17 ;  /* 0x0000001104117221 */ /* 0x000fc80000000000 */
[----:B------:R-:W-:-:S04]  /*2450*/  FADD R17, R4, R17 ;  /* 0x0000001104117221 */ /* 0x000fc80000000000 */
[----:B------:R-:W-:Y:S01]  /*2460*/  FADD R17, R4, R17 ;  /* 0x0000001104117221 */ /* 0x000fe20000000000 */
[----:B------:R-:W-:Y:S06]  /*2470*/  BRA.U UP0, `(.L_x_269) ;  /* 0xfffffffd00e47547 */ /* 0x000fec000b83ffff */
.L_x_267:
[----:B------:R-:W-:-:S09]  /*2480*/  UISETP.NE.AND UP0, UPT, UR6, URZ, UPT ;  /* 0x000000ff0600728c */ /* 0x000fd2000bf05270 */
[----:B------:R-:W-:Y:S05]  /*2490*/  BRA.U !UP0, `(.L_x_265) ;  /* 0x0000000108687547 */ /* 0x000fea000b800000 */
[----:B------:R-:W0:Y:S08]  /*24a0*/  MUFU.RCP R4, R21 ;  /* 0x0000001500047308 */ /* 0x000e300000001000 */
[----:B------:R-:W2:Y:S01]  /*24b0*/  FCHK P0, -RZ, R21 ;  /* 0x00000015ff007302 */ /* 0x000ea20000000100 */
[----:B0-----:R-:W-:-:S04]  /*24c0*/  FFMA R5, -R21, R4, 1 ;  /* 0x3f80000015057423 */ /* 0x001fc80000000104 */
[----:B------:R-:W-:-:S04]  /*24d0*/  FFMA R4, R4, R5, R4 ;  /* 0x0000000504047223 */ /* 0x000fc80000000004 */
[----:B------:R-:W-:-:S04]  /*24e0*/  FFMA R5, -RZ, R4, RZ ;  /* 0x00000004ff057223 */ /* 0x000fc800000001ff */
[----:B------:R-:W-:-:S04]  /*24f0*/  FFMA R6, -R21, R5, -RZ ;  /* 0x0000000515067223 */ /* 0x000fc800000009ff */
[----:B------:R-:W-:Y:S01]  /*2500*/  FFMA R4, R4, R6, R5 ;  /* 0x0000000604047223 */ /* 0x000fe20000000005 */
[----:B--2---:R-:W-:Y:S06]  /*2510*/  @!P0 BRA `(.L_x_273) ;  /* 0x00000000000c8947 */ /* 0x004fec0003800000 */
[----:B------:R-:W-:Y:S01]  /*2520*/  IMAD.MOV.U32 R4, RZ, RZ, -0x80000000 ;  /* 0x80000000ff047424 */ /* 0x000fe200078e00ff */
[----:B------:R-:W-:-:S07]  /*2530*/  MOV R8, 0x2550 ;  /* 0x0000255000087802 */ /* 0x000fce0000000f00 */
[----:B-1----:R-:W-:Y:S05]  /*2540*/  CALL.REL.NOINC `($__internal_8_$__cuda_sm3x_div_rn_noftz_f32_slowpath) ;  /* 0x0000000800187944 */ /* 0x002fea0003c00000 */
.L_x_273:
[----:B------:R-:W-:Y:S01]  /*2550*/  HFMA2 R5, -RZ, RZ, 0.96630859375, -0.0022525787353515625 ;  /* 0x3bbb989dff057431 */ /* 0x000fe200000001ff */
[----:B------:R-:W-:Y:S01]  /*2560*/  MOV R6, 0x437c0000 ;  /* 0x437c000000067802 */ /* 0x000fe20000000f00 */
[----:B------:R-:W-:-:S03]  /*2570*/  UMOV UR4, URZ ;  /* 0x000000ff00047c82 */ /* 0x000fc60008000000 */
[----:B------:R-:W-:-:S04]  /*2580*/  FFMA.SAT R5, R4, R5, 0.5 ;  /* 0x3f00000004057423 */ /* 0x000fc80000002005 */
[----:B------:R-:W-:-:S04]  /*2590*/  FFMA.RM R5, R5, R6, 12582913 ;  /* 0x4b40000105057423 */ /* 0x000fc80000004006 */
[C---:B------:R-:W-:Y:S01]  /*25a0*/  FADD R7, R5.reuse, -12583039 ;  /* 0xcb40007f05077421 */ /* 0x040fe20000000000 */
[----:B------:R-:W-:-:S03]  /*25b0*/  SHF.L.U32 R5, R5, 0x17, RZ ;  /* 0x0000001705057819 */ /* 0x000fc600000006ff */
[----:B------:R-:W-:-:S04]  /*25c0*/  FFMA R7, R4, 1.4426950216293334961, -R7 ;  /* 0x3fb8aa3b04077823 */ /* 0x000fc80000000807 */
[----:B------:R-:W-:-:S04]  /*25d0*/  FFMA R7, R4, 1.925963033500011079e-08, R7 ;  /* 0x32a5706004077823 */ /* 0x000fc80000000007 */
[----:B------:R-:W0:Y:S02]  /*25e0*/  MUFU.EX2 R4, R7 ;  /* 0x0000000700047308 */ /* 0x000e240000000800 */
[----:B0-----:R-:W-:-:S07]  /*25f0*/  FMUL R4, R5, R4 ;  /* 0x0000000405047220 */ /* 0x001fce0000400000 */
.L_x_274:
[----:B------:R-:W-:Y:S01]  /*2600*/  UIADD3 UR4, UPT, UPT, UR4, 0x1, URZ ;  /* 0x0000000104047890 */ /* 0x000fe2000fffe0ff */
[----:B------:R-:W-:-:S03]  /*2610*/  FADD R17, R4, R17 ;  /* 0x0000001104117221 */ /* 0x000fc60000000000 */
[----:B------:R-:W-:-:S09]  /*2620*/  UISETP.NE.AND UP0, UPT, UR4, UR6, UPT ;  /* 0x000000060400728c */ /* 0x000fd2000bf05270 */
[----:B------:R-:W-:Y:S05]  /*2630*/  BRA.U UP0, `(.L_x_274) ;  /* 0xfffffffd00f07547 */ /* 0x000fea000b83ffff */
.L_x_265:
[----:B0-2---:R-:W0:Y:S02]  /*2640*/  LDC R5, c[0x0][0x3ac] ;  /* 0x0000eb00ff057b82 */ /* 0x005e240000000800 */
[----:B0-----:R-:W-:-:S13]  /*2650*/  ISETP.GE.AND P0, PT, R5, 0x1, PT ;  /* 0x000000010500780c */ /* 0x001fda0003f06270 */
[----:B------:R-:W-:Y:S05]  /*2660*/  @!P0 EXIT ;  /* 0x000000000000894d */ /* 0x000fea0003800000 */
[----:B------:R-:W-:Y:S01]  /*2670*/  ISETP.GE.U32.AND P0, PT, R5, 0x4, PT ;  /* 0x000000040500780c */ /* 0x000fe20003f06070 */
[----:B------:R-:W-:Y:S02]  /*2680*/  HFMA2 R12, -RZ, RZ, 0, 0 ;  /* 0x00000000ff0c7431 */ /* 0x000fe400000001ff */
[----:B------:R-:W-:Y:S02]  /*2690*/  IMAD R0, R0, R5, R2 ;  /* 0x0000000500007224 */ /* 0x000fe400078e0202 */
[----:B------:R-:W-:Y:S01]  /*26a0*/  FADD R17, R17, 9.9999999392252902908e-09 ;  /* 0x322bcc7711117421 */ /* 0x000fe20000000000 */
[----:B------:R-:W-:-:S07]  /*26b0*/  LOP3.LUT R2, R16, 0x3, RZ, 0xc0, !PT ;  /* 0x0000000310027812 */ /* 0x000fce00078ec0ff */
[----:B------:R-:W-:Y:S05]  /*26c0*/  @!P0 BRA `(.L_x_275) ;  /* 0x0000000400448947 */ /* 0x000fea0003800000 */
[----:B------:R-:W0:Y:S01]  /*26d0*/  LDCU.64 UR4, c[0x0][0x398] ;  /* 0x00007300ff0477ac */ /* 0x000e220008000a00 */
[C---:B------:R-:W-:Y:S02]  /*26e0*/  LOP3.LUT R4, R16.reuse, 0xffff, RZ, 0xc0, !PT ;  /* 0x0000ffff10047812 */ /* 0x040fe400078ec0ff */
[----:B------:R-:W-:Y:S02]  /*26f0*/  LOP3.LUT R12, R16, 0x7c, RZ, 0xc0, !PT ;  /* 0x0000007c100c7812 */ /* 0x000fe400078ec0ff */
[----:B------:R-:W-:Y:S02]  /*2700*/  SHF.R.U32.HI R4, RZ, 0x2, R4 ;  /* 0x00000002ff047819 */ /* 0x000fe40000011604 */
[----:B------:R-:W-:Y:S02]  /*2710*/  MOV R14, R0 ;  /* 0x00000000000e7202 */ /* 0x000fe40000000f00 */
[----:B------:R-:W-:Y:S02]  /*2720*/  SHF.L.U32 R4, R4, 0x2, RZ ;  /* 0x0000000204047819 */ /* 0x000fe400000006ff */
[----:B------:R-:W-:-:S02]  /*2730*/  MOV R13, R3 ;  /* 0x00000003000d7202 */ /* 0x000fc40000000f00 */
[----:B------:R-:W-:Y:S01]  /*2740*/  LOP3.LUT R15, R4, 0x7c, RZ, 0xe2, !PT ;  /* 0x0000007c040f7812 */ /* 0x000fe200078ee2ff */
[----:B0-----:R-:W-:-:S04]  /*2750*/  UIADD3 UR4, UP0, UPT, UR4, 0x8, URZ ;  /* 0x0000000804047890 */ /* 0x001fc8000ff1e0ff */
[----:B------:R-:W-:Y:S01]  /*2760*/  IMAD.MOV R15, RZ, RZ, -R15 ;  /* 0x000000ffff0f7224 */ /* 0x000fe200078e0a0f */
[----:B------:R-:W-:-:S12]  /*2770*/  UIADD3.X UR5, UPT, UPT, URZ, UR5, URZ, UP0, !UPT ;  /* 0x00000005ff057290 */ /* 0x000fd800087fe4ff */
.L_x_284:
[----:B0--34-:R-:W2:Y:S01]  /*2780*/  LDL.128 R4, [R13] ;  /* 0x000000000d047983 */ /* 0x019ea20000100c00 */
[----:B------:R-:W0:Y:S01]  /*2790*/  MUFU.RCP R8, R17 ;  /* 0x0000001100087308 */ /* 0x000e220000001000 */
[----:B------:R-:W-:Y:S01]  /*27a0*/  MOV R18, UR4 ;  /* 0x0000000400127c02 */ /* 0x000fe20008000f00 */
[----:B------:R-:W-:Y:S01]  /*27b0*/  BSSY.RECONVERGENT B0, `(.L_x_276) ;  /* 0x0000010000007945 */ /* 0x000fe20003800200 */
[----:B------:R-:W-:Y:S02]  /*27c0*/  MOV R19, UR5 ;  /* 0x0000000500137c02 */ /* 0x000fe40008000f00 */
[----:B------:R-:W-:Y:S01]  /*27d0*/  IADD3 R15, PT, PT, R15, 0x4, RZ ;  /* 0x000000040f0f7810 */ /* 0x000fe20007ffe0ff */
[----:B------:R-:W-:-:S03]  /*27e0*/  IMAD.WIDE R18, R14, 0x4, R18 ;  /* 0x000000040e127825 */ /* 0x000fc600078e0212 */
[----:B------:R-:W-:Y:S01]  /*27f0*/  ISETP.NE.AND P2, PT, R15, RZ, PT ;  /* 0x000000ff0f00720c */ /* 0x000fe20003f45270 */
[----:B0-----:R-:W-:-:S04]  /*2800*/  FFMA R9, -R17, R8, 1 ;  /* 0x3f80000011097423 */ /* 0x001fc80000000108 */
[----:B------:R-:W-:Y:S01]  /*2810*/  FFMA R9, R8, R9, R8 ;  /* 0x0000000908097223 */ /* 0x000fe20000000008 */
[----:B--2---:R-:W0:Y:S03]  /*2820*/  FCHK P0, R4, R17 ;  /* 0x0000001104007302 */ /* 0x004e260000000000 */
[----:B------:R-:W-:-:S04]  /*2830*/  FFMA R8, R4, R9, RZ ;  /* 0x0000000904087223 */ /* 0x000fc800000000ff */
[----:B------:R-:W-:-:S04]  /*2840*/  FFMA R10, -R17, R8, R4 ;  /* 0x00000008110a7223 */ /* 0x000fc80000000104 */
[----:B------:R-:W-:Y:S01]  /*2850*/  FFMA R9, R9, R10, R8 ;  /* 0x0000000a09097223 */ /* 0x000fe20000000008 */
[----:B0-----:R-:W-:Y:S06]  /*2860*/  @!P0 BRA `(.L_x_277) ;  /* 0x0000000000108947 */ /* 0x001fec0003800000 */
[----:B------:R-:W-:Y:S02]  /*2870*/  MOV R21, R17 ;  /* 0x0000001100157202 */ /* 0x000fe40000000f00 */
[----:B------:R-:W-:-:S07]  /*2880*/  MOV R8, 0x28a0 ;  /* 0x000028a000087802 */ /* 0x000fce0000000f00 */
[----:B-1----:R-:W-:Y:S05]  /*2890*/  CALL.REL.NOINC `($__internal_8_$__cuda_sm3x_div_rn_noftz_f32_slowpath) ;  /* 0x0000000400447944 */ /* 0x002fea0003c00000 */
[----:B------:R-:W-:-:S07]  /*28a0*/  MOV R9, R4 ;  /* 0x0000000400097202 */ /* 0x000fce0000000f00 */
.L_x_277:
[----:B------:R-:W-:Y:S05]  /*28b0*/  BSYNC.RECONVERGENT B0 ;  /* 0x0000000000007941 */ /* 0x000fea0003800200 */
.L_x_276:
[----:B------:R-:W0:Y:S01]  /*28c0*/  MUFU.RCP R4, R17 ;  /* 0x0000001100047308 */ /* 0x000e220000001000 */
[----:B------:R2:W-:Y:S01]  /*28d0*/  STG.E desc[UR8][R18.64+-0x8], R9 ;  /* 0xfffff80912007986 */ /* 0x0005e2000c101908 */
[----:B------:R-:W-:Y:S06]  /*28e0*/  BSSY.RECONVERGENT B0, `(.L_x_278) ;  /* 0x000000c000007945 */ /* 0x000fec0003800200 */
[----:B------:R-:W3:Y:S01]  /*28f0*/  FCHK P0, R5, R17 ;  /* 0x0000001105007302 */ /* 0x000ee20000000000 */
[----:B0-----:R-:W-:-:S04]  /*2900*/  FFMA R11, -R17, R4, 1 ;  /* 0x3f800000110b7423 */ /* 0x001fc80000000104 */
[----:B------:R-:W-:-:S04]  /*2910*/  FFMA R21, R4, R11, R4 ;  /* 0x0000000b04157223 */ /* 0x000fc80000000004 */
[----:B------:R-:W-:-:S04]  /*2920*/  FFMA R4, R5, R21, RZ ;  /* 0x0000001505047223 */ /* 0x000fc800000000ff */
[----:B------:R-:W-:-:S04]  /*2930*/  FFMA R11, -R17, R4, R5 ;  /* 0x00000004110b7223 */ /* 0x000fc80000000105 */
[----:B------:R-:W-:Y:S01]  /*2940*/  FFMA R4, R21, R11, R4 ;  /* 0x0000000b15047223 */ /* 0x000fe20000000004 */
[----:B--23--:R-:W-:Y:S06]  /*2950*/  @!P0 BRA `(.L_x_279) ;  /* 0x0000000000108947 */ /* 0x00cfec0003800000 */
[----:B------:R-:W-:Y:S02]  /*2960*/  MOV R4, R5 ;  /* 0x0000000500047202 */ /* 0x000fe40000000f00 */
[----:B------:R-:W-:Y:S02]  /*2970*/  MOV R21, R17 ;  /* 0x0000001100157202 */ /* 0x000fe40000000f00 */
[----:B------:R-:W-:-:S07]  /*2980*/  MOV R8, 0x29a0 ;  /* 0x000029a000087802 */ /* 0x000fce0000000f00 */
[----:B-1----:R-:W-:Y:S05]  /*2990*/  CALL.REL.NOINC `($__internal_8_$__cuda_sm3x_div_rn_noftz_f32_slowpath) ;  /* 0x0000000400047944 */ /* 0x002fea0003c00000 */
.L_x_279:
[----:B------:R-:W-:Y:S05]  /*29a0*/  BSYNC.RECONVERGENT B0 ;  /* 0x0000000000007941 */ /* 0x000fea0003800200 */
.L_x_278:
        /* <DEDUP_REMOVED lines=10> */
[----:B------:R-:W-:Y:S01]  /*2a50*/  IMAD.MOV.U32 R4, RZ, RZ, R6 ;  /* 0x000000ffff047224 */ /* 0x000fe200078e0006 */
[----:B------:R-:W-:Y:S02]  /*2a60*/  MOV R21, R17 ;  /* 0x0000001100157202 */ /* 0x000fe40000000f00 */
[----:B------:R-:W-:-:S07]  /*2a70*/  MOV R8, 0x2a90 ;  /* 0x00002a9000087802 */ /* 0x000fce0000000f00 */
[----:B-1----:R-:W-:Y:S05]  /*2a80*/  CALL.REL.NOINC `($__internal_8_$__cuda_sm3x_div_rn_noftz_f32_slowpath) ;  /* 0x0000000000c87944 */ /* 0x002fea0003c00000 */
[----:B------:R-:W-:-:S07]  /*2a90*/  MOV R5, R4 ;  /* 0x0000000400057202 */ /* 0x000fce0000000f00 */
.L_x_281:
[----:B------:R-:W-:Y:S05]  /*2aa0*/  BSYNC.RECONVERGENT B0 ;  /* 0x0000000000007941 */ /* 0x000fea0003800200 */
.L_x_280:
        /* <DEDUP_REMOVED lines=14> */
.L_x_283:
[----:B------:R-:W-:Y:S05]  /*2b90*/  BSYNC.RECONVERGENT B0 ;  /* 0x0000000000007941 */ /* 0x000fea0003800200 */
.L_x_282:
[----:B------:R0:W-:Y:S01]  /*2ba0*/  STG.E desc[UR8][R18.64+0x4], R4 ;  /* 0x0000040412007986 */ /* 0x0001e2000c101908 */
[----:B------:R-:W-:Y:S02]  /*2bb0*/  IADD3 R13, PT, PT, R13, 0x10, RZ ;  /* 0x000000100d0d7810 */ /* 0x000fe40007ffe0ff */
[----:B------:R-:W-:Y:S01]  /*2bc0*/  IADD3 R14, PT, PT, R14, 0x4, RZ ;  /* 0x000000040e0e7810 */ /* 0x000fe20007ffe0ff */
[----:B------:R-:W-:Y:S06]  /*2bd0*/  @P2 BRA `(.L_x_284) ;  /* 0xfffffff800e82947 */ /* 0x000fec000383ffff */
.L_x_275:
[----:B------:R-:W-:-:S13]  /*2be0*/  ISETP.NE.AND P0, PT, R2, RZ, PT ;  /* 0x000000ff0200720c */ /* 0x000fda0003f05270 */
[----:B------:R-:W-:Y:S05]  /*2bf0*/  @!P0 EXIT ;  /* 0x000000000000894d */ /* 0x000fea0003800000 */
[----:B---34-:R-:W2:Y:S01]  /*2c00*/  LDC.64 R6, c[0x0][0x398] ;  /* 0x0000e600ff067b82 */ /* 0x018ea20000000a00 */
[----:B------:R-:W-:Y:S01]  /*2c10*/  IMAD R3, R12, 0x4, R3 ;  /* 0x000000040c037824 */ /* 0x000fe200078e0203 */
[----:B------:R-:W-:Y:S01]  /*2c20*/  IADD3 R0, PT, PT, R0, R12, RZ ;  /* 0x0000000c00007210 */ /* 0x000fe20007ffe0ff */
[----:B------:R-:W-:-:S07]  /*2c30*/  IMAD.MOV R2, RZ, RZ, -R2 ;  /* 0x000000ffff027224 */ /* 0x000fce00078e0a02 */
.L_x_287:
[----:B---3--:R-:W3:Y:S01]  /*2c40*/  LDL R10, [R3] ;  /* 0x00000000030a7983 */ /* 0x008ee20000100800 */
[----:B0-----:R-:W0:Y:S01]  /*2c50*/  MUFU.RCP R4, R17 ;  /* 0x0000001100047308 */ /* 0x001e220000001000 */
[----:B------:R-:W-:Y:S01]  /*2c60*/  IADD3 R2, PT, PT, R2, 0x1, RZ ;  /* 0x0000000102027810 */ /* 0x000fe20007ffe0ff */
[----:B------:R-:W-:Y:S01]  /*2c70*/  BSSY.RECONVERGENT B0, `(.L_x_285) ;  /* 0x000000e000007945 */ /* 0x000fe20003800200 */
[----:B--2---:R-:W-:Y:S02]  /*2c80*/  IMAD.WIDE R12, R0, 0x4, R6 ;  /* 0x00000004000c7825 */ /* 0x004fe400078e0206 */
[----:B------:R-:W-:Y:S02]  /*2c90*/  ISETP.NE.AND P2, PT, R2, RZ, PT ;  /* 0x000000ff0200720c */ /* 0x000fe40003f45270 */
[----:B0-----:R-:W-:-:S04]  /*2ca0*/  FFMA R5, -R17, R4, 1 ;  /* 0x3f80000011057423 */ /* 0x001fc80000000104 */
[----:B------:R-:W-:Y:S01]  /*2cb0*/  FFMA R4, R4, R5, R4 ;  /* 0x0000000504047223 */ /* 0x000fe20000000004 */
[----:B---3--:R-:W0:Y:S03]  /*2cc0*/  FCHK P0, R10, R17 ;  /* 0x000000110a007302 */ /* 0x008e260000000000 */
[----:B------:R-:W-:-:S04]  /*2cd0*/  FFMA R5, R4, R10, RZ ;  /* 0x0000000a04057223 */ /* 0x000fc800000000ff */
[----:B------:R-:W-:-:S04]  /*2ce0*/  FFMA R8, -R17, R5, R10 ;  /* 0x0000000511087223 */ /* 0x000fc8000000010a */
[----:B------:R-:W-:Y:S01]  /*2cf0*/  FFMA R4, R4, R8, R5 ;  /* 0x0000000804047223 */ /* 0x000fe20000000005 */
[----:B0-----:R-:W-:Y:S06]  /*2d00*/  @!P0 BRA `(.L_x_286) ;  /* 0x0000000000108947 */ /* 0x001fec0003800000 */
[----:B------:R-:W-:Y:S02]  /*2d10*/  MOV R4, R10 ;  /* 0x0000000a00047202 */ /* 0x000fe40000000f00 */
[----:B------:R-:W-:Y:S02]  /*2d20*/  MOV R21, R17 ;  /* 0x0000001100157202 */ /* 0x000fe40000000f00 */
[----:B------:R-:W-:-:S07]  /*2d30*/  MOV R8, 0x2d50 ;  /* 0x00002d5000087802 */ /* 0x000fce0000000f00 */
[----:B-1----:R-:W-:Y:S05]  /*2d40*/  CALL.REL.NOINC `($__internal_8_$__cuda_sm3x_div_rn_noftz_f32_slowpath) ;  /* 0x0000000000187944 */ /* 0x002fea0003c00000 */
.L_x_286:
[----:B------:R-:W-:Y:S05]  /*2d50*/  BSYNC.RECONVERGENT B0 ;  /* 0x0000000000007941 */ /* 0x000fea0003800200 */
.L_x_285:
[----:B------:R3:W-:Y:S01]  /*2d60*/  STG.E desc[UR8][R12.64], R4 ;  /* 0x000000040c007986 */ /* 0x0007e2000c101908 */
[----:B------:R-:W-:Y:S02]  /*2d70*/  IADD3 R3, PT, PT, R3, 0x4, RZ ;  /* 0x0000000403037810 */ /* 0x000fe40007ffe0ff */
[----:B------:R-:W-:Y:S01]  /*2d80*/  IADD3 R0, PT, PT, R0, 0x1, RZ ;  /* 0x0000000100007810 */ /* 0x000fe20007ffe0ff */
[----:B------:R-:W-:Y:S06]  /*2d90*/  @P2 BRA `(.L_x_287) ;  /* 0xfffffffc00a82947 */ /* 0x000fec000383ffff */
[----:B------:R-:W-:Y:S05]  /*2da0*/  EXIT ;  /* 0x000000000000794d */ /* 0x000fea0003800000 */
        .weak           $__internal_8_$__cuda_sm3x_div_rn_noftz_f32_slowpath
        .type           $__internal_8_$__cuda_sm3x_div_rn_noftz_f32_slowpath,@function
        .size           $__internal_8_$__cuda_sm3x_div_rn_noftz_f32_slowpath,(.L_x_388 - $__internal_8_$__cuda_sm3x_div_rn_noftz_f32_slowpath)
$__internal_8_$__cuda_sm3x_div_rn_noftz_f32_slowpath:
[--C-:B------:R-:W-:Y:S01]  /*2db0*/  SHF.R.U32.HI R9, RZ, 0x17, R21.reuse ;  /* 0x00000017ff097819 */ /* 0x100fe20000011615 */
[----:B------:R-:W-:Y:S01]  /*2dc0*/  BSSY.RECONVERGENT B1, `(.L_x_288) ;  /* 0x0000064000017945 */ /* 0x000fe20003800200 */
[----:B------:R-:W-:Y:S01]  /*2dd0*/  SHF.R.U32.HI R11, RZ, 0x17, R4 ;  /* 0x00000017ff0b7819 */ /* 0x000fe20000011604 */
[----:B------:R-:W-:Y:S01]  /*2de0*/  IMAD.MOV.U32 R25, RZ, RZ, R21 ;  /* 0x000000ffff197224 */ /* 0x000fe200078e0015 */
[----:B------:R-:W-:Y:S02]  /*2df0*/  LOP3.LUT R9, R9, 0xff, RZ, 0xc0, !PT ;  /* 0x000000ff09097812 */ /* 0x000fe400078ec0ff */
[----:B------:R-:W-:Y:S02]  /*2e00*/  LOP3.LUT R11, R11, 0xff, RZ, 0xc0, !PT ;  /* 0x000000ff0b0b7812 */ /* 0x000fe400078ec0ff */
[----:B------:R-:W-:Y:S02]  /*2e10*/  IADD3 R23, PT, PT, R9, -0x1, RZ ;  /* 0xffffffff09177810 */ /* 0x000fe40007ffe0ff */
[----:B------:R-:W-:-:S02]  /*2e20*/  IADD3 R24, PT, PT, R11, -0x1, RZ ;  /* 0xffffffff0b187810 */ /* 0x000fc40007ffe0ff */
        /* <DEDUP_REMOVED lines=27> */
.L_x_289:
[----:B------:R-:W-:Y:S01]  /*2fe0*/  LEA R23, R9, 0xc0800000, 0x17 ;  /* 0xc080000009177811 */ /* 0x000fe200078eb8ff */
[----:B------:R-:W-:Y:S01]  /*2ff0*/  BSSY.RECONVERGENT B2, `(.L_x_294) ;  /* 0x0000036000027945 */ /* 0x000fe20003800200 */
[----:B------:R-:W-:Y:S02]  /*3000*/  IADD3 R11, PT, PT, R11, -0x7f, RZ ;  /* 0xffffff810b0b7810 */ /* 0x000fe40007ffe0ff */
[----:B------:R-:W-:-:S03]  /*3010*/  IADD3 R23, PT, PT, -R23, R25, RZ ;  /* 0x0000001917177210 */ /* 0x000fc60007ffe1ff */
[C---:B------:R-:W-:Y:S01]  /*3020*/  IMAD R4, R11.reuse, -0x800000, R4 ;  /* 0xff8000000b047824 */ /* 0x040fe200078e0204 */
[----:B------:R0:W1:Y:S01]  /*3030*/  MUFU.RCP R24, R23 ;  /* 0x0000001700187308 */ /* 0x0000620000001000 */
[----:B------:R-:W-:-:S04]  /*3040*/  IADD3 R11, PT, PT, R11, 0x7f, -R9 ;  /* 0x0000007f0b0b7810 */ /* 0x000fc80007ffe809 */
[----:B------:R-:W-:Y:S01]  /*3050*/  IADD3 R10, PT, PT, R11, R10, RZ ;  /* 0x0000000a0b0a7210 */ /* 0x000fe20007ffe0ff */
[----:B0-----:R-:W-:-:S04]  /*3060*/  FADD.FTZ R23, -R23, -RZ ;  /* 0x800000ff17177221 */ /* 0x001fc80000010100 */
[----:B-1----:R-:W-:-:S04]  /*3070*/  FFMA R25, R24, R23, 1 ;  /* 0x3f80000018197423 */ /* 0x002fc80000000017 */
[----:B------:R-:W-:-:S04]  /*3080*/  FFMA R25, R24, R25, R24 ;  /* 0x0000001918197223 */ /* 0x000fc80000000018 */
[----:B------:R-:W-:-:S04]  /*3090*/  FFMA R24, R4, R25, RZ ;  /* 0x0000001904187223 */ /* 0x000fc800000000ff */
[----:B------:R-:W-:-:S04]  /*30a0*/  FFMA R26, R23, R24, R4 ;  /* 0x00000018171a7223 */ /* 0x000fc80000000004 */
[----:B------:R-:W-:-:S04]  /*30b0*/  FFMA R26, R25, R26, R24 ;  /* 0x0000001a191a7223 */ /* 0x000fc80000000018 */
[----:B------:R-:W-:-:S04]  /*30c0*/  FFMA R4, R23, R26, R4 ;  /* 0x0000001a17047223 */ /* 0x000fc80000000004 */
[----:B------:R-:W-:-:S05]  /*30d0*/  FFMA R23, R25, R4, R26 ;  /* 0x0000000419177223 */ /* 0x000fca000000001a */
[----:B------:R-:W-:-:S04]  /*30e0*/  SHF.R.U32.HI R9, RZ, 0x17, R23 ;  /* 0x00000017ff097819 */ /* 0x000fc80000011617 */
[----:B------:R-:W-:-:S05]  /*30f0*/  LOP3.LUT R9, R9, 0xff, RZ, 0xc0, !PT ;  /* 0x000000ff09097812 */ /* 0x000fca00078ec0ff */
[----:B------:R-:W-:-:S05]  /*3100*/  IMAD.IADD R9, R9, 0x1, R10 ;  /* 0x0000000109097824 */ /* 0x000fca00078e020a */
        /* <DEDUP_REMOVED lines=32> */
.L_x_296:
[----:B------:R-:W-:-:S04]  /*3310*/  LOP3.LUT R23, R23, 0x80000000, RZ, 0xc0, !PT ;  /* 0x8000000017177812 */ /* 0x000fc800078ec0ff */
[----:B------:R-:W-:Y:S01]  /*3320*/  LOP3.LUT R23, R23, 0x7f800000, RZ, 0xfc, !PT ;  /* 0x7f80000017177812 */ /* 0x000fe200078efcff */
[----:B------:R-:W-:Y:S06]  /*3330*/  BRA `(.L_x_297) ;  /* 0x0000000000047947 */ /* 0x000fec0003800000 */
.L_x_295:
[----:B------:R-:W-:-:S07]  /*3340*/  LEA R23, R10, R23, 0x17 ;  /* 0x000000170a177211 */ /* 0x000fce00078eb8ff */
.L_x_297:
[----:B------:R-:W-:Y:S05]  /*3350*/  BSYNC.RECONVERGENT B2 ;  /* 0x0000000000027941 */ /* 0x000fea0003800200 */
.L_x_294:
[----:B------:R-:W-:Y:S01]  /*3360*/  MOV R4, R23 ;  /* 0x0000001700047202 */ /* 0x000fe20000000f00 */
[----:B------:R-:W-:Y:S06]  /*3370*/  BRA `(.L_x_298) ;  /* 0x0000000000207947 */ /* 0x000fec0003800000 */
.L_x_293:
[----:B------:R-:W-:-:S04]  /*3380*/  LOP3.LUT R4, R25, 0x80000000, R4, 0x48, !PT ;  /* 0x8000000019047812 */ /* 0x000fc800078e4804 */
[----:B------:R-:W-:Y:S01]  /*3390*/  LOP3.LUT R4, R4, 0x7f800000, RZ, 0xfc, !PT ;  /* 0x7f80000004047812 */ /* 0x000fe200078efcff */
[----:B------:R-:W-:Y:S06]  /*33a0*/  BRA `(.L_x_298) ;  /* 0x0000000000147947 */ /* 0x000fec0003800000 */
.L_x_292:
[----:B------:R-:W-:Y:S01]  /*33b0*/  LOP3.LUT R4, R25, 0x80000000, R4, 0x48, !PT ;  /* 0x8000000019047812 */ /* 0x000fe200078e4804 */
[----:B------:R-:W-:Y:S06]  /*33c0*/  BRA `(.L_x_298) ;  /* 0x00000000000c7947 */ /* 0x000fec0003800000 */
.L_x_291:
[----:B------:R-:W0:Y:S01]  /*33d0*/  MUFU.RSQ R4, -QNAN ;  /* 0xffc0000000047908 */ /* 0x000e220000001400 */
[----:B------:R-:W-:Y:S05]  /*33e0*/  BRA `(.L_x_298) ;  /* 0x0000000000047947 */ /* 0x000fea0003800000 */
.L_x_290:
[----:B------:R-:W-:-:S07]  /*33f0*/  FADD.FTZ R4, R4, R21 ;  /* 0x0000001504047221 */ /* 0x000fce0000010000 */
.L_x_298:
[----:B------:R-:W-:Y:S05]  /*3400*/  BSYNC.RECONVERGENT B1 ;  /* 0x0000000000017941 */ /* 0x000fea0003800200 */
.L_x_288:
[----:B------:R-:W-:-:S04]  /*3410*/  HFMA2 R9, -RZ, RZ, 0, 0 ;  /* 0x00000000ff097431 */ /* 0x000fc800000001ff */
[----:B0-----:R-:W-:Y:S05]  /*3420*/  RET.REL.NODEC R8 `(_Z27kernelized_attention_kernelPKfS0_S0_Pffiiii) ;  /* 0xffffffc808f47950 */ /* 0x001fea0003c3ffff */
.L_x_299:
        /* <DEDUP_REMOVED lines=13> */
.L_x_388:


//--------------------- .text._Z23linear_attention_kernelPKfS0_S0_Pfiiii --------------------------
	.section	.text._Z23linear_attention_kernelPKfS0_S0_Pfiiii,"ax",@progbits
	.align	128
        .global         _Z23linear_attention_kernelPKfS0_S0_Pfiiii
        .type           _Z23linear_attention_kernelPKfS0_S0_Pfiiii,@function
        .size           _Z23linear_attention_kernelPKfS0_S0_Pfiiii,(.L_x_389 - _Z23linear_attention_kernelPKfS0_S0_Pfiiii)
        .other          _Z23linear_attention_kernelPKfS0_S0_Pfiiii,@"STO_CUDA_ENTRY STV_DEFAULT"
_Z23linear_attention_kernelPKfS0_S0_Pfiiii:
.text._Z23linear_attention_kernelPKfS0_S0_Pfiiii:
        /* <DEDUP_REMOVED lines=8> */
[----:B-1----:R-:W1:Y:S01]  /*0080*/  MUFU.RCP R0, R0 ;  /* 0x0000000000007308 */ /* 0x002e620000001000 */
[----:B---3--:R-:W-:Y:S01]  /*0090*/  SHF.R.U32.HI R20, RZ, 0x5, R20 ;  /* 0x00000005ff147819 */ /* 0x008fe20000011614 */
[----:B-1----:R-:W-:-:S06]  /*00a0*/  VIADD R2, R0, 0xffffffe ;  /* 0x0ffffffe00027836 */ /* 0x002fcc0000000000 */
[----:B------:R1:W3:Y:S02]  /*00b0*/  F2I.FTZ.U32.TRUNC.NTZ R3, R2 ;  /* 0x0000000200037305 */ /* 0x0002e4000021f000 */
[----:B-1----:R-:W-:Y:S01]  /*00c0*/  IMAD.MOV.U32 R2, RZ, RZ, RZ ;  /* 0x000000ffff027224 */ /* 0x002fe200078e00ff */
[----:B---3--:R-:W-:-:S05]  /*00d0*/  IADD3 R4, PT, PT, RZ, -R3, RZ ;  /* 0x80000003ff047210 */ /* 0x008fca0007ffe0ff */
[----:B------:R-:W-:Y:S02]  /*00e0*/  IMAD R5, R4, R21, RZ ;  /* 0x0000001504057224 */ /* 0x000fe400078e02ff */
[----:B------:R-:W1:Y:S02]  /*00f0*/  S2R R4, SR_TID.X ;  /* 0x0000000000047919 */ /* 0x000e640000002100 */
[----:B------:R-:W-:Y:S01]  /*0100*/  IMAD.HI.U32 R3, R3, R5, R2 ;  /* 0x0000000503037227 */ /* 0x000fe200078e0002 */
[----:B------:R-:W-:-:S05]  /*0110*/  LOP3.LUT R2, RZ, R21, RZ, 0x33, !PT ;  /* 0x00000015ff027212 */ /* 0x000fca00078e33ff */
[----:B0-----:R-:W-:-:S05]  /*0120*/  IMAD.HI.U32 R3, R3, UR4, RZ ;  /* 0x0000000403037c27 */ /* 0x001fca000f8e00ff */
[----:B------:R-:W-:-:S05]  /*0130*/  IADD3 R0, PT, PT, -R3, RZ, RZ ;  /* 0x000000ff03007210 */ /* 0x000fca0007ffe1ff */
[----:B------:R-:W-:Y:S01]  /*0140*/  IMAD R0, R21, R0, UR4 ;  /* 0x0000000415007e24 */ /* 0x000fe2000f8e0200 */
[----:B------:R-:W0:Y:S04]  /*0150*/  S2UR UR4, SR_CTAID.Y ;  /* 0x00000000000479c3 */ /* 0x000e280000002600 */
[----:B------:R-:W-:Y:S02]  /*0160*/  ISETP.GE.U32.AND P0, PT, R0, R21, PT ;  /* 0x000000150000720c */ /* 0x000fe40003f06070 */
[----:B-1----:R-:W-:Y:S02]  /*0170*/  SHF.R.U32.HI R5, RZ, 0x5, R4 ;  /* 0x00000005ff057819 */ /* 0x002fe40000011604 */
[----:B------:R-:W-:-:S09]  /*0180*/  LOP3.LUT P1, RZ, R4, 0x1f, RZ, 0xc0, !PT ;  /* 0x0000001f04ff7812 */ /* 0x000fd2000782c0ff */
[----:B------:R-:W-:Y:S01]  /*0190*/  @P0 IMAD.IADD R0, R0, 0x1, -R21 ;  /* 0x0000000100000824 */ /* 0x000fe200078e0a15 */
[----:B------:R-:W-:-:S04]  /*01a0*/  @P0 IADD3 R3, PT, PT, R3, 0x1, RZ ;  /* 0x0000000103030810 */ /* 0x000fc80007ffe0ff */
[----:B------:R-:W-:Y:S01]  /*01b0*/  ISETP.GE.U32.AND P2, PT, R0, R21, PT ;  /* 0x000000150000720c */ /* 0x000fe20003f46070 */
[----:B0-----:R-:W-:-:S05]  /*01c0*/  IMAD R20, R20, UR4, R5 ;  /* 0x0000000414147c24 */ /* 0x001fca000f8e0205 */
[----:B--2---:R-:W-:-:S07]  /*01d0*/  ISETP.GE.AND P0, PT, R20, UR7, PT ;  /* 0x0000000714007c0c */ /* 0x004fce000bf06270 */
[----:B------:R-:W-:-:S05]  /*01e0*/  @P2 VIADD R3, R3, 0x1 ;  /* 0x0000000103032836 */ /* 0x000fca0000000000 */
[----:B------:R-:W-:-:S04]  /*01f0*/  SEL R3, R2, R3, !P3 ;  /* 0x0000000302037207 */ /* 0x000fc80005800000 */
[----:B------:R-:W-:-:S04]  /*0200*/  ISETP.GE.OR P0, PT, R3, UR6, P0 ;  /* 0x0000000603007c0c */ /* 0x000fc80008706670 */
[----:B------:R-:W-:-:S13]  /*0210*/  PLOP3.LUT P0, PT, P1, P0, PT, 0xf8, 0x8f ;  /* 0x00000000008f781c */ /* 0x000fda0000f01f70 */
[----:B------:R-:W-:Y:S05]  /*0220*/  @P0 EXIT ;  /* 0x000000000000094d */ /* 0x000fea0003800000 */
[----:B------:R-:W0:Y:S01]  /*0230*/  LDCU UR4, c[0x0][0x3a8] ;  /* 0x00007500ff0477ac */ /* 0x000e220008000800 */
[----:B------:R-:W-:Y:S01]  /*0240*/  IADD3 R5, PT, PT, R0, -R21, RZ ;  /* 0x8000001500057210 */ /* 0x000fe20007ffe0ff */
[----:B------:R-:W1:Y:S03]  /*0250*/  LDCU.64 UR8, c[0x0][0x358] ;  /* 0x00006b00ff0877ac */ /* 0x000e660008000a00 */
[----:B------:R-:W-:-:S05]  /*0260*/  @P3 SEL R2, R5, R0, P2 ;  /* 0x0000000005023207 */ /* 0x000fca0001000000 */
[----:B------:R-:W-:Y:S02]  /*0270*/  IMAD R21, R3, R21, R2 ;  /* 0x0000001503157224 */ /* 0x000fe400078e0202 */
[----:B0-----:R-:W-:-:S04]  /*0280*/  IMAD.U32 R0, RZ, RZ, UR4 ;  /* 0x00000004ff007e24 */ /* 0x001fc8000f8e00ff */
[C---:B------:R-:W-:Y:S01]  /*0290*/  IMAD R2, R0.reuse, UR7, RZ ;  /* 0x0000000700027c24 */ /* 0x040fe2000f8e02ff */
[C---:B------:R-:W-:Y:S02]  /*02a0*/  ISETP.GE.AND P1, PT, R0.reuse, 0x1, PT ;  /* 0x000000010000780c */ /* 0x040fe40003f26270 */
[----:B------:R-:W-:Y:S01]  /*02b0*/  VIMNMX R3, PT, PT, R0, 0x80, PT ;  /* 0x0000008000037848 */ /* 0x000fe20003fe0100 */
[----:B------:R-:W-:Y:S01]  /*02c0*/  IMAD R21, R21, R2, RZ ;  /* 0x0000000215157224 */ /* 0x000fe200078e02ff */
[----:B------:R-:W-:-:S09]  /*02d0*/  IADD3 R2, PT, PT, R1, 0x200, RZ ;  /* 0x0000020001027810 */ /* 0x000fd20007ffe0ff */
[----:B-1----:R-:W-:Y:S05]  /*02e0*/  @!P1 BRA `(.L_x_300) ;  /* 0x0000000800889947 */ /* 0x002fea0003800000 */
[----:B------:R-:W-:Y:S01]  /*02f0*/  ISETP.GE.U32.AND P0, PT, R0, 0x4, PT ;  /* 0x000000040000780c */ /* 0x000fe20003f06070 */
[----:B------:R-:W-:Y:S01]  /*0300*/  IMAD R15, R20, R0, R21 ;  /* 0x00000000140f7224 */ /* 0x000fe200078e0215 */
[----:B------:R-:W-:Y:S01]  /*0310*/  LOP3.LUT R14, R3, 0x3, RZ, 0xc0, !PT ;  /* 0x00000003030e7812 */ /* 0x000fe200078ec0ff */
[----:B------:R-:W-:-:S10]  /*0320*/  IMAD.MOV.U32 R13, RZ, RZ, RZ ;  /* 0x000000ffff0d7224 */ /* 0x000fd400078e00ff */
[----:B------:R-:W-:Y:S05]  /*0330*/  @!P0 BRA `(.L_x_301) ;  /* 0x0000000800388947 */ /* 0x000fea0003800000 */
[----:B------:R-:W0:Y:S01]  /*0340*/  LDC.64 R16, c[0x0][0x380] ;  /* 0x0000e000ff107b82 */ /* 0x000e220000000a00 */
[----:B------:R-:W-:Y:S01]  /*0350*/  LOP3.LUT R13, R3, 0xfc, RZ, 0xc0, !PT ;  /* 0x000000fc030d7812 */ /* 0x000fe200078ec0ff */
[----:B------:R-:W-:-:S03]  /*0360*/  HFMA2 R12, -RZ, RZ, 0, 0 ;  /* 0x00000000ff0c7431 */ /* 0x000fc600000001ff */
[----:B------:R-:W-:-:S13]  /*0370*/  ISETP.GT.AND P0, PT, R13, RZ, PT ;  /* 0x000000ff0d00720c */ /* 0x000fda0003f04270 */
[----:B------:R-:W-:Y:S05]  /*0380*/  @!P0 BRA `(.L_x_302) ;  /* 0x0000000400d88947 */ /* 0x000fea0003800000 */
[----:B------:R-:W-:Y:S01]  /*0390*/  IMAD.IADD R4, R13, 0x1, -R12 ;  /* 0x000000010d047824 */ /* 0x000fe200078e0a0c */
[----:B------:R-:W-:-:S04]  /*03a0*/  PLOP3.LUT P0, PT, PT, PT, PT, 0x80, 0x8 ;  /* 0x000000000008781c */ /* 0x000fc80003f0f070 */
[----:B------:R-:W-:-:S13]  /*03b0*/  ISETP.GT.AND P2, PT, R4, 0xc, PT ;  /* 0x0000000c0400780c */ /* 0x000fda0003f44270 */
[----:B------:R-:W-:Y:S05]  /*03c0*/  @!P2 BRA `(.L_x_303) ;  /* 0x000000040024a947 */ /* 0x000fea0003800000 */
[----:B------:R-:W-:Y:S02]  /*03d0*/  PLOP3.LUT P0, PT, PT, PT, PT, 0x8, 0x80 ;  /* 0x000000000080781c */ /* 0x000fe40003f0e170 */
[----:B------:R-:W-:-:S11]  /*03e0*/  IADD3 R19, PT, PT, R13, -0xc, RZ ;  /* 0xfffffff40d137810 */ /* 0x000fd60007ffe0ff */
.L_x_304:
[----:B-1----:R-:W1:Y:S01]  /*03f0*/  LDC.64 R22, c[0x0][0x380] ;  /* 0x0000e000ff167b82 */ /* 0x002e620000000a00 */
[----:B------:R-:W-:Y:S01]  /*0400*/  IMAD.IADD R5, R15, 0x1, R12 ;  /* 0x000000010f057824 */ /* 0x000fe200078e020c */
[----:B------:R-:W-:-:S05]  /*0410*/  IADD3 R28, PT, PT, R12, 0x4, RZ ;  /* 0x000000040c1c7810 */ /* 0x000fca0007ffe0ff */
[----:B------:R-:W-:Y:S02]  /*0420*/  IMAD.IADD R9, R15, 0x1, R28 ;  /* 0x000000010f097824 */ /* 0x000fe400078e021c */
[----:B-1----:R-:W-:-:S05]  /*0430*/  IMAD.WIDE R4, R5, 0x4, R22 ;  /* 0x0000000405047825 */ /* 0x002fca00078e0216 */
[----:B------:R-:W2:Y:S04]  /*0440*/  LDG.E.CONSTANT R18, desc[UR8][R4.64+0x4] ;  /* 0x0000040804127981 */ /* 0x000ea8000c1e9900 */
[----:B------:R-:W3:Y:S01]  /*0450*/  LDG.E.CONSTANT R24, desc[UR8][R4.64] ;  /* 0x0000000804187981 */ /* 0x000ee2000c1e9900 */
[----:B------:R-:W-:-:S03]  /*0460*/  IMAD.WIDE R8, R9, 0x4, R22 ;  /* 0x0000000409087825 */ /* 0x000fc600078e0216 */
[----:B------:R-:W4:Y:S04]  /*0470*/  LDG.E.CONSTANT R6, desc[UR8][R4.64+0x8] ;  /* 0x0000080804067981 */ /* 0x000f28000c1e9900 */
[----:B------:R1:W5:Y:S04]  /*0480*/  LDG.E.CONSTANT R7, desc[UR8][R4.64+0xc] ;  /* 0x00000c0804077981 */ /* 0x000368000c1e9900 */
[----:B------:R-:W5:Y:S04]  /*0490*/  LDG.E.CONSTANT R11, desc[UR8][R8.64+0x4] ;  /* 0x00000408080b7981 */ /* 0x000f68000c1e9900 */
[----:B------:R-:W5:Y:S04]  /*04a0*/  LDG.E.CONSTANT R27, desc[UR8][R8.64+0xc] ;  /* 0x00000c08081b7981 */ /* 0x000f68000c1e9900 */
[----:B------:R-:W5:Y:S04]  /*04b0*/  LDG.E.CONSTANT R10, desc[UR8][R8.64] ;  /* 0x00000008080a7981 */ /* 0x000f68000c1e9900 */
[----:B------:R0:W5:Y:S01]  /*04c0*/  LDG.E.CONSTANT R26, desc[UR8][R8.64+0x8] ;  /* 0x00000808081a7981 */ /* 0x000162000c1e9900 */
[----:B------:R-:W-:Y:S01]  /*04d0*/  LEA R30, R12, R1, 0x2 ;  /* 0x000000010c1e7211 */ /* 0x000fe200078e10ff */
[----:B------:R-:W-:Y:S01]  /*04e0*/  IMAD R25, R28, 0x4, R1 ;  /* 0x000000041c197824 */ /* 0x000fe200078e0201 */
[----:B--2---:R-:W-:-:S02]  /*04f0*/  FMNMX R18, RZ, R18, !PT ;  /* 0x00000012ff127209 */ /* 0x004fc40007800000 */
[----:B---3--:R-:W-:-:S03]  /*0500*/  FMNMX R24, RZ, R24, !PT ;  /* 0x00000018ff187209 */ /* 0x008fc60007800000 */
[----:B-1----:R-:W-:Y:S01]  /*0510*/  FADD R5, R18, 1 ;  /* 0x3f80000012057421 */ /* 0x002fe20000000000 */
[----:B------:R-:W-:Y:S01]  /*0520*/  VIADD R18, R12, 0x8 ;  /* 0x000000080c127836 */ /* 0x000fe20000000000 */
[----:B----4-:R-:W-:Y:S02]  /*0530*/  FMNMX R6, RZ, R6, !PT ;  /* 0x00000006ff067209 */ /* 0x010fe40007800000 */
[----:B-----5:R-:W-:Y:S01]  /*0540*/  FMNMX R7, RZ, R7, !PT ;  /* 0x00000007ff077209 */ /* 0x020fe20007800000 */
[----:B------:R-:W-:Y:S02]  /*0550*/  FADD R4, R24, 1 ;  /* 0x3f80000018047421 */ /* 0x000fe40000000000 */
[----:B------:R-:W-:Y:S01]  /*0560*/  FADD R6, R6, 1 ;  /* 0x3f80000006067421 */ /* 0x000fe20000000000 */
[----:B------:R-:W-:Y:S01]  /*0570*/  IADD3 R24, PT, PT, R12, 0xc, RZ ;  /* 0x0000000c0c187810 */ /* 0x000fe20007ffe0ff */
[----:B------:R-:W-:Y:S01]  /*0580*/  FADD R7, R7, 1 ;  /* 0x3f80000007077421 */ /* 0x000fe20000000000 */
[----:B------:R-:W-:-:S02]  /*0590*/  IADD3 R29, PT, PT, R15, R18, RZ ;  /* 0x000000120f1d7210 */ /* 0x000fc40007ffe0ff */
[----:B0-----:R-:W-:Y:S02]  /*05a0*/  FMNMX R9, RZ, R11, !PT ;  /* 0x0000000bff097209 */ /* 0x001fe40007800000 */
[----:B------:R-:W-:Y:S01]  /*05b0*/  FMNMX R11, RZ, R27, !PT ;  /* 0x0000001bff0b7209 */ /* 0x000fe20007800000 */
[----:B------:R0:W-:Y:S01]  /*05c0*/  STL.128 [R30], R4 ;  /* 0x000000041e007387 */ /* 0x0001e20000100c00 */
[----:B------:R-:W-:Y:S01]  /*05d0*/  IMAD.IADD R27, R15, 0x1, R24 ;  /* 0x000000010f1b7824 */ /* 0x000fe200078e0218 */
[----:B------:R-:W-:Y:S02]  /*05e0*/  FMNMX R8, RZ, R10, !PT ;  /* 0x0000000aff087209 */ /* 0x000fe40007800000 */
[----:B------:R-:W-:Y:S01]  /*05f0*/  FMNMX R10, RZ, R26, !PT ;  /* 0x0000001aff0a7209 */ /* 0x000fe20007800000 */
[----:B0-----:R-:W-:-:S04]  /*0600*/  IMAD.WIDE R4, R29, 0x4, R22 ;  /* 0x000000041d047825 */ /* 0x001fc800078e0216 */
[----:B------:R-:W-:Y:S01]  /*0610*/  IMAD.WIDE R22, R27, 0x4, R22 ;  /* 0x000000041b167825 */ /* 0x000fe200078e0216 */
[----:B------:R-:W2:Y:S04]  /*0620*/  LDG.E.CONSTANT R30, desc[UR8][R4.64] ;  /* 0x00000008041e7981 */ /* 0x000ea8000c1e9900 */
[----:B------:R-:W3:Y:S04]  /*0630*/  LDG.E.CONSTANT R7, desc[UR8][R4.64+0x8] ;  /* 0x0000080804077981 */ /* 0x000ee8000c1e9900 */
[----:B------:R-:W4:Y:S04]  /*0640*/  LDG.E.CONSTANT R29, desc[UR8][R4.64+0x4] ;  /* 0x00000408041d7981 */ /* 0x000f28000c1e9900 */
[----:B------:R-:W5:Y:S04]  /*0650*/  LDG.E.CONSTANT R31, desc[UR8][R4.64+0xc] ;  /* 0x00000c08041f7981 */ /* 0x000f68000c1e9900 */
[----:B------:R-:W5:Y:S04]  /*0660*/  LDG.E.CONSTANT R28, desc[UR8][R22.64] ;  /* 0x00000008161c7981 */ /* 0x000f68000c1e9900 */
[----:B------:R-:W5:Y:S04]  /*0670*/  LDG.E.CONSTANT R26, desc[UR8][R22.64+0x4] ;  /* 0x00000408161a7981 */ /* 0x000f68000c1e9900 */
[----:B------:R-:W5:Y:S04]  /*0680*/  LDG.E.CONSTANT R6, desc[UR8][R22.64+0x8] ;  /* 0x0000080816067981 */ /* 0x000f68000c1e9900 */
[----:B------:R-:W5:Y:S01]  /*0690*/  LDG.E.CONSTANT R27, desc[UR8][R22.64+0xc] ;  /* 0x00000c08161b7981 */ /* 0x000f62000c1e9900 */
[----:B------:R-:W-:Y:S01]  /*06a0*/  FADD R8, R8, 1 ;  /* 0x3f80000008087421 */ /* 0x000fe20000000000 */
[----:B------:R-:W-:Y:S01]  /*06b0*/  FADD R9, R9, 1 ;  /* 0x3f80000009097421 */ /* 0x000fe20000000000 */
[----:B------:R-:W-:Y:S01]  /*06c0*/  FADD R10, R10, 1 ;  /* 0x3f8000000a0a7421 */ /* 0x000fe20000000000 */
[----:B------:R-:W-:-:S05]  /*06d0*/  FADD R11, R11, 1 ;  /* 0x3f8000000b0b7421 */ /* 0x000fca0000000000 */
[----:B------:R2:W-:Y:S01]  /*06e0*/  STL.128 [R25], R8 ;  /* 0x0000000819007387 */ /* 0x0005e20000100c00 */
[----:B------:R-:W-:Y:S01]  /*06f0*/  LEA R18, R18, R1, 0x2 ;  /* 0x0000000112127211 */ /* 0x000fe200078e10ff */
[----:B------:R-:W-:Y:S01]  /*0700*/  IMAD R24, R24, 0x4, R1 ;  /* 0x0000000418187824 */ /* 0x000fe200078e0201 */
[----:B------:R-:W-:-:S04]  /*0710*/  IADD3 R12, PT, PT, R12, 0x10, RZ ;  /* 0x000000100c0c7810 */ /* 0x000fc80007ffe0ff */
[----:B------:R-:W-:Y:S02]  /*0720*/  ISETP.GE.AND P2, PT, R12, R19, PT ;  /* 0x000000130c00720c */ /* 0x000fe40003f46270 */
[----:B--2---:R-:W-:Y:S02]  /*0730*/  FMNMX R25, RZ, R30, !PT ;  /* 0x0000001eff197209 */ /* 0x004fe40007800000 */
[----:B---3--:R-:W-:Y:S02]  /*0740*/  FMNMX R30, RZ, R7, !PT ;  /* 0x00000007ff1e7209 */ /* 0x008fe40007800000 */
[----:B----4-:R-:W-:Y:S02]  /*0750*/  FMNMX R29, RZ, R29, !PT ;  /* 0x0000001dff1d7209 */ /* 0x010fe40007800000 */
[----:B-----5:R-:W-:Y:S02]  /*0760*/  FMNMX R7, RZ, R31, !PT ;  /* 0x0000001fff077209 */ /* 0x020fe40007800000 */
[----:B------:R-:W-:-:S02]  /*0770*/  FMNMX R8, RZ, R28, !PT ;  /* 0x0000001cff087209 */ /* 0x000fc40007800000 */
[----:B------:R-:W-:Y:S02]  /*0780*/  FMNMX R9, RZ, R26, !PT ;  /* 0x0000001aff097209 */ /* 0x000fe40007800000 */
[----:B------:R-:W-:Y:S02]  /*0790*/  FMNMX R10, RZ, R6, !PT ;  /* 0x00000006ff0a7209 */ /* 0x000fe40007800000 */
[----:B------:R-:W-:Y:S01]  /*07a0*/  FMNMX R11, RZ, R27, !PT ;  /* 0x0000001bff0b7209 */ /* 0x000fe20007800000 */
[----:B------:R-:W-:Y:S01]  /*07b0*/  FADD R4, R25, 1 ;  /* 0x3f80000019047421 */ /* 0x000fe20000000000 */
[----:B------:R-:W-:Y:S01]  /*07c0*/  FADD R5, R29, 1 ;  /* 0x3f8000001d057421 */ /* 0x000fe20000000000 */
[----:B------:R-:W-:Y:S01]  /*07d0*/  FADD R6, R30, 1 ;  /* 0x3f8000001e067421 */ /* 0x000fe20000000000 */
[----:B------:R-:W-:Y:S01]  /*07e0*/  FADD R7, R7, 1 ;  /* 0x3f80000007077421 */ /* 0x000fe20000000000 */
[----:B------:R-:W-:Y:S01]  /*07f0*/  FADD R8, R8, 1 ;  /* 0x3f80000008087421 */ /* 0x000fe20000000000 */
[----:B------:R-:W-:Y:S01]  /*0800*/  FADD R9, R9, 1 ;  /* 0x3f80000009097421 */ /* 0x000fe20000000000 */
[----:B------:R-:W-:Y:S01]  /*0810*/  FADD R10, R10, 1 ;  /* 0x3f8000000a0a7421 */ /* 0x000fe20000000000 */
[----:B------:R-:W-:Y:S01]  /*0820*/  FADD R11, R11, 1 ;  /* 0x3f8000000b0b7421 */ /* 0x000fe20000000000 */
[----:B------:R1:W-:Y:S04]  /*0830*/  STL.128 [R18], R4 ;  /* 0x0000000412007387 */ /* 0x0003e80000100c00 */
[----:B------:R1:W-:Y:S01]  /*0840*/  STL.128 [R24], R8 ;  /* 0x0000000818007387 */ /* 0x0003e20000100c00 */
[----:B------:R-:W-:Y:S05]  /*0850*/  @!P2 BRA `(.L_x_304) ;  /* 0xfffffff800e4a947 */ /* 0x000fea000383ffff */
.L_x_303:
[----:B-1----:R-:W-:-:S05]  /*0860*/  IMAD.IADD R4, R13, 0x1, -R12 ;  /* 0x000000010d047824 */ /* 0x002fca00078e0a0c */
[----:B------:R-:W-:-:S13]  /*0870*/  ISETP.GT.AND P2, PT, R4, 0x4, PT ;  /* 0x000000040400780c */ /* 0x000fda0003f44270 */
[----:B------:R-:W-:Y:S05]  /*0880*/  @!P2 BRA `(.L_x_305) ;  /* 0x000000000090a947 */ /* 0x000fea0003800000 */
[----:B------:R-:W1:Y:S01]  /*0890*/  LDC.64 R6, c[0x0][0x380] ;  /* 0x0000e000ff067b82 */ /* 0x000e620000000a00 */
[----:B------:R-:W-:Y:S01]  /*08a0*/  VIADD R8, R12, 0x4 ;  /* 0x000000040c087836 */ /* 0x000fe20000000000 */
[----:B------:R-:W-:-:S04]  /*08b0*/  IADD3 R5, PT, PT, R15, R12, RZ ;  /* 0x0000000c0f057210 */ /* 0x000fc80007ffe0ff */
[----:B------:R-:W-:Y:S01]  /*08c0*/  IADD3 R9, PT, PT, R15, R8, RZ ;  /* 0x000000080f097210 */ /* 0x000fe20007ffe0ff */
[----:B-1----:R-:W-:-:S04]  /*08d0*/  IMAD.WIDE R4, R5, 0x4, R6 ;  /* 0x0000000405047825 */ /* 0x002fc800078e0206 */
[----:B------:R-:W-:Y:S01]  /*08e0*/  IMAD.WIDE R6, R9, 0x4, R6 ;  /* 0x0000000409067825 */ /* 0x000fe200078e0206 */
[----:B------:R-:W2:Y:S04]  /*08f0*/  LDG.E.CONSTANT R22, desc[UR8][R4.64] ;  /* 0x0000000804167981 */ /* 0x000ea8000c1e9900 */
[----:B------:R-:W3:Y:S04]  /*0900*/  LDG.E.CONSTANT R23, desc[UR8][R4.64+0x4] ;  /* 0x0000040804177981 */ /* 0x000ee8000c1e9900 */
[----:B------:R-:W4:Y:S04]  /*0910*/  LDG.E.CONSTANT R24, desc[UR8][R4.64+0x8] ;  /* 0x0000080804187981 */ /* 0x000f28000c1e9900 */
[----:B------:R1:W5:Y:S04]  /*0920*/  LDG.E.CONSTANT R25, desc[UR8][R4.64+0xc] ;  /* 0x00000c0804197981 */ /* 0x000368000c1e9900 */
[----:B------:R-:W5:Y:S04]  /*0930*/  LDG.E.CONSTANT R26, desc[UR8][R6.64] ;  /* 0x00000008061a7981 */ /* 0x000f68000c1e9900 */
[----:B------:R-:W5:Y:S04]  /*0940*/  LDG.E.CONSTANT R10, desc[UR8][R6.64+0x4] ;  /* 0x00000408060a7981 */ /* 0x000f68000c1e9900 */
[----:B------:R-:W5:Y:S04]  /*0950*/  LDG.E.CONSTANT R9, desc[UR8][R6.64+0x8] ;  /* 0x0000080806097981 */ /* 0x000f68000c1e9900 */
[----:B------:R0:W5:Y:S01]  /*0960*/  LDG.E.CONSTANT R11, desc[UR8][R6.64+0xc] ;  /* 0x00000c08060b7981 */ /* 0x000162000c1e9900 */
[----:B------:R-:W-:Y:S01]  /*0970*/  LEA R19, R8, R1, 0x2 ;  /* 0x0000000108137211 */ /* 0x000fe200078e10ff */
[C---:B------:R-:W-:Y:S01]  /*0980*/  IMAD R18, R12.reuse, 0x4, R1 ;  /* 0x000000040c127824 */ /* 0x040fe200078e0201 */
[----:B------:R-:W-:Y:S01]  /*0990*/  PLOP3.LUT P0, PT, PT, PT, PT, 0x8, 0x80 ;  /* 0x000000000080781c */ /* 0x000fe20003f0e170 */
[----:B------:R-:W-:Y:S01]  /*09a0*/  VIADD R12, R12, 0x8 ;  /* 0x000000080c0c7836 */ /* 0x000fe20000000000 */
[----:B--2---:R-:W-:-:S02]  /*09b0*/  FMNMX R22, RZ, R22, !PT ;  /* 0x00000016ff167209 */ /* 0x004fc40007800000 */
[----:B---3--:R-:W-:-:S03]  /*09c0*/  FMNMX R23, RZ, R23, !PT ;  /* 0x00000017ff177209 */ /* 0x008fc60007800000 */
[----:B-1----:R-:W-:Y:S01]  /*09d0*/  FADD R4, R22, 1 ;  /* 0x3f80000016047421 */ /* 0x002fe20000000000 */
[----:B----4-:R-:W-:Y:S01]  /*09e0*/  FMNMX R24, RZ, R24, !PT ;  /* 0x00000018ff187209 */ /* 0x010fe20007800000 */
[----:B------:R-:W-:Y:S01]  /*09f0*/  FADD R5, R23, 1 ;  /* 0x3f80000017057421 */ /* 0x000fe20000000000 */
[----:B-----5:R-:W-:-:S03]  /*0a00*/  FMNMX R25, RZ, R25, !PT ;  /* 0x00000019ff197209 */ /* 0x020fc60007800000 */
[----:B0-----:R-:W-:Y:S01]  /*0a10*/  FADD R6, R24, 1 ;  /* 0x3f80000018067421 */ /* 0x001fe20000000000 */
[----:B------:R-:W-:Y:S01]  /*0a20*/  FMNMX R8, RZ, R26, !PT ;  /* 0x0000001aff087209 */ /* 0x000fe20007800000 */
[----:B------:R-:W-:Y:S01]  /*0a30*/  FADD R7, R25, 1 ;  /* 0x3f80000019077421 */ /* 0x000fe20000000000 */
[----:B------:R-:W-:-:S03]  /*0a40*/  FMNMX R10, RZ, R10, !PT ;  /* 0x0000000aff0a7209 */ /* 0x000fc60007800000 */
[----:B------:R-:W-:Y:S01]  /*0a50*/  FADD R8, R8, 1 ;  /* 0x3f80000008087421 */ /* 0x000fe20000000000 */
[----:B------:R1:W-:Y:S01]  /*0a60*/  STL.128 [R18], R4 ;  /* 0x0000000412007387 */ /* 0x0003e20000100c00 */
[----:B------:R-:W-:Y:S01]  /*0a70*/  FMNMX R26, RZ, R9, !PT ;  /* 0x00000009ff1a7209 */ /* 0x000fe20007800000 */
[----:B------:R-:W-:Y:S01]  /*0a80*/  FADD R9, R10, 1 ;  /* 0x3f8000000a097421 */ /* 0x000fe20000000000 */
[----:B------:R-:W-:-:S03]  /*0a90*/  FMNMX R11, RZ, R11, !PT ;  /* 0x0000000bff0b7209 */ /* 0x000fc60007800000 */
[----:B------:R-:W-:Y:S02]  /*0aa0*/  FADD R10, R26, 1 ;  /* 0x3f8000001a0a7421 */ /* 0x000fe40000000000 */
[----:B------:R-:W-:-:S05]  /*0ab0*/  FADD R11, R11, 1 ;  /* 0x3f8000000b0b7421 */ /* 0x000fca0000000000 */
[----:B------:R1:W-:Y:S02]  /*0ac0*/  STL.128 [R19], R8 ;  /* 0x0000000813007387 */ /* 0x0003e40000100c00 */
.L_x_305:
[----:B------:R-:W-:-:S13]  /*0ad0*/  ISETP.NE.OR P0, PT, R12, R13, P0 ;  /* 0x0000000d0c00720c */ /* 0x000fda0000705670 */
[----:B------:R-:W-:Y:S05]  /*0ae0*/  @!P0 BRA `(.L_x_301) ;  /* 0x00000000004c8947 */ /* 0x000fea0003800000 */
.L_x_302:
[----:B-1----:R-:W-:-:S05]  /*0af0*/  IADD3 R9, PT, PT, R15, R12, RZ ;  /* 0x0000000c0f097210 */ /* 0x002fca0007ffe0ff */
[----:B0-----:R-:W-:-:S05]  /*0b00*/  IMAD.WIDE R8, R9, 0x4, R16 ;  /* 0x0000000409087825 */ /* 0x001fca00078e0210 */
[----:B--2---:R-:W2:Y:S04]  /*0b10*/  LDG.E.CONSTANT R4, desc[UR8][R8.64] ;  /* 0x0000000808047981 */ /* 0x004ea8000c1e9900 */
[----:B------:R-:W3:Y:S04]  /*0b20*/  LDG.E.CONSTANT R5, desc[UR8][R8.64+0x4] ;  /* 0x0000040808057981 */ /* 0x000ee8000c1e9900 */
[----:B------:R-:W4:Y:S04]  /*0b30*/  LDG.E.CONSTANT R6, desc[UR8][R8.64+0x8] ;  /* 0x0000080808067981 */ /* 0x000f28000c1e9900 */
[----:B------:R-:W5:Y:S01]  /*0b40*/  LDG.E.CONSTANT R7, desc[UR8][R8.64+0xc] ;  /* 0x00000c0808077981 */ /* 0x000f62000c1e9900 */
[C---:B------:R-:W-:Y:S01]  /*0b50*/  IMAD R10, R12.reuse, 0x4, R1 ;  /* 0x000000040c0a7824 */ /* 0x040fe200078e0201 */
[----:B------:R-:W-:-:S04]  /*0b60*/  IADD3 R12, PT, PT, R12, 0x4, RZ ;  /* 0x000000040c0c7810 */ /* 0x000fc80007ffe0ff */
[----:B------:R-:W-:Y:S02]  /*0b70*/  ISETP.NE.AND P0, PT, R12, R13, PT ;  /* 0x0000000d0c00720c */ /* 0x000fe40003f05270 */
[----:B--2---:R-:W-:Y:S02]  /*0b80*/  FMNMX R4, RZ, R4, !PT ;  /* 0x00000004ff047209 */ /* 0x004fe40007800000 */
[----:B---3--:R-:W-:-:S03]  /*0b90*/  FMNMX R5, RZ, R5, !PT ;  /* 0x00000005ff057209 */ /* 0x008fc60007800000 */
[----:B------:R-:W-:Y:S01]  /*0ba0*/  FADD R4, R4, 1 ;  /* 0x3f80000004047421 */ /* 0x000fe20000000000 */
[----:B----4-:R-:W-:Y:S01]  /*0bb0*/  FMNMX R6, RZ, R6, !PT ;  /* 0x00000006ff067209 */ /* 0x010fe20007800000 */
[----:B------:R-:W-:Y:S01]  /*0bc0*/  FADD R5, R5, 1 ;  /* 0x3f80000005057421 */ /* 0x000fe20000000000 */
[----:B-----5:R-:W-:-:S03]  /*0bd0*/  FMNMX R7, RZ, R7, !PT ;  /* 0x00000007ff077209 */ /* 0x020fc60007800000 */
[----:B------:R-:W-:Y:S02]  /*0be0*/  FADD R6, R6, 1 ;  /* 0x3f80000006067421 */ /* 0x000fe40000000000 */
[----:B------:R-:W-:-:S05]  /*0bf0*/  FADD R7, R7, 1 ;  /* 0x3f80000007077421 */ /* 0x000fca0000000000 */
[----:B------:R2:W-:Y:S01]  /*0c00*/  STL.128 [R10], R4 ;  /* 0x000000040a007387 */ /* 0x0005e20000100c00 */
[----:B------:R-:W-:Y:S05]  /*0c10*/  @P0 BRA `(.L_x_302) ;  /* 0xfffffffc00b40947 */ /* 0x000fea000383ffff */
.L_x_301:
[----:B------:R-:W-:-:S13]  /*0c20*/  ISETP.NE.AND P0, PT, R14, RZ, PT ;  /* 0x000000ff0e00720c */ /* 0x000fda0003f05270 */
[----:B------:R-:W-:Y:S05]  /*0c30*/  @!P0 BRA `(.L_x_300) ;  /* 0x0000000000348947 */ /* 0x000fea0003800000 */
[----:B-12---:R-:W1:Y:S01]  /*0c40*/  LDC.64 R4, c[0x0][0x380] ;  /* 0x0000e000ff047b82 */ /* 0x006e620000000a00 */
[----:B------:R-:W-:-:S05]  /*0c50*/  UMOV UR4, URZ ;  /* 0x000000ff00047c82 */ /* 0x000fca0008000000 */
.L_x_306:
[----:B------:R-:W-:-:S04]  /*0c60*/  IMAD.IADD R7, R15, 0x1, R13 ;  /* 0x000000010f077824 */ /* 0x000fc800078e020d */
[----:B-1----:R-:W-:-:S06]  /*0c70*/  IMAD.WIDE R6, R7, 0x4, R4 ;  /* 0x0000000407067825 */ /* 0x002fcc00078e0204 */
[----:B------:R-:W2:Y:S01]  /*0c80*/  LDG.E.CONSTANT R6, desc[UR8][R6.64] ;  /* 0x0000000806067981 */ /* 0x000ea2000c1e9900 */
[C---:B---3--:R-:W-:Y:S01]  /*0c90*/  LEA R9, R13.reuse, R1, 0x2 ;  /* 0x000000010d097211 */ /* 0x048fe200078e10ff */
[----:B------:R-:W-:Y:S01]  /*0ca0*/  UIADD3 UR4, UPT, UPT, UR4, 0x1, URZ ;  /* 0x0000000104047890 */ /* 0x000fe2000fffe0ff */
[----:B------:R-:W-:-:S05]  /*0cb0*/  VIADD R13, R13, 0x1 ;  /* 0x000000010d0d7836 */ /* 0x000fca0000000000 */
[----:B------:R-:W-:Y:S02]  /*0cc0*/  ISETP.NE.AND P0, PT, R14, UR4, PT ;  /* 0x000000040e007c0c */ /* 0x000fe4000bf05270 */
[----:B--2---:R-:W-:-:S05]  /*0cd0*/  FMNMX R8, RZ, R6, !PT ;  /* 0x00000006ff087209 */ /* 0x004fca0007800000 */
[----:B------:R-:W-:-:S05]  /*0ce0*/  FADD R8, R8, 1 ;  /* 0x3f80000008087421 */ /* 0x000fca0000000000 */
[----:B------:R3:W-:Y:S01]  /*0cf0*/  STL [R9], R8 ;  /* 0x0000000809007387 */ /* 0x0007e20000100800 */
[----:B------:R-:W-:Y:S05]  /*0d00*/  @P0 BRA `(.L_x_306) ;  /* 0xfffffffc00d40947 */ /* 0x000fea000383ffff */
.L_x_300:
[----:B------:R4:W-:Y:S01]  /*0d10*/  STL.128 [R1+0x200], RZ ;  /* 0x000200ff01007387 */ /* 0x0009e20000100c00 */
[----:B------:R-:W-:-:S03]  /*0d20*/  HFMA2 R27, -RZ, RZ, 0.1927490234375, -17.859375 ;  /* 0x322bcc77ff1b7431 */ /* 0x000fc600000001ff */
        /* <DEDUP_REMOVED lines=32> */
[----:B------:R-:W-:Y:S01]  /*0f30*/  LOP3.LUT R0, R3, 0xffff, RZ, 0xc0, !PT ;  /* 0x0000ffff03007812 */ /* 0x000fe200078ec0ff */
[----:B------:R-:W-:Y:S01]  /*0f40*/  VIADD R26, R1, 0x400 ;  /* 0x00000400011a7836 */ /* 0x000fe20000000000 */
[C---:B------:R-:W-:Y:S01]  /*0f50*/  LOP3.LUT R29, R3.reuse, 0xf, RZ, 0xc0, !PT ;  /* 0x0000000f031d7812 */ /* 0x040fe200078ec0ff */
[----:B------:R-:W-:Y:S01]  /*0f60*/  UMOV UR4, URZ ;  /* 0x000000ff00047c82 */ /* 0x000fe20008000000 */
[----:B------:R-:W-:Y:S02]  /*0f70*/  SHF.R.U32.HI R0, RZ, 0x2, R0 ;  /* 0x00000002ff007819 */ /* 0x000fe40000011600 */
[C---:B------:R-:W-:Y:S02]  /*0f80*/  LOP3.LUT R28, R3.reuse, 0x7, RZ, 0xc0, !PT ;  /* 0x00000007031c7812 */ /* 0x040fe400078ec0ff */
[C---:B------:R-:W-:Y:S01]  /*0f90*/  LOP3.LUT R23, R3.reuse, 0x3, RZ, 0xc0, !PT ;  /* 0x0000000303177812 */ /* 0x040fe200078ec0ff */
[----:B------:R-:W-:Y:S01]  /*0fa0*/  IMAD.SHL.U32 R0, R0, 0x4, RZ ;  /* 0x0000000400007824 */ /* 0x000fe200078e00ff */
[----:B------:R-:W-:-:S02]  /*0fb0*/  LOP3.LUT R22, R3, 0xfc, RZ, 0xc0, !PT ;  /* 0x000000fc03167812 */ /* 0x000fc400078ec0ff */
[----:B------:R-:W-:Y:S02]  /*0fc0*/  MOV R27, RZ ;  /* 0x000000ff001b7202 */ /* 0x000fe40000000f00 */
[----:B------:R-:W-:-:S04]  /*0fd0*/  LOP3.LUT R25, R0, 0xfc, RZ, 0xe2, !PT ;  /* 0x000000fc00197812 */ /* 0x000fc800078ee2ff */
[----:B------:R-:W-:-:S07]  /*0fe0*/  IADD3 R25, PT, PT, -R25, RZ, RZ ;  /* 0x000000ff19197210 */ /* 0x000fce0007ffe1ff */
.L_x_319:
[----:B------:R-:W5:Y:S01]  /*0ff0*/  LDC R0, c[0x0][0x3a8] ;  /* 0x0000ea00ff007b82 */ /* 0x000f620000000800 */
[----:B0-----:R-:W0:Y:S01]  /*1000*/  LDCU UR5, c[0x0][0x3a4] ;  /* 0x00007480ff0577ac */ /* 0x001e220008000800 */
[----:B-12---:R-:W-:Y:S01]  /*1010*/  IMAD.MOV.U32 R7, RZ, RZ, RZ ;  /* 0x000000ffff077224 */ /* 0x006fe200078e00ff */
[C---:B-----5:R-:W-:Y:S01]  /*1020*/  ISETP.GE.U32.AND P0, PT, R0.reuse, 0x4, PT ;  /* 0x000000040000780c */ /* 0x060fe20003f06070 */
[----:B------:R-:W-:Y:S01]  /*1030*/  IMAD R24, R0, UR4, R21 ;  /* 0x0000000400187c24 */ /* 0x000fe2000f8e0215 */
[----:B------:R-:W-:-:S04]  /*1040*/  UIADD3 UR4, UPT, UPT, UR4, 0x1, URZ ;  /* 0x0000000104047890 */ /* 0x000fc8000fffe0ff */
[----:B0-----:R-:W-:-:S07]  /*1050*/  UISETP.NE.AND UP0, UPT, UR4, UR5, UPT ;  /* 0x000000050400728c */ /* 0x001fce000bf05270 */
[----:B------:R-:W-:Y:S05]  /*1060*/  @!P0 BRA `(.L_x_308) ;  /* 0x0000000000608947 */ /* 0x000fea0003800000 */
[----:B------:R-:W-:Y:S01]  /*1070*/  MOV R11, R24 ;  /* 0x00000018000b7202 */ /* 0x000fe20000000f00 */
[----:B------:R-:W-:Y:S01]  /*1080*/  IMAD.MOV.U32 R10, RZ, RZ, R26 ;  /* 0x000000ffff0a7224 */ /* 0x000fe200078e001a */
[----:B------:R-:W-:-:S07]  /*1090*/  MOV R12, R25 ;  /* 0x00000019000c7202 */ /* 0x000fce0000000f00 */
.L_x_309:
[----:B------:R-:W3:Y:S02]  /*10a0*/  LDC.64 R4, c[0x0][0x388] ;  /* 0x0000e200ff047b82 */ /* 0x000ee40000000a00 */
[----:B---3--:R-:W-:-:S05]  /*10b0*/  IMAD.WIDE R8, R11, 0x4, R4 ;  /* 0x000000040b087825 */ /* 0x008fca00078e0204 */
[----:B------:R-:W2:Y:S04]  /*10c0*/  LDG.E.CONSTANT R4, desc[UR8][R8.64] ;  /* 0x0000000808047981 */ /* 0x000ea8000c1e9900 */
[----:B------:R-:W3:Y:S04]  /*10d0*/  LDG.E.CONSTANT R5, desc[UR8][R8.64+0x4] ;  /* 0x0000040808057981 */ /* 0x000ee8000c1e9900 */
[----:B------:R-:W5:Y:S04]  /*10e0*/  LDG.E.CONSTANT R6, desc[UR8][R8.64+0x8] ;  /* 0x0000080808067981 */ /* 0x000f68000c1e9900 */
[----:B------:R-:W4:Y:S01]  /*10f0*/  LDG.E.CONSTANT R7, desc[UR8][R8.64+0xc] ;  /* 0x00000c0808077981 */ /* 0x000f22000c1e9900 */
[----:B------:R-:W-:Y:S01]  /*1100*/  VIADD R12, R12, 0x4 ;  /* 0x000000040c0c7836 */ /* 0x000fe20000000000 */
[----:B------:R-:W-:-:S04]  /*1110*/  IADD3 R11, PT, PT, R11, 0x4, RZ ;  /* 0x000000040b0b7810 */ /* 0x000fc80007ffe0ff */
[----:B------:R-:W-:Y:S02]  /*1120*/  ISETP.NE.AND P1, PT, R12, RZ, PT ;  /* 0x000000ff0c00720c */ /* 0x000fe40003f25270 */
[----:B--2---:R-:W-:Y:S02]  /*1130*/  FMNMX R4, RZ, R4, !PT ;  /* 0x00000004ff047209 */ /* 0x004fe40007800000 */
[----:B---3--:R-:W-:-:S03]  /*1140*/  FMNMX R5, RZ, R5, !PT ;  /* 0x00000005ff057209 */ /* 0x008fc60007800000 */
[----:B------:R-:W-:Y:S01]  /*1150*/  FADD R4, R4, 1 ;  /* 0x3f80000004047421 */ /* 0x000fe20000000000 */
[----:B-----5:R-:W-:Y:S01]  /*1160*/  FMNMX R6, RZ, R6, !PT ;  /* 0x00000006ff067209 */ /* 0x020fe20007800000 */
[----:B------:R-:W-:Y:S01]  /*1170*/  FADD R5, R5, 1 ;  /* 0x3f80000005057421 */ /* 0x000fe20000000000 */
[----:B----4-:R-:W-:-:S03]  /*1180*/  FMNMX R7, RZ, R7, !PT ;  /* 0x00000007ff077209 */ /* 0x010fc60007800000 */
[----:B------:R-:W-:Y:S02]  /*1190*/  FADD R6, R6, 1 ;  /* 0x3f80000006067421 */ /* 0x000fe40000000000 */
[----:B------:R-:W-:-:S05]  /*11a0*/  FADD R7, R7, 1 ;  /* 0x3f80000007077421 */ /* 0x000fca0000000000 */
[----:B------:R0:W-:Y:S02]  /*11b0*/  STL.128 [R10], R4 ;  /* 0x000000040a007387 */ /* 0x0001e40000100c00 */
[----:B0-----:R-:W-:Y:S01]  /*11c0*/  VIADD R10, R10, 0x10 ;  /* 0x000000100a0a7836 */ /* 0x001fe20000000000 */
[----:B------:R-:W-:Y:S06]  /*11d0*/  @P1 BRA `(.L_x_309) ;  /* 0xfffffffc00b01947 */ /* 0x000fec000383ffff */
[----:B------:R-:W-:-:S07]  /*11e0*/  MOV R7, R22 ;  /* 0x0000001600077202 */ /* 0x000fce0000000f00 */
.L_x_308:
[----:B------:R-:W-:Y:S02]  /*11f0*/  ISETP.NE.AND P1, PT, R23, RZ, PT ;  /* 0x000000ff1700720c */ /* 0x000fe40003f25270 */
[----:B------:R-:W-:-:S11]  /*1200*/  ISETP.GE.U32.AND P3, PT, R0, 0x10, PT ;  /* 0x000000100000780c */ /* 0x000fd60003f66070 */
[----:B------:R-:W-:Y:S05]  /*1210*/  @!P1 BRA `(.L_x_310) ;  /* 0x00000000004c9947 */ /* 0x000fea0003800000 */
[----:B------:R-:W0:Y:S01]  /*1220*/  LDC.64 R4, c[0x0][0x388] ;  /* 0x0000e200ff047b82 */ /* 0x000e220000000a00 */
[----:B---3--:R-:W-:-:S04]  /*1230*/  IMAD.IADD R9, R24, 0x1, R7 ;  /* 0x0000000118097824 */ /* 0x008fc800078e0207 */
[----:B0-----:R-:W-:-:S05]  /*1240*/  IMAD.WIDE R4, R9, 0x4, R4 ;  /* 0x0000000409047825 */ /* 0x001fca00078e0204 */
[----:B------:R-:W2:Y:S01]  /*1250*/  LDG.E.CONSTANT R6, desc[UR8][R4.64] ;  /* 0x0000000804067981 */ /* 0x000ea2000c1e9900 */
[----:B------:R-:W-:Y:S02]  /*1260*/  LEA R7, R7, R26, 0x2 ;  /* 0x0000001a07077211 */ /* 0x000fe400078e10ff */
[----:B------:R-:W-:Y:S02]  /*1270*/  ISETP.NE.AND P2, PT, R23, 0x1, PT ;  /* 0x000000011700780c */ /* 0x000fe40003f45270 */
[----:B--2---:R-:W-:-:S05]  /*1280*/  FMNMX R6, RZ, R6, !PT ;  /* 0x00000006ff067209 */ /* 0x004fca0007800000 */
[----:B------:R-:W-:-:S05]  /*1290*/  FADD R6, R6, 1 ;  /* 0x3f80000006067421 */ /* 0x000fca0000000000 */
[----:B------:R0:W-:Y:S01]  /*12a0*/  STL [R7], R6 ;  /* 0x0000000607007387 */ /* 0x0001e20000100800 */
[----:B------:R-:W-:Y:S05]  /*12b0*/  @!P2 BRA `(.L_x_310) ;  /* 0x000000000024a947 */ /* 0x000fea0003800000 */
[----:B------:R-:W-:Y:S01]  /*12c0*/  ISETP.NE.AND P2, PT, R23, 0x2, PT ;  /* 0x000000021700780c */ /* 0x000fe20003f45270 */
[----:B0-----:R-:W2:-:S12]  /*12d0*/  LDG.E.CONSTANT R6, desc[UR8][R4.64+0x4] ;  /* 0x0000040804067981 */ /* 0x001e98000c1e9900 */
[----:B------:R-:W3:Y:S01]  /*12e0*/  @P2 LDG.E.CONSTANT R8, desc[UR8][R4.64+0x8] ;  /* 0x0000080804082981 */ /* 0x000ee2000c1e9900 */
[----:B--2---:R-:W-:-:S05]  /*12f0*/  FMNMX R6, RZ, R6, !PT ;  /* 0x00000006ff067209 */ /* 0x004fca0007800000 */
[----:B------:R-:W-:-:S05]  /*1300*/  FADD R6, R6, 1 ;  /* 0x3f80000006067421 */ /* 0x000fca0000000000 */
[----:B------:R1:W-:Y:S01]  /*1310*/  STL [R7+0x4], R6 ;  /* 0x0000040607007387 */ /* 0x0003e20000100800 */
[----:B---3--:R-:W-:-:S05]  /*1320*/  @P2 FMNMX R8, RZ, R8, !PT ;  /* 0x00000008ff082209 */ /* 0x008fca0007800000 */
[----:B------:R-:W-:-:S05]  /*1330*/  @P2 FADD R8, R8, 1 ;  /* 0x3f80000008082421 */ /* 0x000fca0000000000 */
[----:B------:R1:W-:Y:S02]  /*1340*/  @P2 STL [R7+0x8], R8 ;  /* 0x0000080807002387 */ /* 0x0003e40000100800 */
.L_x_310:
[----:B------:R-:W-:Y:S01]  /*1350*/  CS2R R30, SRZ ;  /* 0x00000000001e7805 */ /* 0x000fe2000001ff00 */
[----:B------:R-:W-:Y:S06]  /*1360*/  @!P3 BRA `(.L_x_311) ;  /* 0x00000000007cb947 */ /* 0x000fec0003800000 */
[----:B------:R-:W-:Y:S02]  /*1370*/  HFMA2 R32, -RZ, RZ, 0, 0 ;  /* 0x00000000ff207431 */ /* 0x000fe400000001ff */
[----:B------:R-:W-:Y:S01]  /*1380*/  IMAD.MOV.U32 R31, RZ, RZ, RZ ;  /* 0x000000ffff1f7224 */ /* 0x000fe200078e00ff */
[----:B------:R-:W-:-:S07]  /*1390*/  LOP3.LUT R30, R3, 0xf0, RZ, 0xc0, !PT ;  /* 0x000000f0031e7812 */ /* 0x000fce00078ec0ff */
.L_x_312:
[----:B------:R-:W-:-:S05]  /*13a0*/  IMAD R33, R32, 0x4, R1 ;  /* 0x0000000420217824 */ /* 0x000fca00078e0201 */
[----:B------:R-:W2:Y:S04]  /*13b0*/  LDL.128 R12, [R33] ;  /* 0x00000000210c7983 */ /* 0x000ea80000100c00 */
[----:B------:R-:W2:Y:S04]  /*13c0*/  LDL.128 R16, [R33+0x400] ;  /* 0x0004000021107983 */ /* 0x000ea80000100c00 */
[----:B01----:R-:W5:Y:S04]  /*13d0*/  LDL.128 R4, [R33+0x10] ;  /* 0x0000100021047983 */ /* 0x003f680000100c00 */
[----:B---3--:R-:W5:Y:S01]  /*13e0*/  LDL.128 R8, [R33+0x410] ;  /* 0x0004100021087983 */ /* 0x008f620000100c00 */
[----:B--2---:R-:W-:-:S04]  /*13f0*/  FFMA R12, R12, R16, R31 ;  /* 0x000000100c0c7223 */ /* 0x004fc8000000001f */
[----:B------:R-:W-:-:S04]  /*1400*/  FFMA R13, R13, R17, R12 ;  /* 0x000000110d0d7223 */ /* 0x000fc8000000000c */
[----:B------:R-:W-:-:S04]  /*1410*/  FFMA R14, R14, R18, R13 ;  /* 0x000000120e0e7223 */ /* 0x000fc8000000000d */
[----:B------:R-:W-:Y:S02]  /*1420*/  FFMA R15, R15, R19, R14 ;  /* 0x000000130f0f7223 */ /* 0x000fe4000000000e */
[----:B------:R-:W2:Y:S02]  /*1430*/  LDL.128 R16, [R33+0x420] ;  /* 0x0004200021107983 */ /* 0x000ea40000100c00 */
[----:B-----5:R-:W-:Y:S02]  /*1440*/  FFMA R4, R4, R8, R15 ;  /* 0x0000000804047223 */ /* 0x020fe4000000000f */
        /* <DEDUP_REMOVED lines=17> */
.L_x_311:
[----:B------:R-:W-:-:S13]  /*1560*/  ISETP.NE.AND P2, PT, R29, RZ, PT ;  /* 0x000000ff1d00720c */ /* 0x000fda0003f45270 */
[----:B------:R-:W-:Y:S05]  /*1570*/  @!P2 BRA `(.L_x_313) ;  /* 0x0000000000a8a947 */ /* 0x000fea0003800000 */
[----:B------:R-:W-:Y:S01]  /*1580*/  VIADD R4, R29, 0xffffffff ;  /* 0xffffffff1d047836 */ /* 0x000fe20000000000 */
[----:B------:R-:W-:-:S04]  /*1590*/  ISETP.NE.AND P3, PT, R28, RZ, PT ;  /* 0x000000ff1c00720c */ /* 0x000fc80003f65270 */
[----:B------:R-:W-:-:S13]  /*15a0*/  ISETP.GE.U32.AND P2, PT, R4, 0x7, PT ;  /* 0x000000070400780c */ /* 0x000fda0003f46070 */
[----:B------:R-:W-:Y:S05]  /*15b0*/  @!P2 BRA `(.L_x_314) ;  /* 0x000000000038a947 */ /* 0x000fea0003800000 */
[----:B------:R-:W-:-:S05]  /*15c0*/  LEA R32, R30, R1, 0x2 ;  /* 0x000000011e207211 */ /* 0x000fca00078e10ff */
[----:B01----:R-:W2:Y:S04]  /*15d0*/  LDL.128 R4, [R32] ;  /* 0x0000000020047983 */ /* 0x003ea80000100c00 */
[----:B---3--:R-:W2:Y:S04]  /*15e0*/  LDL.128 R8, [R32+0x400] ;  /* 0x0004000020087983 */ /* 0x008ea80000100c00 */
[----:B------:R-:W3:Y:S04]  /*15f0*/  LDL.128 R12, [R32+0x10] ;  /* 0x00001000200c7983 */ /* 0x000ee80000100c00 */
[----:B------:R-:W3:Y:S01]  /*1600*/  LDL.128 R16, [R32+0x410] ;  /* 0x0004100020107983 */ /* 0x000ee20000100c00 */
[----:B------:R-:W-:-:S02]  /*1610*/  VIADD R30, R30, 0x8 ;  /* 0x000000081e1e7836 */ /* 0x000fc40000000000 */
        /* <DEDUP_REMOVED lines=8> */
.L_x_314:
[----:B------:R-:W-:Y:S05]  /*16a0*/  @!P3 BRA `(.L_x_313) ;  /* 0x00000000005cb947 */ /* 0x000fea0003800000 */
[----:B------:R-:W-:-:S04]  /*16b0*/  IADD3 R4, PT, PT, R28, -0x1, RZ ;  /* 0xffffffff1c047810 */ /* 0x000fc80007ffe0ff */
[----:B------:R-:W-:-:S13]  /*16c0*/  ISETP.GE.U32.AND P2, PT, R4, 0x3, PT ;  /* 0x000000030400780c */ /* 0x000fda0003f46070 */
[----:B------:R-:W-:Y:S05]  /*16d0*/  @!P2 BRA `(.L_x_315) ;  /* 0x000000000020a947 */ /* 0x000fea0003800000 */
[----:B------:R-:W-:-:S05]  /*16e0*/  IMAD R12, R30, 0x4, R1 ;  /* 0x000000041e0c7824 */ /* 0x000fca00078e0201 */
[----:B01----:R-:W2:Y:S04]  /*16f0*/  LDL.128 R4, [R12] ;  /* 0x000000000c047983 */ /* 0x003ea80000100c00 */
[----:B---3--:R-:W2:Y:S01]  /*1700*/  LDL.128 R8, [R12+0x400] ;  /* 0x000400000c087983 */ /* 0x008ea20000100c00 */
[----:B------:R-:W-:Y:S01]  /*1710*/  IADD3 R30, PT, PT, R30, 0x4, RZ ;  /* 0x000000041e1e7810 */ /* 0x000fe20007ffe0ff */
[----:B--2---:R-:W-:-:S04]  /*1720*/  FFMA R4, R4, R8, R31 ;  /* 0x0000000804047223 */ /* 0x004fc8000000001f */
[----:B------:R-:W-:-:S04]  /*1730*/  FFMA R5, R5, R9, R4 ;  /* 0x0000000905057223 */ /* 0x000fc80000000004 */
[----:B------:R-:W-:-:S04]  /*1740*/  FFMA R6, R6, R10, R5 ;  /* 0x0000000a06067223 */ /* 0x000fc80000000005 */
[----:B------:R-:W-:-:S07]  /*1750*/  FFMA R31, R7, R11, R6 ;  /* 0x0000000b071f7223 */ /* 0x000fce0000000006 */
.L_x_315:
[----:B------:R-:W-:Y:S05]  /*1760*/  @!P1 BRA `(.L_x_313) ;  /* 0x00000000002c9947 */ /* 0x000fea0003800000 */
[----:B------:R-:W-:-:S05]  /*1770*/  IMAD R30, R30, 0x4, R1 ;  /* 0x000000041e1e7824 */ /* 0x000fca00078e0201 */
[----:B------:R-:W2:Y:S04]  /*1780*/  LDL.64 R4, [R30] ;  /* 0x000000001e047983 */ /* 0x000ea80000100a00 */
[----:B01----:R-:W2:Y:S01]  /*1790*/  LDL.64 R6, [R30+0x400] ;  /* 0x000400001e067983 */ /* 0x003ea20000100a00 */
        /* <DEDUP_REMOVED lines=8> */
.L_x_313:
[----:B01----:R-:W-:Y:S01]  /*1820*/  MOV R7, RZ ;  /* 0x000000ff00077202 */ /* 0x003fe20000000f00 */
[----:B------:R-:W-:Y:S06]  /*1830*/  @!P0 BRA `(.L_x_316) ;  /* 0x00000000004c8947 */ /* 0x000fec0003800000 */
[----:B------:R-:W-:-:S07]  /*1840*/  IMAD.MOV.U32 R11, RZ, RZ, RZ ;  /* 0x000000ffff0b7224 */ /* 0x000fce00078e00ff */
.L_x_317:
[----:B0-----:R-:W0:Y:S01]  /*1850*/  LDC.64 R4, c[0x0][0x390] ;  /* 0x0000e400ff047b82 */ /* 0x001e220000000a00 */
[----:B---3--:R-:W-:Y:S01]  /*1860*/  IADD3 R9, PT, PT, R24, R11, RZ ;  /* 0x0000000b18097210 */ /* 0x008fe20007ffe0ff */
[----:B------:R-:W-:-:S04]  /*1870*/  IMAD R10, R11, 0x4, R2 ;  /* 0x000000040b0a7824 */ /* 0x000fc800078e0202 */
[----:B0-----:R-:W-:Y:S02]  /*1880*/  IMAD.WIDE R8, R9, 0x4, R4 ;  /* 0x0000000409087825 */ /* 0x001fe400078e0204 */
[----:B------:R-:W2:Y:S04]  /*1890*/  LDL.128 R4, [R10] ;  /* 0x000000000a047983 */ /* 0x000ea80000100c00 */
[----:B------:R-:W2:Y:S04]  /*18a0*/  LDG.E.CONSTANT R13, desc[UR8][R8.64] ;  /* 0x00000008080d7981 */ /* 0x000ea8000c1e9900 */
[----:B------:R-:W3:Y:S04]  /*18b0*/  LDG.E.CONSTANT R12, desc[UR8][R8.64+0x4] ;  /* 0x00000408080c7981 */ /* 0x000ee8000c1e9900 */
[----:B------:R-:W5:Y:S04]  /*18c0*/  LDG.E.CONSTANT R15, desc[UR8][R8.64+0x8] ;  /* 0x00000808080f7981 */ /* 0x000f68000c1e9900 */
[----:B------:R-:W4:Y:S01]  /*18d0*/  LDG.E.CONSTANT R14, desc[UR8][R8.64+0xc] ;  /* 0x00000c08080e7981 */ /* 0x000f22000c1e9900 */
[----:B------:R-:W-:-:S04]  /*18e0*/  IADD3 R11, PT, PT, R11, 0x4, RZ ;  /* 0x000000040b0b7810 */ /* 0x000fc80007ffe0ff */
[----:B------:R-:W-:Y:S01]  /*18f0*/  ISETP.NE.AND P0, PT, R11, R22, PT ;  /* 0x000000160b00720c */ /* 0x000fe20003f05270 */
[-C--:B--2---:R-:W-:Y:S01]  /*1900*/  FFMA R4, R13, R31.reuse, R4 ;  /* 0x0000001f0d047223 */ /* 0x084fe20000000004 */
[-C--:B---3--:R-:W-:Y:S01]  /*1910*/  FFMA R5, R12, R31.reuse, R5 ;  /* 0x0000001f0c057223 */ /* 0x088fe20000000005 */
[-C--:B-----5:R-:W-:Y:S01]  /*1920*/  FFMA R6, R15, R31.reuse, R6 ;  /* 0x0000001f0f067223 */ /* 0x0a0fe20000000006 */
[----:B----4-:R-:W-:-:S05]  /*1930*/  FFMA R7, R14, R31, R7 ;  /* 0x0000001f0e077223 */ /* 0x010fca0000000007 */
[----:B------:R0:W-:Y:S04]  /*1940*/  STL.128 [R10], R4 ;  /* 0x000000040a007387 */ /* 0x0001e80000100c00 */
[----:B------:R-:W-:Y:S05]  /*1950*/  @P0 BRA `(.L_x_317) ;  /* 0xfffffffc00bc0947 */ /* 0x000fea000383ffff */
[----:B0-----:R-:W-:-:S07]  /*1960*/  IMAD.MOV.U32 R7, RZ, RZ, R22 ;  /* 0x000000ffff077224 */ /* 0x001fce00078e0016 */
.L_x_316:
[----:B------:R-:W-:Y:S05]  /*1970*/  @!P1 BRA `(.L_x_318) ;  /* 0x00000000004c9947 */ /* 0x000fea0003800000 */
[----:B------:R-:W0:Y:S01]  /*1980*/  LDC.64 R4, c[0x0][0x390] ;  /* 0x0000e400ff047b82 */ /* 0x000e220000000a00 */
[----:B---3--:R-:W-:Y:S01]  /*1990*/  IADD3 R9, PT, PT, R24, R7, RZ ;  /* 0x0000000718097210 */ /* 0x008fe20007ffe0ff */
[----:B------:R-:W-:-:S04]  /*19a0*/  IMAD R7, R7, 0x4, R2 ;  /* 0x0000000407077824 */ /* 0x000fc800078e0202 */
[----:B0-----:R-:W-:Y:S02]  /*19b0*/  IMAD.WIDE R4, R9, 0x4, R4 ;  /* 0x0000000409047825 */ /* 0x001fe400078e0204 */
[----:B------:R-:W2:Y:S04]  /*19c0*/  LDL R9, [R7] ;  /* 0x0000000007097983 */ /* 0x000ea80000100800 */
[----:B------:R-:W2:Y:S01]  /*19d0*/  LDG.E.CONSTANT R6, desc[UR8][R4.64] ;  /* 0x0000000804067981 */ /* 0x000ea2000c1e9900 */
[----:B------:R-:W-:Y:S01]  /*19e0*/  ISETP.NE.AND P0, PT, R23, 0x1, PT ;  /* 0x000000011700780c */ /* 0x000fe20003f05270 */
[----:B--2---:R-:W-:-:S05]  /*19f0*/  FFMA R6, R6, R31, R9 ;  /* 0x0000001f06067223 */ /* 0x004fca0000000009 */
[----:B------:R0:W-:Y:S07]  /*1a00*/  STL [R7], R6 ;  /* 0x0000000607007387 */ /* 0x0001ee0000100800 */
[----:B------:R-:W-:Y:S05]  /*1a10*/  @!P0 BRA `(.L_x_318) ;  /* 0x0000000000248947 */ /* 0x000fea0003800000 */
[----:B------:R-:W-:Y:S01]  /*1a20*/  ISETP.NE.AND P0, PT, R23, 0x2, PT ;  /* 0x000000021700780c */ /* 0x000fe20003f05270 */
[----:B0-----:R-:W2:Y:S04]  /*1a30*/  LDG.E.CONSTANT R6, desc[UR8][R4.64+0x4] ;  /* 0x0000040804067981 */ /* 0x001ea8000c1e9900 */
[----:B------:R-:W2:Y:S08]  /*1a40*/  LDL R9, [R7+0x4] ;  /* 0x0000040007097983 */ /* 0x000eb00000100800 */
[----:B------:R-:W3:Y:S04]  /*1a50*/  @P0 LDG.E.CONSTANT R8, desc[UR8][R4.64+0x8] ;  /* 0x0000080804080981 */ /* 0x000ee8000c1e9900 */
[----:B------:R-:W3:Y:S01]  /*1a60*/  @P0 LDL R11, [R7+0x8] ;  /* 0x00000800070b0983 */ /* 0x000ee20000100800 */
[----:B--2---:R-:W-:-:S05]  /*1a70*/  FFMA R6, R6, R31, R9 ;  /* 0x0000001f06067223 */ /* 0x004fca0000000009 */
[----:B------:R1:W-:Y:S01]  /*1a80*/  STL [R7+0x4], R6 ;  /* 0x0000040607007387 */ /* 0x0003e20000100800 */
[----:B---3--:R-:W-:-:S05]  /*1a90*/  @P0 FFMA R8, R8, R31, R11 ;  /* 0x0000001f08080223 */ /* 0x008fca000000000b */
[----:B------:R1:W-:Y:S02]  /*1aa0*/  @P0 STL [R7+0x8], R8 ;  /* 0x0000080807000387 */ /* 0x0003e40000100800 */
.L_x_318:
[----:B------:R-:W-:Y:S01]  /*1ab0*/  FADD R27, R31, R27 ;  /* 0x0000001b1f1b7221 */ /* 0x000fe20000000000 */
[----:B------:R-:W-:Y:S06]  /*1ac0*/  BRA.U UP0, `(.L_x_319) ;  /* 0xfffffff500487547 */ /* 0x000fec000b83ffff */
[----:B------:R-:W-:-:S07]  /*1ad0*/  FADD R27, R27, 9.9999999392252902908e-09 ;  /* 0x322bcc771b1b7421 */ /* 0x000fce0000000000 */
.L_x_307:
[----:B------:R-:W-:-:S13]  /*1ae0*/  ISETP.GE.AND P0, PT, R0, 0x1, PT ;  /* 0x000000010000780c */ /* 0x000fda0003f06270 */
[----:B------:R-:W-:Y:S05]  /*1af0*/  @!P0 BRA `(.L_x_320) ;  /* 0x0000000400b88947 */ /* 0x000fea0003800000 */
[----:B------:R-:W-:Y:S01]  /*1b00*/  ISETP.GE.U32.AND P0, PT, R0, 0x4, PT ;  /* 0x000000040000780c */ /* 0x000fe20003f06070 */
[----:B------:R-:W-:Y:S02]  /*1b10*/  HFMA2 R14, -RZ, RZ, 0, 0 ;  /* 0x00000000ff0e7431 */ /* 0x000fe400000001ff */
[----:B------:R-:W-:Y:S01]  /*1b20*/  IMAD R13, R20, R0, R21 ;  /* 0x00000000140d7224 */ /* 0x000fe200078e0215 */
[----:B------:R-:W-:-:S09]  /*1b30*/  LOP3.LUT R12, R3, 0x3, RZ, 0xc0, !PT ;  /* 0x00000003030c7812 */ /* 0x000fd200078ec0ff */
[----:B------:R-:W-:Y:S05]  /*1b40*/  @!P0 BRA `(.L_x_321) ;  /* 0x0000000400388947 */ /* 0x000fea0003800000 */
[----:B------:R-:W5:Y:S01]  /*1b50*/  LDCU.64 UR4, c[0x0][0x398] ;  /* 0x00007300ff0477ac */ /* 0x000f620008000a00 */
[C---:B------:R-:W-:Y:S01]  /*1b60*/  LOP3.LUT R0, R3.reuse, 0xffff, RZ, 0xc0, !PT ;  /* 0x0000ffff03007812 */ /* 0x040fe200078ec0ff */
[----:B0-----:R-:W-:Y:S01]  /*1b70*/  IMAD.MOV.U32 R17, RZ, RZ, R13 ;  /* 0x000000ffff117224 */ /* 0x001fe200078e000d */
[----:B------:R-:W-:Y:S02]  /*1b80*/  LOP3.LUT R14, R3, 0xfc, RZ, 0xc0, !PT ;  /* 0x000000fc030e7812 */ /* 0x000fe400078ec0ff */
[----:B------:R-:W-:Y:S02]  /*1b90*/  SHF.R.U32.HI R0, RZ, 0x2, R0 ;  /* 0x00000002ff007819 */ /* 0x000fe40000011600 */
[----:B------:R-:W-:Y:S02]  /*1ba0*/  MOV R16, R2 ;  /* 0x0000000200107202 */ /* 0x000fe40000000f00 */
[----:B------:R-:W-:-:S04]  /*1bb0*/  SHF.L.U32 R0, R0, 0x2, RZ ;  /* 0x0000000200007819 */ /* 0x000fc800000006ff */
[----:B-1----:R-:W-:-:S04]  /*1bc0*/  LOP3.LUT R18, R0, 0xfc, RZ, 0xe2, !PT ;  /* 0x000000fc00127812 */ /* 0x002fc800078ee2ff */
[----:B------:R-:W-:Y:S01]  /*1bd0*/  IADD3 R18, PT, PT, -R18, RZ, RZ ;  /* 0x000000ff12127210 */ /* 0x000fe20007ffe1ff */
[----:B-----5:R-:W-:-:S04]  /*1be0*/  UIADD3 UR4, UP0, UPT, UR4, 0x8, URZ ;  /* 0x0000000804047890 */ /* 0x020fc8000ff1e0ff */
[----:B------:R-:W-:-:S12]  /*1bf0*/  UIADD3.X UR5, UPT, UPT, URZ, UR5, URZ, UP0, !UPT ;  /* 0x00000005ff057290 */ /* 0x000fd800087fe4ff */
.L_x_330:
[----:B--2---:R-:W2:Y:S01]  /*1c00*/  LDL.128 R4, [R16] ;  /* 0x0000000010047983 */ /* 0x004ea20000100c00 */
[----:B0-----:R-:W0:Y:S01]  /*1c10*/  MUFU.RCP R0, R27 ;  /* 0x0000001b00007308 */ /* 0x001e220000001000 */
        /* <DEDUP_REMOVED lines=10> */
[----:B---3--:R-:W-:-:S04]  /*1cc0*/  FFMA R8, R0, -R27, R4 ;  /* 0x8000001b00087223 */ /* 0x008fc80000000004 */
[----:B------:R-:W-:Y:S01]  /*1cd0*/  FFMA R15, R3, R8, R0 ;  /* 0x00000008030f7223 */ /* 0x000fe20000000000 */
[----:B0-----:R-:W-:Y:S06]  /*1ce0*/  @!P0 BRA `(.L_x_323) ;  /* 0x00000000000c8947 */ /* 0x001fec0003800000 */
[----:B------:R-:W-:Y:S01]  /*1cf0*/  IMAD.MOV.U32 R15, RZ, RZ, R4 ;  /* 0x000000ffff0f7224 */ /* 0x000fe200078e0004 */
[----:B------:R-:W-:-:S07]  /*1d00*/  MOV R4, 0x1d20 ;  /* 0x00001d2000047802 */ /* 0x000fce0000000f00 */
[----:B----4-:R-:W-:Y:S05]  /*1d10*/  CALL.REL.NOINC `($__internal_9_$__cuda_sm3x_div_rn_noftz_f32_slowpath) ;  /* 0x00000018006c7944 */ /* 0x010fea0003c00000 */
.L_x_323:
[----:B------:R-:W-:Y:S05]  /*1d20*/  BSYNC.RECONVERGENT B2 ;  /* 0x0000000000027941 */ /* 0x000fea0003800200 */
.L_x_322:
        /* <DEDUP_REMOVED lines=11> */
[----:B------:R-:W-:-:S07]  /*1de0*/  MOV R4, 0x1e00 ;  /* 0x00001e0000047802 */ /* 0x000fce0000000f00 */
[----:B----4-:R-:W-:Y:S05]  /*1df0*/  CALL.REL.NOINC `($__internal_9_$__cuda_sm3x_div_rn_noftz_f32_slowpath) ;  /* 0x0000001800347944 */ /* 0x010fea0003c00000 */
[----:B------:R-:W-:-:S07]  /*1e00*/  MOV R3, R15 ;  /* 0x0000000f00037202 */ /* 0x000fce0000000f00 */
.L_x_325:
[----:B------:R-:W-:Y:S05]  /*1e10*/  BSYNC.RECONVERGENT B2 ;  /* 0x0000000000027941 */ /* 0x000fea0003800200 */
.L_x_324:
        /* <DEDUP_REMOVED lines=11> */
[----:B------:R-:W-:-:S07]  /*1ed0*/  MOV R4, 0x1ef0 ;  /* 0x00001ef000047802 */ /* 0x000fce0000000f00 */
[----:B----4-:R-:W-:Y:S05]  /*1ee0*/  CALL.REL.NOINC `($__internal_9_$__cuda_sm3x_div_rn_noftz_f32_slowpath) ;  /* 0x0000001400f87944 */ /* 0x010fea0003c00000 */
.L_x_327:
[----:B------:R-:W-:Y:S05]  /*1ef0*/  BSYNC.RECONVERGENT B2 ;  /* 0x0000000000027941 */ /* 0x000fea0003800200 */
.L_x_326:
        /* <DEDUP_REMOVED lines=14> */
.L_x_329:
[----:B------:R-:W-:Y:S05]  /*1fe0*/  BSYNC.RECONVERGENT B2 ;  /* 0x0000000000027941 */ /* 0x000fea0003800200 */
.L_x_328:
[----:B------:R0:W-:Y:S01]  /*1ff0*/  STG.E desc[UR8][R24.64+0x4], R3 ;  /* 0x0000040318007986 */ /* 0x0001e2000c101908 */
[----:B------:R-:W-:Y:S01]  /*2000*/  VIADD R16, R16, 0x10 ;  /* 0x0000001010107836 */ /* 0x000fe20000000000 */
[----:B------:R-:W-:Y:S01]  /*2010*/  IADD3 R17, PT, PT, R17, 0x4, RZ ;  /* 0x0000000411117810 */ /* 0x000fe20007ffe0ff */
[----:B------:R-:W-:Y:S06]  /*2020*/  @P2 BRA `(.L_x_330) ;  /* 0xfffffff800f42947 */ /* 0x000fec000383ffff */
.L_x_321:
[----:B------:R-:W-:-:S13]  /*2030*/  ISETP.NE.AND P0, PT, R12, RZ, PT ;  /* 0x000000ff0c00720c */ /* 0x000fda0003f05270 */
[----:B------:R-:W-:Y:S05]  /*2040*/  @!P0 BRA `(.L_x_320) ;  /* 0x0000000000648947 */ /* 0x000fea0003800000 */
[----:B012---:R-:W0:Y:S01]  /*2050*/  LDC.64 R6, c[0x0][0x398] ;  /* 0x0000e600ff067b82 */ /* 0x007e220000000a00 */
[----:B------:R-:W-:Y:S01]  /*2060*/  IMAD R2, R14, 0x4, R2 ;  /* 0x000000040e027824 */ /* 0x000fe200078e0202 */
[----:B------:R-:W-:Y:S01]  /*2070*/  IADD3 R13, PT, PT, R13, R14, RZ ;  /* 0x0000000e0d0d7210 */ /* 0x000fe20007ffe0ff */
[----:B------:R-:W-:-:S07]  /*2080*/  IMAD.MOV R12, RZ, RZ, -R12 ;  /* 0x000000ffff0c7224 */ /* 0x000fce00078e0a0c */
.L_x_333:
[----:B---3--:R-:W2:Y:S01]  /*2090*/  LDL R8, [R2] ;  /* 0x0000000002087983 */ /* 0x008ea20000100800 */
[----:B------:R-:W1:Y:S01]  /*20a0*/  MUFU.RCP R0, R27 ;  /* 0x0000001b00007308 */ /* 0x000e620000001000 */
[----:B------:R-:W-:Y:S01]  /*20b0*/  IADD3 R12, PT, PT, R12, 0x1, RZ ;  /* 0x000000010c0c7810 */ /* 0x000fe20007ffe0ff */
[----:B------:R-:W-:Y:S01]  /*20c0*/  BSSY.RECONVERGENT B2, `(.L_x_331) ;  /* 0x000000d000027945 */ /* 0x000fe20003800200 */
[----:B0-----:R-:W-:Y:S02]  /*20d0*/  IMAD.WIDE R16, R13, 0x4, R6 ;  /* 0x000000040d107825 */ /* 0x001fe400078e0206 */
[----:B------:R-:W-:Y:S02]  /*20e0*/  ISETP.NE.AND P2, PT, R12, RZ, PT ;  /* 0x000000ff0c00720c */ /* 0x000fe40003f45270 */
[----:B-1----:R-:W-:-:S04]  /*20f0*/  FFMA R3, R0, -R27, 1 ;  /* 0x3f80000000037423 */ /* 0x002fc8000000081b */
        /* <DEDUP_REMOVED lines=8> */
[----:B----4-:R-:W-:Y:S05]  /*2180*/  CALL.REL.NOINC `($__internal_9_$__cuda_sm3x_div_rn_noftz_f32_slowpath) ;  /* 0x0000001400507944 */ /* 0x010fea0003c00000 */
.L_x_332:
[----:B------:R-:W-:Y:S05]  /*2190*/  BSYNC.RECONVERGENT B2 ;  /* 0x0000000000027941 */ /* 0x000fea0003800200 */
.L_x_331:
[----:B------:R0:W-:Y:S01]  /*21a0*/  STG.E desc[UR8][R16.64], R15 ;  /* 0x0000000f10007986 */ /* 0x0001e2000c101908 */
[----:B------:R-:W-:Y:S01]  /*21b0*/  VIADD R2, R2, 0x4 ;  /* 0x0000000402027836 */ /* 0x000fe20000000000 */
[----:B------:R-:W-:Y:S01]  /*21c0*/  IADD3 R13, PT, PT, R13, 0x1, RZ ;  /* 0x000000010d0d7810 */ /* 0x000fe20007ffe0ff */
[----:B------:R-:W-:Y:S06]  /*21d0*/  @P2 BRA `(.L_x_333) ;  /* 0xfffffffc00ac2947 */ /* 0x000fec000383ffff */
.L_x_320:
[----:B------:R-:W5:Y:S02]  /*21e0*/  LDC R2, c[0x0][0x3a8] ;  /* 0x0000ea00ff027b82 */ /* 0x000f640000000800 */
[----:B-----5:R-:W-:-:S13]  /*21f0*/  ISETP.GE.AND P0, PT, R2, 0x81, PT ;  /* 0x000000810200780c */ /* 0x020fda0003f06270 */
[----:B------:R-:W-:Y:S05]  /*2200*/  @!P0 EXIT ;  /* 0x000000000000894d */ /* 0x000fea0003800000 */
[----:B------:R-:W-:Y:S01]  /*2210*/  IADD3 R0, PT, PT, R2, -0x81, RZ ;  /* 0xffffff7f02007810 */ /* 0x000fe20007ffe0ff */
[----:B------:R-:W-:Y:S01]  /*2220*/  IMAD R20, R20, R2, R21 ;  /* 0x0000000214147224 */ /* 0x000fe200078e0215 */
[----:B012---:R-:W-:Y:S01]  /*2230*/  LOP3.LUT R7, R2, 0x7, RZ, 0xc0, !PT ;  /* 0x0000000702077812 */ /* 0x007fe200078ec0ff */
[----:B------:R-:W-:Y:S01]  /*2240*/  IMAD.MOV.U32 R5, RZ, RZ, 0x80 ;  /* 0x00000080ff057424 */ /* 0x000fe200078e00ff */
[----:B------:R-:W-:-:S13]  /*2250*/  ISETP.GE.U32.AND P0, PT, R0, 0x7, PT ;  /* 0x000000070000780c */ /* 0x000fda0003f06070 */
[----:B------:R-:W-:Y:S05]  /*2260*/  @!P0 BRA `(.L_x_334) ;  /* 0x00000008006c8947 */ /* 0x000fea0003800000 */
[----:B------:R-:W0:Y:S01]  /*2270*/  S2UR UR5, SR_CgaCtaId ;  /* 0x00000000000579c3 */ /* 0x000e220000008800 */
[----:B------:R-:W-:Y:S01]  /*2280*/  LOP3.LUT R2, R2, 0x7ffffff8, RZ, 0xc0, !PT ;  /* 0x7ffffff802027812 */ /* 0x000fe200078ec0ff */
[----:B------:R-:W-:Y:S01]  /*2290*/  UMOV UR4, 0x400 ;  /* 0x0000040000047882 */ /* 0x000fe20000000000 */
[----:B------:R-:W-:Y:S01]  /*22a0*/  HFMA2 R6, -RZ, RZ, 0, 7.8678131103515625e-06 ;  /* 0x00000084ff067431 */ /* 0x000fe200000001ff */
[----:B------:R-:W-:Y:S02]  /*22b0*/  MOV R5, R20 ;  /* 0x0000001400057202 */ /* 0x000fe40000000f00 */
[----:B------:R-:W-:Y:S02]  /*22c0*/  IMAD.MOV R2, RZ, RZ, -R2 ;  /* 0x000000ffff027224 */ /* 0x000fe400078e0a02 */
[----:B------:R-:W1:Y:S01]  /*22d0*/  LDC.64 R28, c[0x0][0x398] ;  /* 0x0000e600ff1c7b82 */ /* 0x000e620000000a00 */
[----:B0-----:R-:W-:-:S04]  /*22e0*/  ULEA UR4, UR5, UR4, 0x18 ;  /* 0x0000000405047291 */ /* 0x001fc8000f8ec0ff */
[----:B------:R-:W-:-:S12]  /*22f0*/  UIADD3 UR4, UPT, UPT, UR4, 0x10, URZ ;  /* 0x0000001004047890 */ /* 0x000fd8000fffe0ff */
.L_x_351:
[----:B------:R-:W-:-:S04]  /*2300*/  SHF.L.U32 R16, R6, 0x2, RZ ;  /* 0x0000000206107819 */ /* 0x000fc800000006ff */
[----:B------:R-:W-:-:S04]  /*2310*/  IADD3 R0, PT, PT, R16, -0x10, RZ ;  /* 0xfffffff010007810 */ /* 0x000fc80007ffe0ff */
[----:B------:R-:W-:-:S05]  /*2320*/  LOP3.LUT R0, R0, 0x1e0, RZ, 0xc0, !PT ;  /* 0x000001e000007812 */ /* 0x000fca00078ec0ff */
[----:B------:R-:W-:-:S05]  /*2330*/  IMAD.IADD R4, R1, 0x1, R0 ;  /* 0x0000000101047824 */ /* 0x000fca00078e0200 */
[----:B------:R-:W2:Y:S01]  /*2340*/  LDL R15, [R4+0x200] ;  /* 0x00020000040f7983 */ /* 0x000ea20000100800 */
[----:B------:R-:W0:Y:S01]  /*2350*/  MUFU.RCP R12, R27 ;  /* 0x0000001b000c7308 */ /* 0x000e220000001000 */
[----:B------:R-:W-:Y:S01]  /*2360*/  BSSY.RECONVERGENT B2, `(.L_x_335) ;  /* 0x000000c000027945 */ /* 0x000fe20003800200 */
[----:B------:R-:W-:Y:S01]  /*2370*/  IADD3 R31, PT, PT, R5, 0x80, RZ ;  /* 0x00000080051f7810 */ /* 0x000fe20007ffe0ff */
[----:B0-----:R-:W-:-:S04]  /*2380*/  FFMA R3, R12, -R27, 1 ;  /* 0x3f8000000c037423 */ /* 0x001fc8000000081b */
[----:B------:R-:W-:Y:S01]  /*2390*/  FFMA R12, R12, R3, R12 ;  /* 0x000000030c0c7223 */ /* 0x000fe2000000000c */
[----:B--2---:R-:W0:Y:S03]  /*23a0*/  FCHK P0, R15, R27 ;  /* 0x0000001b0f007302 */ /* 0x004e260000000000 */
[----:B------:R-:W-:-:S04]  /*23b0*/  FFMA R0, R12, R15, RZ ;  /* 0x0000000f0c007223 */ /* 0x000fc800000000ff */
[----:B------:R-:W-:-:S04]  /*23c0*/  FFMA R3, R0, -R27, R15 ;  /* 0x8000001b00037223 */ /* 0x000fc8000000000f */
[----:B------:R-:W-:Y:S01]  /*23d0*/  FFMA R12, R12, R3, R0 ;  /* 0x000000030c0c7223 */ /* 0x000fe20000000000 */
[----:B0-----:R-:W-:Y:S06]  /*23e0*/  @!P0 BRA `(.L_x_336) ;  /* 0x00000000000c8947 */ /* 0x001fec0003800000 */
[----:B------:R-:W-:-:S07]  /*23f0*/  MOV R4, 0x2410 ;  /* 0x0000241000047802 */ /* 0x000fce0000000f00 */
[----:B-1-34-:R-:W-:Y:S05]  /*2400*/  CALL.REL.NOINC `($__internal_9_$__cuda_sm3x_div_rn_noftz_f32_slowpath) ;  /* 0x0000001000b07944 */ /* 0x01afea0003c00000 */
[----:B------:R-:W-:-:S07]  /*2410*/  MOV R12, R15 ;  /* 0x0000000f000c7202 */ /* 0x000fce0000000f00 */
.L_x_336:
[----:B------:R-:W-:Y:S05]  /*2420*/  BSYNC.RECONVERGENT B2 ;  /* 0x0000000000027941 */ /* 0x000fea0003800200 */
.L_x_335:
[----:B------:R-:W-:-:S05]  /*2430*/  VIADD R0, R16, 0xfffffff4 ;  /* 0xfffffff410007836 */ /* 0x000fca0000000000 */
[----:B------:R-:W-:-:S04]  /*2440*/  LOP3.LUT R0, R0, 0x1e4, RZ, 0xc0, !PT ;  /* 0x000001e400007812 */ /* 0x000fc800078ec0ff */
[----:B------:R-:W-:-:S05]  /*2450*/  IADD3 R17, PT, PT, R1, R0, RZ ;  /* 0x0000000001117210 */ /* 0x000fca0007ffe0ff */
[----:B------:R-:W2:Y:S01]  /*2460*/  LDL R15, [R17+0x200] ;  /* 0x00020000110f7983 */ /* 0x000ea20000100800 */
[----:B------:R-:W0:Y:S01]  /*2470*/  MUFU.RCP R0, R27 ;  /* 0x0000001b00007308 */ /* 0x000e220000001000 */
[----:B-1----:R-:W-:Y:S01]  /*2480*/  IMAD.WIDE R30, R31, 0x4, R28 ;  /* 0x000000041f1e7825 */ /* 0x002fe200078e021c */
[----:B------:R-:W-:Y:S04]  /*2490*/  BSSY.RECONVERGENT B2, `(.L_x_337) ;  /* 0x000000c000027945 */ /* 0x000fe80003800200 */
[----:B------:R1:W-:Y:S01]  /*24a0*/  STG.E desc[UR8][R30.64], R12 ;  /* 0x0000000c1e007986 */ /* 0x0003e2000c101908 */
[----:B0-----:R-:W-:-:S04]  /*24b0*/  FFMA R13, R0, -R27, 1 ;  /* 0x3f800000000d7423 */ /* 0x001fc8000000081b */
[----:B------:R-:W-:Y:S01]  /*24c0*/  FFMA R13, R0, R13, R0 ;  /* 0x0000000d000d7223 */ /* 0x000fe20000000000 */
[----:B--2---:R-:W0:Y:S03]  /*24d0*/  FCHK P0, R15, R27 ;  /* 0x0000001b0f007302 */ /* 0x004e260000000000 */
[----:B------:R-:W-:-:S04]  /*24e0*/  FFMA R0, R13, R15, RZ ;  /* 0x0000000f0d007223 */ /* 0x000fc800000000ff */
[----:B------:R-:W-:-:S04]  /*24f0*/  FFMA R3, R0, -R27, R15 ;  /* 0x8000001b00037223 */ /* 0x000fc8000000000f */
[----:B------:R-:W-:Y:S01]  /*2500*/  FFMA R13, R13, R3, R0 ;  /* 0x000000030d0d7223 */ /* 0x000fe20000000000 */
[----:B01----:R-:W-:Y:S06]  /*2510*/  @!P0 BRA `(.L_x_338) ;  /* 0x00000000000c8947 */ /* 0x003fec0003800000 */
[----:B------:R-:W-:-:S07]  /*2520*/  MOV R4, 0x2540 ;  /* 0x0000254000047802 */ /* 0x000fce0000000f00 */
[----:B---34-:R-:W-:Y:S05]  /*2530*/  CALL.REL.NOINC `($__internal_9_$__cuda_sm3x_div_rn_noftz_f32_slowpath) ;  /* 0x0000001000647944 */ /* 0x018fea0003c00000 */
[----:B------:R-:W-:-:S07]  /*2540*/  MOV R13, R15 ;  /* 0x0000000f000d7202 */ /* 0x000fce0000000f00 */
.L_x_338:
[----:B------:R-:W-:Y:S05]  /*2550*/  BSYNC.RECONVERGENT B2 ;  /* 0x0000000000027941 */ /* 0x000fea0003800200 */
.L_x_337:
[----:B------:R-:W-:-:S05]  /*2560*/  VIADD R0, R16, 0xfffffff8 ;  /* 0xfffffff810007836 */ /* 0x000fca0000000000 */
[----:B------:R-:W-:-:S04]  /*2570*/  LOP3.LUT R0, R0, 0x1e8, RZ, 0xc0, !PT ;  /* 0x000001e800007812 */ /* 0x000fc800078ec0ff */
[----:B------:R-:W-:-:S05]  /*2580*/  IADD3 R19, PT, PT, R1, R0, RZ ;  /* 0x0000000001137210 */ /* 0x000fca0007ffe0ff */
[----:B------:R-:W2:Y:S01]  /*2590*/  LDL R15, [R19+0x200] ;  /* 0x00020000130f7983 */ /* 0x000ea20000100800 */
[----:B------:R-:W0:Y:S01]  /*25a0*/  MUFU.RCP R14, R27 ;  /* 0x0000001b000e7308 */ /* 0x000e220000001000 */
[----:B------:R-:W-:Y:S02]  /*25b0*/  BSSY.RECONVERGENT B2, `(.L_x_339) ;  /* 0x000000c000027945 */ /* 0x000fe40003800200 */
        /* <DEDUP_REMOVED lines=11> */
.L_x_340:
[----:B------:R-:W-:Y:S05]  /*2670*/  BSYNC.RECONVERGENT B2 ;  /* 0x0000000000027941 */ /* 0x000fea0003800200 */
.L_x_339:
[----:B------:R-:W2:Y:S04]  /*2680*/  LDL R4, [R17+0x208] ;  /* 0x0002080011047983 */ /* 0x000ea80000100800 */
[----:B------:R0:W5:Y:S04]  /*2690*/  LDL R18, [R17+0x210] ;  /* 0x0002100011127983 */ /* 0x0001680000100800 */
[----:B------:R0:W5:Y:S01]  /*26a0*/  LDL R24, [R17+0x218] ;  /* 0x0002180011187983 */ /* 0x0001620000100800 */
[----:B------:R-:W1:Y:S01]  /*26b0*/  MUFU.RCP R0, R27 ;  /* 0x0000001b00007308 */ /* 0x000e620000001000 */
[----:B------:R-:W-:Y:S02]  /*26c0*/  BSSY.RECONVERGENT B2, `(.L_x_341) ;  /* 0x000000c000027945 */ /* 0x000fe40003800200 */
[----:B------:R0:W-:Y:S01]  /*26d0*/  STG.E desc[UR8][R30.64+0x8], R14 ;  /* 0x0000080e1e007986 */ /* 0x0001e2000c101908 */
[----:B-1----:R-:W-:-:S04]  /*26e0*/  FFMA R15, R0, -R27, 1 ;  /* 0x3f800000000f7423 */ /* 0x002fc8000000081b */
[----:B------:R-:W-:Y:S01]  /*26f0*/  FFMA R15, R0, R15, R0 ;  /* 0x0000000f000f7223 */ /* 0x000fe20000000000 */
[----:B--2---:R-:W1:Y:S03]  /*2700*/  FCHK P0, R4, R27 ;  /* 0x0000001b04007302 */ /* 0x004e660000000000 */
[----:B------:R-:W-:-:S04]  /*2710*/  FFMA R0, R15, R4, RZ ;  /* 0x000000040f007223 */ /* 0x000fc800000000ff */
[----:B------:R-:W-:-:S04]  /*2720*/  FFMA R3, R0, -R27, R4 ;  /* 0x8000001b00037223 */ /* 0x000fc80000000004 */
[----:B------:R-:W-:Y:S01]  /*2730*/  FFMA R15, R15, R3, R0 ;  /* 0x000000030f0f7223 */ /* 0x000fe20000000000 */
[----:B01----:R-:W-:Y:S06]  /*2740*/  @!P0 BRA `(.L_x_342) ;  /* 0x00000000000c8947 */ /* 0x003fec0003800000 */
[----:B------:R-:W-:Y:S01]  /*2750*/  IMAD.MOV.U32 R15, RZ, RZ, R4 ;  /* 0x000000ffff0f7224 */ /* 0x000fe200078e0004 */
[----:B------:R-:W-:-:S07]  /*2760*/  MOV R4, 0x2780 ;  /* 0x0000278000047802 */ /* 0x000fce0000000f00 */
[----:B---345:R-:W-:Y:S05]  /*2770*/  CALL.REL.NOINC `($__internal_9_$__cuda_sm3x_div_rn_noftz_f32_slowpath) ;  /* 0x0000000c00d47944 */ /* 0x038fea0003c00000 */
.L_x_342:
[----:B------:R-:W-:Y:S05]  /*2780*/  BSYNC.RECONVERGENT B2 ;  /* 0x0000000000027941 */ /* 0x000fea0003800200 */
.L_x_341:
[----:B------:R-:W-:-:S04]  /*2790*/  LOP3.LUT R16, R16, 0x1f0, RZ, 0xc0, !PT ;  /* 0x000001f010107812 */ /* 0x000fc800078ec0ff */
[----:B------:R-:W-:-:S05]  /*27a0*/  IADD3 R4, PT, PT, R1, R16, RZ ;  /* 0x0000001001047210 */ /* 0x000fca0007ffe0ff */
[----:B---3--:R-:W2:Y:S01]  /*27b0*/  LDL R9, [R4+0x200] ;  /* 0x0002000004097983 */ /* 0x008ea20000100800 */
[----:B------:R-:W0:Y:S01]  /*27c0*/  MUFU.RCP R16, R27 ;  /* 0x0000001b00107308 */ /* 0x000e220000001000 */
[----:B------:R-:W-:Y:S02]  /*27d0*/  BSSY.RECONVERGENT B2, `(.L_x_343) ;  /* 0x000000e000027945 */ /* 0x000fe40003800200 */
[----:B------:R1:W-:Y:S04]  /*27e0*/  STS.128 [UR4+-0x10], R12 ;  /* 0xfffff00cff007988 */ /* 0x0003e80008000c04 */
        /* <DEDUP_REMOVED lines=8> */
[----:B------:R-:W-:Y:S02]  /*2870*/  MOV R15, R9 ;  /* 0x00000009000f7202 */ /* 0x000fe40000000f00 */
[----:B------:R-:W-:-:S07]  /*2880*/  MOV R4, 0x28a0 ;  /* 0x000028a000047802 */ /* 0x000fce0000000f00 */
[----:B----45:R-:W-:Y:S05]  /*2890*/  CALL.REL.NOINC `($__internal_9_$__cuda_sm3x_div_rn_noftz_f32_slowpath) ;  /* 0x0000000c008c7944 */ /* 0x030fea0003c00000 */
[----:B------:R-:W-:-:S07]  /*28a0*/  IMAD.MOV.U32 R16, RZ, RZ, R15 ;  /* 0x000000ffff107224 */ /* 0x000fce00078e000f */
.L_x_344:
[----:B------:R-:W-:Y:S05]  /*28b0*/  BSYNC.RECONVERGENT B2 ;  /* 0x0000000000027941 */ /* 0x000fea0003800200 */
.L_x_343:
[----:B------:R-:W0:Y:S01]  /*28c0*/  MUFU.RCP R0, R27 ;  /* 0x0000001b00007308 */ /* 0x000e220000001000 */
[----:B------:R1:W-:Y:S01]  /*28d0*/  STG.E desc[UR8][R30.64+0x10], R16 ;  /* 0x000010101e007986 */ /* 0x0003e2000c101908 */
[----:B------:R-:W-:Y:S06]  /*28e0*/  BSSY.RECONVERGENT B2, `(.L_x_345) ;  /* 0x000000c000027945 */ /* 0x000fec0003800200 */
[----:B-----5:R-:W2:Y:S01]  /*28f0*/  FCHK P0, R18, R27 ;  /* 0x0000001b12007302 */ /* 0x020ea20000000000 */
        /* <DEDUP_REMOVED lines=10> */
.L_x_346:
[----:B------:R-:W-:Y:S05]  /*29a0*/  BSYNC.RECONVERGENT B2 ;  /* 0x0000000000027941 */ /* 0x000fea0003800200 */
.L_x_345:
        /* <DEDUP_REMOVED lines=12> */
[----:B----4-:R-:W-:Y:S05]  /*2a70*/  CALL.REL.NOINC `($__internal_9_$__cuda_sm3x_div_rn_noftz_f32_slowpath) ;  /* 0x0000000c00147944 */ /* 0x010fea0003c00000 */
[----:B------:R-:W-:-:S07]  /*2a80*/  IMAD.MOV.U32 R18, RZ, RZ, R15 ;  /* 0x000000ffff127224 */ /* 0x000fce00078e000f */
.L_x_348:
[----:B------:R-:W-:Y:S05]  /*2a90*/  BSYNC.RECONVERGENT B2 ;  /* 0x0000000000027941 */ /* 0x000fea0003800200 */
.L_x_347:
        /* <DEDUP_REMOVED lines=14> */
.L_x_350:
[----:B------:R-:W-:Y:S05]  /*2b80*/  BSYNC.RECONVERGENT B2 ;  /* 0x0000000000027941 */ /* 0x000fea0003800200 */
.L_x_349:
[----:B------:R0:W-:Y:S01]  /*2b90*/  STG.E desc[UR8][R30.64+0x1c], R19 ;  /* 0x00001c131e007986 */ /* 0x0001e2000c101908 */
[----:B------:R-:W-:Y:S01]  /*2ba0*/  VIADD R2, R2, 0x8 ;  /* 0x0000000802027836 */ /* 0x000fe20000000000 */
[----:B------:R-:W-:Y:S02]  /*2bb0*/  IADD3 R6, PT, PT, R6, 0x8, RZ ;  /* 0x0000000806067810 */ /* 0x000fe40007ffe0ff */
[----:B------:R0:W-:Y:S01]  /*2bc0*/  STS.128 [UR4], R16 ;  /* 0x00000010ff007988 */ /* 0x0001e20008000c04 */
[----:B------:R-:W-:Y:S01]  /*2bd0*/  UIADD3 UR4, UPT, UPT, UR4, 0x20, URZ ;  /* 0x0000002004047890 */ /* 0x000fe2000fffe0ff */
[----:B------:R-:W-:Y:S02]  /*2be0*/  ISETP.NE.AND P0, PT, R2, -0x80, PT ;  /* 0xffffff800200780c */ /* 0x000fe40003f05270 */
[----:B------:R-:W-:-:S11]  /*2bf0*/  IADD3 R5, PT, PT, R5, 0x8, RZ ;  /* 0x0000000805057810 */ /* 0x000fd60007ffe0ff */
[----:B0-----:R-:W-:Y:S05]  /*2c00*/  @P0 BRA `(.L_x_351) ;  /* 0xfffffff400bc0947 */ /* 0x001fea000383ffff */
[----:B------:R-:W-:-:S07]  /*2c10*/  VIADD R5, R6, 0xfffffffc ;  /* 0xfffffffc06057836 */ /* 0x000fce0000000000 */
.L_x_334:
[----:B------:R-:W-:-:S13]  /*2c20*/  ISETP.NE.AND P0, PT, R7, RZ, PT ;  /* 0x000000ff0700720c */ /* 0x000fda0003f05270 */
[----:B------:R-:W-:Y:S05]  /*2c30*/  @!P0 EXIT ;  /* 0x000000000000894d */ /* 0x000fea0003800000 */
[----:B------:R-:W0:Y:S01]  /*2c40*/  LDCU UR4, c[0x0][0x3a8] ;  /* 0x00007500ff0477ac */ /* 0x000e220008000800 */
[----:B------:R-:W-:Y:S01]  /*2c50*/  ISETP.GE.U32.AND P0, PT, R7, 0x4, PT ;  /* 0x000000040700780c */ /* 0x000fe20003f06070 */
[----:B0-----:R-:W-:-:S12]  /*2c60*/  ULOP3.LUT UR4, UR4, 0x3, URZ, 0xc0, !UPT ;  /* 0x0000000304047892 */ /* 0x001fd8000f8ec0ff */
[----:B------:R-:W-:Y:S05]  /*2c70*/  @!P0 BRA `(.L_x_352) ;  /* 0x0000000400548947 */ /* 0x000fea0003800000 */
[----:B------:R-:W-:-:S04]  /*2c80*/  SHF.L.U32 R2, R5, 0x2, RZ ;  /* 0x0000000205027819 */ /* 0x000fc800000006ff */
[----:B------:R-:W-:-:S04]  /*2c90*/  LOP3.LUT R0, R2, 0x1fc, RZ, 0xc0, !PT ;  /* 0x000001fc02007812 */ /* 0x000fc800078ec0ff */
[----:B------:R-:W-:-:S05]  /*2ca0*/  IADD3 R7, PT, PT, R1, R0, RZ ;  /* 0x0000000001077210 */ /* 0x000fca0007ffe0ff */
[----:B---3--:R-:W2:Y:S01]  /*2cb0*/  LDL R8, [R7+0x200] ;  /* 0x0002000007087983 */ /* 0x008ea20000100800 */
[----:B------:R-:W0:Y:S01]  /*2cc0*/  MUFU.RCP R0, R27 ;  /* 0x0000001b00007308 */ /* 0x000e220000001000 */
[----:B------:R-:W-:Y:S01]  /*2cd0*/  BSSY.RECONVERGENT B2, `(.L_x_353) ;  /* 0x000000c000027945 */ /* 0x000fe20003800200 */
[----:B------:R-:W-:Y:S02]  /*2ce0*/  IMAD.IADD R6, R20, 0x1, R5 ;  /* 0x0000000114067824 */ /* 0x000fe400078e0205 */
        /* <DEDUP_REMOVED lines=10> */
.L_x_354:
[----:B------:R-:W-:Y:S05]  /*2d90*/  BSYNC.RECONVERGENT B2 ;  /* 0x0000000000027941 */ /* 0x000fea0003800200 */
.L_x_353:
[----:B------:R-:W-:Y:S01]  /*2da0*/  IADD3 R0, PT, PT, R2, 0x4, RZ ;  /* 0x0000000402007810 */ /* 0x000fe20007ffe0ff */
[----:B------:R-:W0:Y:S03]  /*2db0*/  S2UR UR6, SR_CgaCtaId ;  /* 0x00000000000679c3 */ /* 0x000e260000008800 */
[----:B------:R-:W-:-:S05]  /*2dc0*/  LOP3.LUT R0, R0, 0x1fc, RZ, 0xc0, !PT ;  /* 0x000001fc00007812 */ /* 0x000fca00078ec0ff */
[----:B------:R-:W-:Y:S01]  /*2dd0*/  IMAD.IADD R3, R1, 0x1, R0 ;  /* 0x0000000101037824 */ /* 0x000fe200078e0200 */
[----:B------:R-:W1:Y:S04]  /*2de0*/  LDC.64 R8, c[0x0][0x398] ;  /* 0x0000e600ff087b82 */ /* 0x000e680000000a00 */
[----:B------:R-:W2:Y:S01]  /*2df0*/  LDL R10, [R3+0x200] ;  /* 0x00020000030a7983 */ /* 0x000ea20000100800 */
[----:B------:R-:W3:Y:S01]  /*2e00*/  MUFU.RCP R0, R27 ;  /* 0x0000001b00007308 */ /* 0x000ee20000001000 */
[----:B------:R-:W-:Y:S01]  /*2e10*/  UMOV UR5, 0x400 ;  /* 0x0000040000057882 */ /* 0x000fe20000000000 */
[----:B------:R-:W-:Y:S01]  /*2e20*/  BSSY.RECONVERGENT B2, `(.L_x_355) ;  /* 0x0000010000027945 */ /* 0x000fe20003800200 */
[----:B0-----:R-:W-:Y:S01]  /*2e30*/  ULEA UR5, UR6, UR5, 0x18 ;  /* 0x0000000506057291 */ /* 0x001fe2000f8ec0ff */
[----:B-1----:R-:W-:-:S08]  /*2e40*/  IMAD.WIDE R6, R6, 0x4, R8 ;  /* 0x0000000406067825 */ /* 0x002fd000078e0208 */
[----:B------:R0:W-:Y:S01]  /*2e50*/  STS [R2+UR5+-0x200], R15 ;  /* 0xfffe000f02007988 */ /* 0x0001e20008000805 */
[----:B---3--:R-:W-:-:S03]  /*2e60*/  FFMA R9, R0, -R27, 1 ;  /* 0x3f80000000097423 */ /* 0x008fc6000000081b */
[----:B------:R0:W-:Y:S01]  /*2e70*/  STG.E desc[UR8][R6.64], R15 ;  /* 0x0000000f06007986 */ /* 0x0001e2000c101908 */
[----:B------:R-:W-:Y:S01]  /*2e80*/  FFMA R0, R0, R9, R0 ;  /* 0x0000000900007223 */ /* 0x000fe20000000000 */
[----:B--2---:R-:W1:Y:S03]  /*2e90*/  FCHK P0, R10, R27 ;  /* 0x0000001b0a007302 */ /* 0x004e660000000000 */
[----:B------:R-:W-:-:S04]  /*2ea0*/  FFMA R3, R0, R10, RZ ;  /* 0x0000000a00037223 */ /* 0x000fc800000000ff */
[----:B------:R-:W-:-:S04]  /*2eb0*/  FFMA R4, R3, -R27, R10 ;  /* 0x8000001b03047223 */ /* 0x000fc8000000000a */
[----:B------:R-:W-:Y:S01]  /*2ec0*/  FFMA R3, R0, R4, R3 ;  /* 0x0000000400037223 */ /* 0x000fe20000000003 */
[----:B01----:R-:W-:Y:S06]  /*2ed0*/  @!P0 BRA `(.L_x_356) ;  /* 0x0000000000108947 */ /* 0x003fec0003800000 */
[----:B------:R-:W-:Y:S02]  /*2ee0*/  MOV R15, R10 ;  /* 0x0000000a000f7202 */ /* 0x000fe40000000f00 */
[----:B------:R-:W-:-:S07]  /*2ef0*/  MOV R4, 0x2f10 ;  /* 0x00002f1000047802 */ /* 0x000fce0000000f00 */
[----:B----4-:R-:W-:Y:S05]  /*2f00*/  CALL.REL.NOINC `($__internal_9_$__cuda_sm3x_div_rn_noftz_f32_slowpath) ;  /* 0x0000000400f07944 */ /* 0x010fea0003c00000 */
[----:B------:R-:W-:-:S07]  /*2f10*/  MOV R3, R15 ;  /* 0x0000000f00037202 */ /* 0x000fce0000000f00 */
.L_x_356:
[----:B------:R-:W-:Y:S05]  /*2f20*/  BSYNC.RECONVERGENT B2 ;  /* 0x0000000000027941 */ /* 0x000fea0003800200 */
.L_x_355:
[----:B------:R-:W-:-:S05]  /*2f30*/  VIADD R0, R2, 0x8 ;  /* 0x0000000802007836 */ /* 0x000fca0000000000 */
[----:B------:R-:W-:-:S04]  /*2f40*/  LOP3.LUT R0, R0, 0x1fc, RZ, 0xc0, !PT ;  /* 0x000001fc00007812 */ /* 0x000fc800078ec0ff */
[----:B------:R-:W-:-:S05]  /*2f50*/  IADD3 R8, PT, PT, R1, R0, RZ ;  /* 0x0000000001087210 */ /* 0x000fca0007ffe0ff */
[----:B------:R-:W2:Y:S01]  /*2f60*/  LDL R11, [R8+0x200] ;  /* 0x00020000080b7983 */ /* 0x000ea20000100800 */
[----:B------:R-:W0:Y:S01]  /*2f70*/  MUFU.RCP R0, R27 ;  /* 0x0000001b00007308 */ /* 0x000e220000001000 */
[----:B------:R-:W-:Y:S02]  /*2f80*/  BSSY.RECONVERGENT B2, `(.L_x_357) ;  /* 0x000000d000027945 */ /* 0x000fe40003800200 */
[----:B------:R1:W-:Y:S04]  /*2f90*/  STS [R2+UR5+-0x1fc], R3 ;  /* 0xfffe040302007988 */ /* 0x0003e80008000805 */
        /* <DEDUP_REMOVED lines=10> */
[----:B----4-:R-:W-:Y:S05]  /*3040*/  CALL.REL.NOINC `($__internal_9_$__cuda_sm3x_div_rn_noftz_f32_slowpath) ;  /* 0x0000000400a07944 */ /* 0x010fea0003c00000 */
.L_x_358:
[----:B------:R-:W-:Y:S05]  /*3050*/  BSYNC.RECONVERGENT B2 ;  /* 0x0000000000027941 */ /* 0x000fea0003800200 */
.L_x_357:
[----:B------:R-:W-:-:S05]  /*3060*/  VIADD R0, R2, 0xc ;  /* 0x0000000c02007836 */ /* 0x000fca0000000000 */
[----:B------:R-:W-:-:S04]  /*3070*/  LOP3.LUT R0, R0, 0x1fc, RZ, 0xc0, !PT ;  /* 0x000001fc00007812 */ /* 0x000fc800078ec0ff */
[----:B------:R-:W-:-:S06]  /*3080*/  IADD3 R8, PT, PT, R1, R0, RZ ;  /* 0x0000000001087210 */ /* 0x000fcc0007ffe0ff */
        /* <DEDUP_REMOVED lines=15> */
[----:B------:R-:W-:-:S07]  /*3180*/  IMAD.MOV.U32 R3, RZ, RZ, R15 ;  /* 0x000000ffff037224 */ /* 0x000fce00078e000f */
.L_x_360:
[----:B------:R-:W-:Y:S05]  /*3190*/  BSYNC.RECONVERGENT B2 ;  /* 0x0000000000027941 */ /* 0x000fea0003800200 */
.L_x_359:
[----:B------:R0:W-:Y:S01]  /*31a0*/  STG.E desc[UR8][R6.64+0xc], R3 ;  /* 0x00000c0306007986 */ /* 0x0001e2000c101908 */
[----:B------:R-:W-:-:S03]  /*31b0*/  IADD3 R5, PT, PT, R5, 0x4, RZ ;  /* 0x0000000405057810 */ /* 0x000fc60007ffe0ff */
[----:B------:R0:W-:Y:S04]  /*31c0*/  STS [R2+UR5+-0x1f4], R3 ;  /* 0xfffe0c0302007988 */ /* 0x0001e80008000805 */
.L_x_352:
[----:B------:R-:W-:-:S13]  /*31d0*/  ISETP.NE.AND P0, PT, RZ, UR4, PT ;  /* 0x00000004ff007c0c */ /* 0x000fda000bf05270 */
[----:B------:R-:W-:Y:S05]  /*31e0*/  @!P0 EXIT ;  /* 0x000000000000894d */ /* 0x000fea0003800000 */
[----:B------:R-:W-:-:S09]  /*31f0*/  UISETP.NE.AND UP0, UPT, UR4, 0x1, UPT ;  /* 0x000000010400788c */ /* 0x000fd2000bf05270 */
[----:B------:R-:W-:Y:S05]  /*3200*/  BRA.U !UP0, `(.L_x_361) ;  /* 0x0000000108b87547 */ /* 0x000fea000b800000 */
[----:B0-----:R-:W-:-:S04]  /*3210*/  SHF.L.U32 R2, R5, 0x2, RZ ;  /* 0x0000000205027819 */ /* 0x001fc800000006ff */
[----:B------:R-:W-:-:S05]  /*3220*/  LOP3.LUT R0, R2, 0x1fc, RZ, 0xc0, !PT ;  /* 0x000001fc02007812 */ /* 0x000fca00078ec0ff */
[----:B------:R-:W-:-:S05]  /*3230*/  IMAD.IADD R7, R1, 0x1, R0 ;  /* 0x0000000101077824 */ /* 0x000fca00078e0200 */
[----:B---3--:R-:W2:Y:S01]  /*3240*/  LDL R8, [R7+0x200] ;  /* 0x0002000007087983 */ /* 0x008ea20000100800 */
[----:B------:R-:W0:Y:S01]  /*3250*/  MUFU.RCP R0, R27 ;  /* 0x0000001b00007308 */ /* 0x000e220000001000 */
[----:B------:R-:W-:Y:S01]  /*3260*/  BSSY.RECONVERGENT B2, `(.L_x_362) ;  /* 0x000000c000027945 */ /* 0x000fe20003800200 */
[----:B------:R-:W-:Y:S01]  /*3270*/  IADD3 R6, PT, PT, R20, R5, RZ ;  /* 0x0000000514067210 */ /* 0x000fe20007ffe0ff */
        /* <DEDUP_REMOVED lines=10> */
.L_x_363:
[----:B------:R-:W-:Y:S05]  /*3320*/  BSYNC.RECONVERGENT B2 ;  /* 0x0000000000027941 */ /* 0x000fea0003800200 */
.L_x_362:
[----:B------:R-:W-:Y:S01]  /*3330*/  VIADD R0, R2, 0x4 ;  /* 0x0000000402007836 */ /* 0x000fe20000000000 */
[----:B------:R-:W0:Y:S04]  /*3340*/  S2UR UR5, SR_CgaCtaId ;  /* 0x00000000000579c3 */ /* 0x000e280000008800 */
[----:B------:R-:W-:-:S04]  /*3350*/  LOP3.LUT R0, R0, 0x1fc, RZ, 0xc0, !PT ;  /* 0x000001fc00007812 */ /* 0x000fc800078ec0ff */
[----:B------:R-:W-:Y:S01]  /*3360*/  IADD3 R3, PT, PT, R1, R0, RZ ;  /* 0x0000000001037210 */ /* 0x000fe20007ffe0ff */
        /* <DEDUP_REMOVED lines=20> */
.L_x_365:
[----:B------:R-:W-:Y:S05]  /*34b0*/  BSYNC.RECONVERGENT B2 ;  /* 0x0000000000027941 */ /* 0x000fea0003800200 */
.L_x_364:
[----:B------:R1:W-:Y:S01]  /*34c0*/  STG.E desc[UR8][R6.64+0x4], R3 ;  /* 0x0000040306007986 */ /* 0x0003e2000c101908 */
[----:B------:R-:W-:-:S03]  /*34d0*/  IADD3 R5, PT, PT, R5, 0x2, RZ ;  /* 0x0000000205057810 */ /* 0x000fc60007ffe0ff */
[----:B------:R1:W-:Y:S04]  /*34e0*/  STS [R2+UR4+-0x1fc], R3 ;  /* 0xfffe040302007988 */ /* 0x0003e80008000804 */
.L_x_361:
[----:B------:R-:W2:Y:S02]  /*34f0*/  LDC R0, c[0x0][0x3a8] ;  /* 0x0000ea00ff007b82 */ /* 0x000ea40000000800 */
[----:B--2---:R-:W-:-:S04]  /*3500*/  LOP3.LUT R0, R0, 0x1, RZ, 0xc0, !PT ;  /* 0x0000000100007812 */ /* 0x004fc800078ec0ff */
[----:B------:R-:W-:-:S13]  /*3510*/  ISETP.NE.U32.AND P0, PT, R0, 0x1, PT ;  /* 0x000000010000780c */ /* 0x000fda0003f05070 */
[----:B------:R-:W-:Y:S05]  /*3520*/  @P0 EXIT ;  /* 0x000000000000094d */ /* 0x000fea0003800000 */
[----:B01----:R-:W-:-:S04]  /*3530*/  SHF.L.U32 R2, R5, 0x2, RZ ;  /* 0x0000000205027819 */ /* 0x003fc800000006ff */
[----:B------:R-:W-:-:S05]  /*3540*/  LOP3.LUT R0, R2, 0x1fc, RZ, 0xc0, !PT ;  /* 0x000001fc02007812 */ /* 0x000fca00078ec0ff */
[----:B------:R-:W-:-:S06]  /*3550*/  IMAD.IADD R6, R1, 0x1, R0 ;  /* 0x0000000101067824 */ /* 0x000fcc00078e0200 */
[----:B------:R-:W2:Y:S01]  /*3560*/  LDL R6, [R6+0x200] ;  /* 0x0002000006067983 */ /* 0x000ea20000100800 */
        /* <DEDUP_REMOVED lines=12> */
[----:B---34-:R-:W-:Y:S05]  /*3630*/  CALL.REL.NOINC `($__internal_9_$__cuda_sm3x_div_rn_noftz_f32_slowpath) ;  /* 0x0000000000247944 */ /* 0x018fea0003c00000 */
.L_x_367:
[----:B------:R-:W-:Y:S05]  /*3640*/  BSYNC.RECONVERGENT B2 ;  /* 0x0000000000027941 */ /* 0x000fea0003800200 */
.L_x_366:
[----:B------:R-:W0:Y:S01]  /*3650*/  S2UR UR5, SR_CgaCtaId ;  /* 0x00000000000579c3 */ /* 0x000e220000008800 */
[----:B------:R-:W-:-:S07]  /*3660*/  UMOV UR4, 0x400 ;  /* 0x0000040000047882 */ /* 0x000fce0000000000 */
[----:B------:R-:W1:Y:S01]  /*3670*/  LDC.64 R6, c[0x0][0x398] ;  /* 0x0000e600ff067b82 */ /* 0x000e620000000a00 */
[----:B0-----:R-:W-:Y:S01]  /*3680*/  ULEA UR4, UR5, UR4, 0x18 ;  /* 0x0000000405047291 */ /* 0x001fe2000f8ec0ff */
[----:B-1----:R-:W-:-:S08]  /*3690*/  IMAD.WIDE R4, R5, 0x4, R6 ;  /* 0x0000000405047825 */ /* 0x002fd000078e0206 */
[----:B------:R-:W-:Y:S04]  /*36a0*/  STS [R2+UR4+-0x200], R15 ;  /* 0xfffe000f02007988 */ /* 0x000fe80008000804 */
[----:B------:R-:W-:Y:S01]  /*36b0*/  STG.E desc[UR8][R4.64], R15 ;  /* 0x0000000f04007986 */ /* 0x000fe2000c101908 */
[----:B------:R-:W-:Y:S05]  /*36c0*/  EXIT ;  /* 0x000000000000794d */ /* 0x000fea0003800000 */
        .weak           $__internal_9_$__cuda_sm3x_div_rn_noftz_f32_slowpath
        .type           $__internal_9_$__cuda_sm3x_div_rn_noftz_f32_slowpath,@function
        .size           $__internal_9_$__cuda_sm3x_div_rn_noftz_f32_slowpath,(.L_x_389 - $__internal_9_$__cuda_sm3x_div_rn_noftz_f32_slowpath)
$__internal_9_$__cuda_sm3x_div_rn_noftz_f32_slowpath:
[----:B------:R-:W-:Y:S01]  /*36d0*/  SHF.R.U32.HI R3, RZ, 0x17, R27 ;  /* 0x00000017ff037819 */ /* 0x000fe2000001161b */
[----:B------:R-:W-:Y:S01]  /*36e0*/  BSSY.RECONVERGENT B0, `(.L_x_368) ;  /* 0x0000065000007945 */ /* 0x000fe20003800200 */
[----:B------:R-:W-:Y:S02]  /*36f0*/  SHF.R.U32.HI R10, RZ, 0x17, R15 ;  /* 0x00000017ff0a7819 */ /* 0x000fe4000001160f */
[----:B------:R-:W-:Y:S02]  /*3700*/  LOP3.LUT R3, R3, 0xff, RZ, 0xc0, !PT ;  /* 0x000000ff03037812 */ /* 0x000fe400078ec0ff */
[----:B------:R-:W-:-:S03]  /*3710*/  LOP3.LUT R10, R10, 0xff, RZ, 0xc0, !PT ;  /* 0x000000ff0a0a7812 */ /* 0x000fc600078ec0ff */
[----:B------:R-:W-:Y:S01]  /*3720*/  VIADD R0, R3, 0xffffffff ;  /* 0xffffffff03007836 */ /* 0x000fe20000000000 */
[----:B------:R-:W-:-:S04]  /*3730*/  IADD3 R8, PT, PT, R10, -0x1, RZ ;  /* 0xffffffff0a087810 */ /* 0x000fc80007ffe0ff */
[----:B------:R-:W-:Y:S02]  /*3740*/  ISETP.GT.U32.AND P0, PT, R0, 0xfd, PT ;  /* 0x000000fd0000780c */ /* 0x000fe40003f04070 */
[----:B------:R-:W-:Y:S02]  /*3750*/  MOV R0, R27 ;  /* 0x0000001b00007202 */ /* 0x000fe40000000f00 */
        /* <DEDUP_REMOVED lines=19> */
[----:B------:R-:W-:-:S04]  /*3890*/  IADD3 R8, PT, PT, R10, -0x1, RZ ;  /* 0xffffffff0a087810 */ /* 0x000fc80007ffe0ff */
[----:B------:R-:W-:Y:S02]  /*38a0*/  ISETP.GE.AND P0, PT, R8, RZ, PT ;  /* 0x000000ff0800720c */ /* 0x000fe40003f06270 */
[----:B------:R-:W-:-:S04]  /*38b0*/  IADD3 R8, PT, PT, R3, -0x1, RZ ;  /* 0xffffffff03087810 */ /* 0x000fc80007ffe0ff */
[----:B------:R-:W-:-:S07]  /*38c0*/  ISETP.GE.AND P1, PT, R8, RZ, PT ;  /* 0x000000ff0800720c */ /* 0x000fce0003f26270 */
[----:B------:R-:W-:Y:S01]  /*38d0*/  @P0 IMAD.MOV.U32 R8, RZ, RZ, RZ ;  /* 0x000000ffff080224 */ /* 0x000fe200078e00ff */
[----:B------:R-:W-:Y:S01]  /*38e0*/  @!P0 MOV R8, 0xffffffc0 ;  /* 0xffffffc000088802 */ /* 0x000fe20000000f00 */
[----:B------:R-:W-:-:S04]  /*38f0*/  @!P0 FFMA R15, R15, 1.84467440737095516160e+19, RZ ;  /* 0x5f8000000f0f8823 */ /* 0x000fc800000000ff */
[----:B------:R-:W-:Y:S01]  /*3900*/  @!P1 FFMA R0, R27, 1.84467440737095516160e+19, RZ ;  /* 0x5f8000001b009823 */ /* 0x000fe200000000ff */
[----:B------:R-:W-:-:S07]  /*3910*/  @!P1 IADD3 R8, PT, PT, R8, 0x40, RZ ;  /* 0x0000004008089810 */ /* 0x000fce0007ffe0ff */
.L_x_369:
[----:B------:R-:W-:Y:S01]  /*3920*/  LEA R23, R3, 0xc0800000, 0x17 ;  /* 0xc080000003177811 */ /* 0x000fe200078eb8ff */
[----:B------:R-:W-:Y:S01]  /*3930*/  BSSY.RECONVERGENT B1, `(.L_x_374) ;  /* 0x0000036000017945 */ /* 0x000fe20003800200 */
[----:B------:R-:W-:-:S03]  /*3940*/  IADD3 R10, PT, PT, R10, -0x7f, RZ ;  /* 0xffffff810a0a7810 */ /* 0x000fc60007ffe0ff */
[----:B------:R-:W-:Y:S02]  /*3950*/  IMAD.IADD R23, R0, 0x1, -R23 ;  /* 0x0000000100177824 */ /* 0x000fe400078e0a17 */
[----:B------:R-:W-:Y:S02]  /*3960*/  IMAD R0, R10, -0x800000, R15 ;  /* 0xff8000000a007824 */ /* 0x000fe400078e020f */
[----:B------:R-:W0:Y:S01]  /*3970*/  MUFU.RCP R22, R23 ;  /* 0x0000001700167308 */ /* 0x000e220000001000 */
[----:B------:R-:W-:-:S04]  /*3980*/  FADD.FTZ R9, -R23, -RZ ;  /* 0x800000ff17097221 */ /* 0x000fc80000010100 */
[----:B0-----:R-:W-:-:S04]  /*3990*/  FFMA R11, R22, R9, 1 ;  /* 0x3f800000160b7423 */ /* 0x001fc80000000009 */
[----:B------:R-:W-:-:S04]  /*39a0*/  FFMA R11, R22, R11, R22 ;  /* 0x0000000b160b7223 */ /* 0x000fc80000000016 */
[----:B------:R-:W-:-:S04]  /*39b0*/  FFMA R22, R0, R11, RZ ;  /* 0x0000000b00167223 */ /* 0x000fc800000000ff */
[----:B------:R-:W-:-:S04]  /*39c0*/  FFMA R15, R9, R22, R0 ;  /* 0x00000016090f7223 */ /* 0x000fc80000000000 */
[----:B------:R-:W-:Y:S01]  /*39d0*/  FFMA R22, R11, R15, R22 ;  /* 0x0000000f0b167223 */ /* 0x000fe20000000016 */
[----:B------:R-:W-:-:S03]  /*39e0*/  IADD3 R15, PT, PT, R10, 0x7f, -R3 ;  /* 0x0000007f0a0f7810 */ /* 0x000fc60007ffe803 */
[----:B------:R-:W-:Y:S01]  /*39f0*/  FFMA R9, R9, R22, R0 ;  /* 0x0000001609097223 */ /* 0x000fe20000000000 */
[----:B------:R-:W-:-:S03]  /*3a00*/  IADD3 R15, PT, PT, R15, R8, RZ ;  /* 0x000000080f0f7210 */ /* 0x000fc60007ffe0ff */
        /* <DEDUP_REMOVED lines=36> */
.L_x_376:
[----:B------:R-:W-:-:S04]  /*3c50*/  LOP3.LUT R0, R0, 0x80000000, RZ, 0xc0, !PT ;  /* 0x8000000000007812 */ /* 0x000fc800078ec0ff */
[----:B------:R-:W-:Y:S01]  /*3c60*/  LOP3.LUT R0, R0, 0x7f800000, RZ, 0xfc, !PT ;  /* 0x7f80000000007812 */ /* 0x000fe200078efcff */
[----:B------:R-:W-:Y:S06]  /*3c70*/  BRA `(.L_x_377) ;  /* 0x0000000000047947 */ /* 0x000fec0003800000 */
.L_x_375:
[----:B------:R-:W-:-:S07]  /*3c80*/  LEA R0, R15, R0, 0x17 ;  /* 0x000000000f007211 */ /* 0x000fce00078eb8ff */
.L_x_377:
[----:B------:R-:W-:Y:S05]  /*3c90*/  BSYNC.RECONVERGENT B1 ;  /* 0x0000000000017941 */ /* 0x000fea0003800200 */
.L_x_374:
[----:B------:R-:W-:Y:S05]  /*3ca0*/  BRA `(.L_x_378) ;  /* 0x0000000000207947 */ /* 0x000fea0003800000 */
.L_x_373:
[----:B------:R-:W-:-:S04]  /*3cb0*/  LOP3.LUT R0, R0, 0x80000000, R15, 0x48, !PT ;  /* 0x8000000000007812 */ /* 0x000fc800078e480f */
[----:B------:R-:W-:Y:S01]  /*3cc0*/  LOP3.LUT R0, R0, 0x7f800000, RZ, 0xfc, !PT ;  /* 0x7f80000000007812 */ /* 0x000fe200078efcff */
[----:B------:R-:W-:Y:S06]  /*3cd0*/  BRA `(.L_x_378) ;  /* 0x0000000000147947 */ /* 0x000fec0003800000 */
.L_x_372:
[----:B------:R-:W-:Y:S01]  /*3ce0*/  LOP3.LUT R0, R0, 0x80000000, R15, 0x48, !PT ;  /* 0x8000000000007812 */ /* 0x000fe200078e480f */
[----:B------:R-:W-:Y:S06]  /*3cf0*/  BRA `(.L_x_378) ;  /* 0x00000000000c7947 */ /* 0x000fec0003800000 */
.L_x_371:
[----:B------:R-:W0:Y:S01]  /*3d00*/  MUFU.RSQ R0, -QNAN ;  /* 0xffc0000000007908 */ /* 0x000e220000001400 */
[----:B------:R-:W-:Y:S05]  /*3d10*/  BRA `(.L_x_378) ;  /* 0x0000000000047947 */ /* 0x000fea0003800000 */
.L_x_370:
[----:B------:R-:W-:-:S07]  /*3d20*/  FADD.FTZ R0, R15, R27 ;  /* 0x0000001b0f007221 */ /* 0x000fce0000010000 */
.L_x_378:
[----:B------:R-:W-:Y:S05]  /*3d30*/  BSYNC.RECONVERGENT B0 ;  /* 0x0000000000007941 */ /* 0x000fea0003800200 */
.L_x_368:
[----:B------:R-:W-:Y:S01]  /*3d40*/  HFMA2 R9, -RZ, RZ, 0, 0 ;  /* 0x00000000ff097431 */ /* 0x000fe200000001ff */
[----:B------:R-:W-:Y:S01]  /*3d50*/  MOV R8, R4 ;  /* 0x0000000400087202 */ /* 0x000fe20000000f00 */
[----:B0-----:R-:W-:-:S03]  /*3d60*/  IMAD.MOV.U32 R15, RZ, RZ, R0 ;  /* 0x000000ffff0f7224 */ /* 0x001fc600078e0000 */
[----:B------:R-:W-:Y:S05]  /*3d70*/  RET.REL.NODEC R8 `(_Z23linear_attention_kernelPKfS0_S0_Pfiiii) ;  /* 0xffffffc008a07950 */ /* 0x000fea0003c3ffff */
.L_x_379:
        /* <DEDUP_REMOVED lines=16> */
.L_x_389:


//--------------------- .nv.shared._ZN3cub18CUB_300001_SM_10006detail11EmptyKernelIvEEvv --------------------------
	.section	.nv.shared._ZN3cub18CUB_300001_SM_10006detail11EmptyKernelIvEEvv,"aw",@nobits
	.sectionflags	@""
	.align	16
	.zero		1024


//--------------------- .nv.shared.reserved.0     --------------------------
	.section	.nv.shared.reserved.0,"aw",@nobits
	.weak		__nv_reservedSMEM_offset_0_alias
	.size		__nv_reservedSMEM_offset_0_alias, 0, 64
	.other		__nv_reservedSMEM_offset_0_alias,@"STO_CUDA_RESERVED_SHARED STV_DEFAULT"
__nv_reservedSMEM_offset_0_alias:
	.zero		0
	.zero		64


//--------------------- .nv.global                --------------------------
	.section	.nv.global,"aw",@nobits
.nv.global:
	.type		_ZN34_INTERNAL_cfd9163d_4_k_cu_6cf4979c6thrust24THRUST_300001_SM_1000_NS12placeholders2_5E,@object
	.size		_ZN34_INTERNAL_cfd9163d_4_k_cu_6cf4979c6thrust24THRUST_300001_SM_1000_NS12placeholders2_5E,(_ZN34_INTERNAL_cfd9163d_4_k_cu_6cf4979c4cuda3std3__45__cpo6cbeginE - _ZN34_INTERNAL_cfd9163d_4_k_cu_6cf4979c6thrust24THRUST_300001_SM_1000_NS12placeholders2_5E)
_ZN34_INTERNAL_cfd9163d_4_k_cu_6cf4979c6thrust24THRUST_300001_SM_1000_NS12placeholders2_5E:
	.zero		1
	.type		_ZN34_INTERNAL_cfd9163d_4_k_cu_6cf4979c4cuda3std3__45__cpo6cbeginE,@object
	.size		_ZN34_INTERNAL_cfd9163d_4_k_cu_6cf4979c4cuda3std3__45__cpo6cbeginE,(_ZN34_INTERNAL_cfd9163d_4_k_cu_6cf4979c4cuda3std6ranges3__45__cpo6cbeginE - _ZN34_INTERNAL_cfd9163d_4_k_cu_6cf4979c4cuda3std3__45__cpo6cbeginE)
_ZN34_INTERNAL_cfd9163d_4_k_cu_6cf4979c4cuda3std3__45__cpo6cbeginE:
	.zero		1
	.type		_ZN34_INTERNAL_cfd9163d_4_k_cu_6cf4979c4cuda3std6ranges3__45__cpo6cbeginE,@object
	.size		_ZN34_INTERNAL_cfd9163d_4_k_cu_6cf4979c4cuda3std6ranges3__45__cpo6cbeginE,(_ZN34_INTERNAL_cfd9163d_4_k_cu_6cf4979c4cuda3std3__48in_placeE - _ZN34_INTERNAL_cfd9163d_4_k_cu_6cf4979c4cuda3std6ranges3__45__cpo6cbeginE)
_ZN34_INTERNAL_cfd9163d_4_k_cu_6cf4979c4cuda3std6ranges3__45__cpo6cbeginE:
	.zero		1
	.type		_ZN34_INTERNAL_cfd9163d_4_k_cu_6cf4979c4cuda3std3__48in_placeE,@object
	.size		_ZN34_INTERNAL_cfd9163d_4_k_cu_6cf4979c4cuda3std3__48in_placeE,(_ZN34_INTERNAL_cfd9163d_4_k_cu_6cf4979c4cuda3std6ranges3__45__cpo4sizeE - _ZN34_INTERNAL_cfd9163d_4_k_cu_6cf4979c4cuda3std3__48in_placeE)
_ZN34_INTERNAL_cfd9163d_4_k_cu_6cf4979c4cuda3std3__48in_placeE:
	.zero		1
	.type		_ZN34_INTERNAL_cfd9163d_4_k_cu_6cf4979c4cuda3std6ranges3__45__cpo4sizeE,@object
	.size		_ZN34_INTERNAL_cfd9163d_4_k_cu_6cf4979c4cuda3std6ranges3__45__cpo4sizeE,(_ZN34_INTERNAL_cfd9163d_4_k_cu_6cf4979c6thrust24THRUST_300001_SM_1000_NS12placeholders2_9E - _ZN34_INTERNAL_cfd9163d_4_k_cu_6cf4979c4cuda3std6ranges3__45__cpo4sizeE)
_ZN34_INTERNAL_cfd9163d_4_k_cu_6cf4979c4cuda3std6ranges3__45__cpo4sizeE:
	.zero		1
	.type		_ZN34_INTERNAL_cfd9163d_4_k_cu_6cf4979c6thrust24THRUST_300001_SM_1000_NS12placeholders2_9E,@object
	.size		_ZN34_INTERNAL_cfd9163d_4_k_cu_6cf4979c6thrust24THRUST_300001_SM_1000_NS12placeholders2_9E,(_ZN34_INTERNAL_cfd9163d_4_k_cu_6cf4979c4cuda3std3__45__cpo7crbeginE - _ZN34_INTERNAL_cfd9163d_4_k_cu_6cf4979c6thrust24THRUST_300001_SM_1000_NS12placeholders2_9E)
_ZN34_INTERNAL_cfd9163d_4_k_cu_6cf4979c6thrust24THRUST_300001_SM_1000_NS12placeholders2_9E:
	.zero		1
	.type		_ZN34_INTERNAL_cfd9163d_4_k_cu_6cf4979c4cuda3std3__45__cpo7crbeginE,@object
	.size		_ZN34_INTERNAL_cfd9163d_4_k_cu_6cf4979c4cuda3std3__45__cpo7crbeginE,(_ZN34_INTERNAL_cfd9163d_4_k_cu_6cf4979c4cuda3std6ranges3__45__cpo4nextE - _ZN34_INTERNAL_cfd9163d_4_k_cu_6cf4979c4cuda3std3__45__cpo7crbeginE)
_ZN34_INTERNAL_cfd9163d_4_k_cu_6cf4979c4cuda3std3__45__cpo7crbeginE:
	.zero		1
	.type		_ZN34_INTERNAL_cfd9163d_4_k_cu_6cf4979c4cuda3std6ranges3__45__cpo4nextE,@object
	.size		_ZN34_INTERNAL_cfd9163d_4_k_cu_6cf4979c4cuda3std6ranges3__45__cpo4nextE,(_ZN34_INTERNAL_cfd9163d_4_k_cu_6cf4979c4cuda3std6ranges3__45__cpo4swapE - _ZN34_INTERNAL_cfd9163d_4_k_cu_6cf4979c4cuda3std6ranges3__45__cpo4nextE)
_ZN34_INTERNAL_cfd9163d_4_k_cu_6cf4979c4cuda3std6ranges3__45__cpo4nextE:
	.zero		1
	.type		_ZN34_INTERNAL_cfd9163d_4_k_cu_6cf4979c4cuda3std6ranges3__45__cpo4swapE,@object
	.size		_ZN34_INTERNAL_cfd9163d_4_k_cu_6cf4979c4cuda3std6ranges3__45__cpo4swapE,(_ZN34_INTERNAL_cfd9163d_4_k_cu_6cf4979c6thrust24THRUST_300001_SM_1000_NS12placeholders2_1E - _ZN34_INTERNAL_cfd9163d_4_k_cu_6cf4979c4cuda3std6ranges3__45__cpo4swapE)
_ZN34_INTERNAL_cfd9163d_4_k_cu_6cf4979c4cuda3std6ranges3__45__cpo4swapE:
	.zero		1
	.type		_ZN34_INTERNAL_cfd9163d_4_k_cu_6cf4979c6thrust24THRUST_300001_SM_1000_NS12placeholders2_1E,@object
	.size		_ZN34_INTERNAL_cfd9163d_4_k_cu_6cf4979c6thrust24THRUST_300001_SM_1000_NS12placeholders2_1E,(_ZN34_INTERNAL_cfd9163d_4_k_cu_6cf4979c6thrust24THRUST_300001_SM_1000_NS12placeholders2_3E - _ZN34_INTERNAL_cfd9163d_4_k_cu_6cf4979c6thrust24THRUST_300001_SM_1000_NS12placeholders2_1E)
_ZN34_INTERNAL_cfd9163d_4_k_cu_6cf4979c6thrust24THRUST_300001_SM_1000_NS12placeholders2_1E:
	.zero		1
	.type		_ZN34_INTERNAL_cfd9163d_4_k_cu_6cf4979c6thrust24THRUST_300001_SM_1000_NS12placeholders2_3E,@object
	.size		_ZN34_INTERNAL_cfd9163d_4_k_cu_6cf4979c6thrust24THRUST_300001_SM_1000_NS12placeholders2_3E,(_ZN34_INTERNAL_cfd9163d_4_k_cu_6cf4979c4cuda3std3__45__cpo5beginE - _ZN34_INTERNAL_cfd9163d_4_k_cu_6cf4979c6thrust24THRUST_300001_SM_1000_NS12placeholders2_3E)
_ZN34_INTERNAL_cfd9163d_4_k_cu_6cf4979c6thrust24THRUST_300001_SM_1000_NS12placeholders2_3E:
	.zero		1
	.type		_ZN34_INTERNAL_cfd9163d_4_k_cu_6cf4979c4cuda3std3__45__cpo5beginE,@object
	.size		_ZN34_INTERNAL_cfd9163d_4_k_cu_6cf4979c4cuda3std3__45__cpo5beginE,(_ZN34_INTERNAL_cfd9163d_4_k_cu_6cf4979c4cuda3std6ranges3__45__cpo5beginE - _ZN34_INTERNAL_cfd9163d_4_k_cu_6cf4979c4cuda3std3__45__cpo5beginE)
_ZN34_INTERNAL_cfd9163d_4_k_cu_6cf4979c4cuda3std3__45__cpo5beginE:
	.zero		1
	.type		_ZN34_INTERNAL_cfd9163d_4_k_cu_6cf4979c4cuda3std6ranges3__45__cpo5beginE,@object
	.size		_ZN34_INTERNAL_cfd9163d_4_k_cu_6cf4979c4cuda3std6ranges3__45__cpo5beginE,(_ZN34_INTERNAL_cfd9163d_4_k_cu_6cf4979c4cuda3std3__436_GLOBAL__N__cfd9163d_4_k_cu_6cf4979c6ignoreE - _ZN34_INTERNAL_cfd9163d_4_k_cu_6cf4979c4cuda3std6ranges3__45__cpo5beginE)
_ZN34_INTERNAL_cfd9163d_4_k_cu_6cf4979c4cuda3std6ranges3__45__cpo5beginE:
	.zero		1
	.type		_ZN34_INTERNAL_cfd9163d_4_k_cu_6cf4979c4cuda3std3__436_GLOBAL__N__cfd9163d_4_k_cu_6cf4979c6ignoreE,@object
	.size		_ZN34_INTERNAL_cfd9163d_4_k_cu_6cf4979c4cuda3std3__436_GLOBAL__N__cfd9163d_4_k_cu_6cf4979c6ignoreE,(_ZN34_INTERNAL_cfd9163d_4_k_cu_6cf4979c4cuda3std6ranges3__45__cpo4dataE - _ZN34_INTERNAL_cfd9163d_4_k_cu_6cf4979c4cuda3std3__436_GLOBAL__N__cfd9163d_4_k_cu_6cf4979c6ignoreE)
_ZN34_INTERNAL_cfd9163d_4_k_cu_6cf4979c4cuda3std3__436_GLOBAL__N__cfd9163d_4_k_cu_6cf4979c6ignoreE:
	.zero		1
	.type		_ZN34_INTERNAL_cfd9163d_4_k_cu_6cf4979c4cuda3std6ranges3__45__cpo4dataE,@object
	.size		_ZN34_INTERNAL_cfd9163d_4_k_cu_6cf4979c4cuda3std6ranges3__45__cpo4dataE,(_ZN34_INTERNAL_cfd9163d_4_k_cu_6cf4979c6thrust24THRUST_300001_SM_1000_NS12placeholders2_7E - _ZN34_INTERNAL_cfd9163d_4_k_cu_6cf4979c4cuda3std6ranges3__45__cpo4dataE)
_ZN34_INTERNAL_cfd9163d_4_k_cu_6cf4979c4cuda3std6ranges3__45__cpo4dataE:
	.zero		1
	.type		_ZN34_INTERNAL_cfd9163d_4_k_cu_6cf4979c6thrust24THRUST_300001_SM_1000_NS12placeholders2_7E,@object
	.size		_ZN34_INTERNAL_cfd9163d_4_k_cu_6cf4979c6thrust24THRUST_300001_SM_1000_NS12placeholders2_7E,(_ZN34_INTERNAL_cfd9163d_4_k_cu_6cf4979c4cuda3std3__45__cpo6rbeginE - _ZN34_INTERNAL_cfd9163d_4_k_cu_6cf4979c6thrust24THRUST_300001_SM_1000_NS12placeholders2_7E)
_ZN34_INTERNAL_cfd9163d_4_k_cu_6cf4979c6thrust24THRUST_300001_SM_1000_NS12placeholders2_7E:
	.zero		1
	.type		_ZN34_INTERNAL_cfd9163d_4_k_cu_6cf4979c4cuda3std3__45__cpo6rbeginE,@object
	.size		_ZN34_INTERNAL_cfd9163d_4_k_cu_6cf4979c4cuda3std3__45__cpo6rbeginE,(_ZN34_INTERNAL_cfd9163d_4_k_cu_6cf4979c4cuda3std6ranges3__45__cpo7advanceE - _ZN34_INTERNAL_cfd9163d_4_k_cu_6cf4979c4cuda3std3__45__cpo6rbeginE)
_ZN34_INTERNAL_cfd9163d_4_k_cu_6cf4979c4cuda3std3__45__cpo6rbeginE:
	.zero		1
	.type		_ZN34_INTERNAL_cfd9163d_4_k_cu_6cf4979c4cuda3std6ranges3__45__cpo7advanceE,@object
	.size		_ZN34_INTERNAL_cfd9163d_4_k_cu_6cf4979c4cuda3std6ranges3__45__cpo7advanceE,(_ZN34_INTERNAL_cfd9163d_4_k_cu_6cf4979c4cuda3std3__47nulloptE - _ZN34_INTERNAL_cfd9163d_4_k_cu_6cf4979c4cuda3std6ranges3__45__cpo7advanceE)
_ZN34_INTERNAL_cfd9163d_4_k_cu_6cf4979c4cuda3std6ranges3__45__cpo7advanceE:
	.zero		1
	.type		_ZN34_INTERNAL_cfd9163d_4_k_cu_6cf4979c4cuda3std3__47nulloptE,@object
	.size		_ZN34_INTERNAL_cfd9163d_4_k_cu_6cf4979c4cuda3std3__47nulloptE,(_ZN34_INTERNAL_cfd9163d_4_k_cu_6cf4979c4cuda3std6ranges3__45__cpo8distanceE - _ZN34_INTERNAL_cfd9163d_4_k_cu_6cf4979c4cuda3std3__47nulloptE)
_ZN34_INTERNAL_cfd9163d_4_k_cu_6cf4979c4cuda3std3__47nulloptE:
	.zero		1
	.type		_ZN34_INTERNAL_cfd9163d_4_k_cu_6cf4979c4cuda3std6ranges3__45__cpo8distanceE,@object
	.size		_ZN34_INTERNAL_cfd9163d_4_k_cu_6cf4979c4cuda3std6ranges3__45__cpo8distanceE,(_ZN34_INTERNAL_cfd9163d_4_k_cu_6cf4979c6thrust24THRUST_300001_SM_1000_NS12placeholders2_6E - _ZN34_INTERNAL_cfd9163d_4_k_cu_6cf4979c4cuda3std6ranges3__45__cpo8distanceE)
_ZN34_INTERNAL_cfd9163d_4_k_cu_6cf4979c4cuda3std6ranges3__45__cpo8distanceE:
	.zero		1
	.type		_ZN34_INTERNAL_cfd9163d_4_k_cu_6cf4979c6thrust24THRUST_300001_SM_1000_NS12placeholders2_6E,@object
	.size		_ZN34_INTERNAL_cfd9163d_4_k_cu_6cf4979c6thrust24THRUST_300001_SM_1000_NS12placeholders2_6E,(_ZN34_INTERNAL_cfd9163d_4_k_cu_6cf4979c4cuda3std3__45__cpo4cendE - _ZN34_INTERNAL_cfd9163d_4_k_cu_6cf4979c6thrust24THRUST_300001_SM_1000_NS12placeholders2_6E)
_ZN34_INTERNAL_cfd9163d_4_k_cu_6cf4979c6thrust24THRUST_300001_SM_1000_NS12placeholders2_6E:
	.zero		1
	.type		_ZN34_INTERNAL_cfd9163d_4_k_cu_6cf4979c4cuda3std3__45__cpo4cendE,@object
	.size		_ZN34_INTERNAL_cfd9163d_4_k_cu_6cf4979c4cuda3std3__45__cpo4cendE,(_ZN34_INTERNAL_cfd9163d_4_k_cu_6cf4979c4cuda3std6ranges3__45__cpo4cendE - _ZN34_INTERNAL_cfd9163d_4_k_cu_6cf4979c4cuda3std3__45__cpo4cendE)
_ZN34_INTERNAL_cfd9163d_4_k_cu_6cf4979c4cuda3std3__45__cpo4cendE:
	.zero		1
	.type		_ZN34_INTERNAL_cfd9163d_4_k_cu_6cf4979c4cuda3std6ranges3__45__cpo4cendE,@object
	.size		_ZN34_INTERNAL_cfd9163d_4_k_cu_6cf4979c4cuda3std6ranges3__45__cpo4cendE,(_ZN34_INTERNAL_cfd9163d_4_k_cu_6cf4979c4cuda3std3__420unreachable_sentinelE - _ZN34_INTERNAL_cfd9163d_4_k_cu_6cf4979c4cuda3std6ranges3__45__cpo4cendE)
_ZN34_INTERNAL_cfd9163d_4_k_cu_6cf4979c4cuda3std6ranges3__45__cpo4cendE:
	.zero		1
	.type		_ZN34_INTERNAL_cfd9163d_4_k_cu_6cf4979c4cuda3std3__420unreachable_sentinelE,@object
	.size		_ZN34_INTERNAL_cfd9163d_4_k_cu_6cf4979c4cuda3std3__420unreachable_sentinelE,(_ZN34_INTERNAL_cfd9163d_4_k_cu_6cf4979c4cuda3std6ranges3__45__cpo5ssizeE - _ZN34_INTERNAL_cfd9163d_4_k_cu_6cf4979c4cuda3std3__420unreachable_sentinelE)
_ZN34_INTERNAL_cfd9163d_4_k_cu_6cf4979c4cuda3std3__420unreachable_sentinelE:
	.zero		1
	.type		_ZN34_INTERNAL_cfd9163d_4_k_cu_6cf4979c4cuda3std6ranges3__45__cpo5ssizeE,@object
	.size		_ZN34_INTERNAL_cfd9163d_4_k_cu_6cf4979c4cuda3std6ranges3__45__cpo5ssizeE,(_ZN34_INTERNAL_cfd9163d_4_k_cu_6cf4979c6thrust24THRUST_300001_SM_1000_NS12placeholders3_10E - _ZN34_INTERNAL_cfd9163d_4_k_cu_6cf4979c4cuda3std6ranges3__45__cpo5ssizeE)
_ZN34_INTERNAL_cfd9163d_4_k_cu_6cf4979c4cuda3std6ranges3__45__cpo5ssizeE:
	.zero		1
	.type		_ZN34_INTERNAL_cfd9163d_4_k_cu_6cf4979c6thrust24THRUST_300001_SM_1000_NS12placeholders3_10E,@object
	.size		_ZN34_INTERNAL_cfd9163d_4_k_cu_6cf4979c6thrust24THRUST_300001_SM_1000_NS12placeholders3_10E,(_ZN34_INTERNAL_cfd9163d_4_k_cu_6cf4979c4cuda3std3__45__cpo5crendE - _ZN34_INTERNAL_cfd9163d_4_k_cu_6cf4979c6thrust24THRUST_300001_SM_1000_NS12placeholders3_10E)
_ZN34_INTERNAL_cfd9163d_4_k_cu_6cf4979c6thrust24THRUST_300001_SM_1000_NS12placeholders3_10E:
	.zero		1
	.type		_ZN34_INTERNAL_cfd9163d_4_k_cu_6cf4979c4cuda3std3__45__cpo5crendE,@object
	.size		_ZN34_INTERNAL_cfd9163d_4_k_cu_6cf4979c4cuda3std3__45__cpo5crendE,(_ZN34_INTERNAL_cfd9163d_4_k_cu_6cf4979c4cuda3std6ranges3__45__cpo4prevE - _ZN34_INTERNAL_cfd9163d_4_k_cu_6cf4979c4cuda3std3__45__cpo5crendE)
_ZN34_INTERNAL_cfd9163d_4_k_cu_6cf4979c4cuda3std3__45__cpo5crendE:
	.zero		1
	.type		_ZN34_INTERNAL_cfd9163d_4_k_cu_6cf4979c4cuda3std6ranges3__45__cpo4prevE,@object
	.size		_ZN34_INTERNAL_cfd9163d_4_k_cu_6cf4979c4cuda3std6ranges3__45__cpo4prevE,(_ZN34_INTERNAL_cfd9163d_4_k_cu_6cf4979c4cuda3std6ranges3__45__cpo9iter_moveE - _ZN34_INTERNAL_cfd9163d_4_k_cu_6cf4979c4cuda3std6ranges3__45__cpo4prevE)
_ZN34_INTERNAL_cfd9163d_4_k_cu_6cf4979c4cuda3std6ranges3__45__cpo4prevE:
	.zero		1
	.type		_ZN34_INTERNAL_cfd9163d_4_k_cu_6cf4979c4cuda3std6ranges3__45__cpo9iter_moveE,@object
	.size		_ZN34_INTERNAL_cfd9163d_4_k_cu_6cf4979c4cuda3std6ranges3__45__cpo9iter_moveE,(_ZN34_INTERNAL_cfd9163d_4_k_cu_6cf4979c6thrust24THRUST_300001_SM_1000_NS12placeholders2_2E - _ZN34_INTERNAL_cfd9163d_4_k_cu_6cf4979c4cuda3std6ranges3__45__cpo9iter_moveE)
_ZN34_INTERNAL_cfd9163d_4_k_cu_6cf4979c4cuda3std6ranges3__45__cpo9iter_moveE:
	.zero		1
	.type		_ZN34_INTERNAL_cfd9163d_4_k_cu_6cf4979c6thrust24THRUST_300001_SM_1000_NS12placeholders2_2E,@object
	.size		_ZN34_INTERNAL_cfd9163d_4_k_cu_6cf4979c6thrust24THRUST_300001_SM_1000_NS12placeholders2_2E,(_ZN34_INTERNAL_cfd9163d_4_k_cu_6cf4979c6thrust24THRUST_300001_SM_1000_NS12placeholders2_4E - _ZN34_INTERNAL_cfd9163d_4_k_cu_6cf4979c6thrust24THRUST_300001_SM_1000_NS12placeholders2_2E)
_ZN34_INTERNAL_cfd9163d_4_k_cu_6cf4979c6thrust24THRUST_300001_SM_1000_NS12placeholders2_2E:
	.zero		1
	.type		_ZN34_INTERNAL_cfd9163d_4_k_cu_6cf4979c6thrust24THRUST_300001_SM_1000_NS12placeholders2_4E,@object
	.size		_ZN34_INTERNAL_cfd9163d_4_k_cu_6cf4979c6thrust24THRUST_300001_SM_1000_NS12placeholders2_4E,(_ZN34_INTERNAL_cfd9163d_4_k_cu_6cf4979c4cuda3std3__45__cpo3endE - _ZN34_INTERNAL_cfd9163d_4_k_cu_6cf4979c6thrust24THRUST_300001_SM_1000_NS12placeholders2_4E)
_ZN34_INTERNAL_cfd9163d_4_k_cu_6cf4979c6thrust24THRUST_300001_SM_1000_NS12placeholders2_4E:
	.zero		1
	.type		_ZN34_INTERNAL_cfd9163d_4_k_cu_6cf4979c4cuda3std3__45__cpo3endE,@object
	.size		_ZN34_INTERNAL_cfd9163d_4_k_cu_6cf4979c4cuda3std3__45__cpo3endE,(_ZN34_INTERNAL_cfd9163d_4_k_cu_6cf4979c4cuda3std6ranges3__45__cpo3endE - _ZN34_INTERNAL_cfd9163d_4_k_cu_6cf4979c4cuda3std3__45__cpo3endE)
_ZN34_INTERNAL_cfd9163d_4_k_cu_6cf4979c4cuda3std3__45__cpo3endE:
	.zero		1
	.type		_ZN34_INTERNAL_cfd9163d_4_k_cu_6cf4979c4cuda3std6ranges3__45__cpo3endE,@object
	.size		_ZN34_INTERNAL_cfd9163d_4_k_cu_6cf4979c4cuda3std6ranges3__45__cpo3endE,(_ZN34_INTERNAL_cfd9163d_4_k_cu_6cf4979c4cuda3std3__419piecewise_constructE - _ZN34_INTERNAL_cfd9163d_4_k_cu_6cf4979c4cuda3std6ranges3__45__cpo3endE)
_ZN34_INTERNAL_cfd9163d_4_k_cu_6cf4979c4cuda3std6ranges3__45__cpo3endE:
	.zero		1
	.type		_ZN34_INTERNAL_cfd9163d_4_k_cu_6cf4979c4cuda3std3__419piecewise_constructE,@object
	.size		_ZN34_INTERNAL_cfd9163d_4_k_cu_6cf4979c4cuda3std3__419piecewise_constructE,(_ZN34_INTERNAL_cfd9163d_4_k_cu_6cf4979c4cuda3std6ranges3__45__cpo5cdataE - _ZN34_INTERNAL_cfd9163d_4_k_cu_6cf4979c4cuda3std3__419piecewise_constructE)
_ZN34_INTERNAL_cfd9163d_4_k_cu_6cf4979c4cuda3std3__419piecewise_constructE:
	.zero		1
	.type		_ZN34_INTERNAL_cfd9163d_4_k_cu_6cf4979c4cuda3std6ranges3__45__cpo5cdataE,@object
	.size		_ZN34_INTERNAL_cfd9163d_4_k_cu_6cf4979c4cuda3std6ranges3__45__cpo5cdataE,(_ZN34_INTERNAL_cfd9163d_4_k_cu_6cf4979c6thrust24THRUST_300001_SM_1000_NS12placeholders2_8E - _ZN34_INTERNAL_cfd9163d_4_k_cu_6cf4979c4cuda3std6ranges3__45__cpo5cdataE)
_ZN34_INTERNAL_cfd9163d_4_k_cu_6cf4979c4cuda3std6ranges3__45__cpo5cdataE:
	.zero		1
	.type		_ZN34_INTERNAL_cfd9163d_4_k_cu_6cf4979c6thrust24THRUST_300001_SM_1000_NS12placeholders2_8E,@object
	.size		_ZN34_INTERNAL_cfd9163d_4_k_cu_6cf4979c6thrust24THRUST_300001_SM_1000_NS12placeholders2_8E,(_ZN34_INTERNAL_cfd9163d_4_k_cu_6cf4979c4cuda3std3__45__cpo4rendE - _ZN34_INTERNAL_cfd9163d_4_k_cu_6cf4979c6thrust24THRUST_300001_SM_1000_NS12placeholders2_8E)
_ZN34_INTERNAL_cfd9163d_4_k_cu_6cf4979c6thrust24THRUST_300001_SM_1000_NS12placeholders2_8E:
	.zero		1
	.type		_ZN34_INTERNAL_cfd9163d_4_k_cu_6cf4979c4cuda3std3__45__cpo4rendE,@object
	.size		_ZN34_INTERNAL_cfd9163d_4_k_cu_6cf4979c4cuda3std3__45__cpo4rendE,(_ZN34_INTERNAL_cfd9163d_4_k_cu_6cf4979c4cuda3std6ranges3__45__cpo9iter_swapE - _ZN34_INTERNAL_cfd9163d_4_k_cu_6cf4979c4cuda3std3__45__cpo4rendE)
_ZN34_INTERNAL_cfd9163d_4_k_cu_6cf4979c4cuda3std3__45__cpo4rendE:
	.zero		1
	.type		_ZN34_INTERNAL_cfd9163d_4_k_cu_6cf4979c4cuda3std6ranges3__45__cpo9iter_swapE,@object
	.size		_ZN34_INTERNAL_cfd9163d_4_k_cu_6cf4979c4cuda3std6ranges3__45__cpo9iter_swapE,(_ZN34_INTERNAL_cfd9163d_4_k_cu_6cf4979c4cuda3std3__48unexpectE - _ZN34_INTERNAL_cfd9163d_4_k_cu_6cf4979c4cuda3std6ranges3__45__cpo9iter_swapE)
_ZN34_INTERNAL_cfd9163d_4_k_cu_6cf4979c4cuda3std6ranges3__45__cpo9iter_swapE:
	.zero		1
	.type		_ZN34_INTERNAL_cfd9163d_4_k_cu_6cf4979c4cuda3std3__48unexpectE,@object
	.size		_ZN34_INTERNAL_cfd9163d_4_k_cu_6cf4979c4cuda3std3__48unexpectE,(_ZN34_INTERNAL_cfd9163d_4_k_cu_6cf4979c6thrust24THRUST_300001_SM_1000_NS6system6detail10sequential3seqE - _ZN34_INTERNAL_cfd9163d_4_k_cu_6cf4979c4cuda3std3__48unexpectE)
_ZN34_INTERNAL_cfd9163d_4_k_cu_6cf4979c4cuda3std3__48unexpectE:
	.zero		1
	.type		_ZN34_INTERNAL_cfd9163d_4_k_cu_6cf4979c6thrust24THRUST_300001_SM_1000_NS6system6detail10sequential3seqE,@object
	.size		_ZN34_INTERNAL_cfd9163d_4_k_cu_6cf4979c6thrust24THRUST_300001_SM_1000_NS6system6detail10sequential3seqE,(.L_29 - _ZN34_INTERNAL_cfd9163d_4_k_cu_6cf4979c6thrust24THRUST_300001_SM_1000_NS6system6detail10sequential3seqE)
_ZN34_INTERNAL_cfd9163d_4_k_cu_6cf4979c6thrust24THRUST_300001_SM_1000_NS6system6detail10sequential3seqE:
	.zero		1
.L_29:


//--------------------- .nv.shared._Z21rope_attention_kernelPKfS0_S0_PfS0_iiii --------------------------
	.section	.nv.shared._Z21rope_attention_kernelPKfS0_S0_PfS0_iiii,"aw",@nobits
	.sectionflags	@""
	.align	16
	.zero		1024


//--------------------- .nv.shared._Z28multi_scale_attention_kernelPKfS0_S0_PfS0_Piiiiii --------------------------
	.section	.nv.shared._Z28multi_scale_attention_kernelPKfS0_S0_PfS0_Piiiiii,"aw",@nobits
	.sectionflags	@""
	.align	16
	.zero		1024


//--------------------- .nv.shared._Z22flash_attention_kernelPKfS0_S0_Pfiiii --------------------------
	.section	.nv.shared._Z22flash_attention_kernelPKfS0_S0_Pfiiii,"aw",@nobits
	.sectionflags	@""
	.align	16
	.zero		1024


//--------------------- .nv.shared._Z22local_attention_kernelPKfS0_S0_Pfiiiii --------------------------
	.section	.nv.shared._Z22local_attention_kernelPKfS0_S0_Pfiiiii,"aw",@nobits
	.sectionflags	@""
	.align	16
	.zero		1024


//--------------------- .nv.shared._Z27kernelized_attention_kernelPKfS0_S0_Pffiiii --------------------------
	.section	.nv.shared._Z27kernelized_attention_kernelPKfS0_S0_Pffiiii,"aw",@nobits
	.sectionflags	@""
	.align	16
	.zero		1024


//--------------------- .nv.shared._Z23linear_attention_kernelPKfS0_S0_Pfiiii --------------------------
	.section	.nv.shared._Z23linear_attention_kernelPKfS0_S0_Pfiiii,"aw",@nobits
	.sectionflags	@""
	.align	16
	.zero		1024


//--------------------- .nv.constant0._ZN3cub18CUB_300001_SM_10006detail11EmptyKernelIvEEvv --------------------------
	.section	.nv.constant0._ZN3cub18CUB_300001_SM_10006detail11EmptyKernelIvEEvv,"a",@progbits
	.sectionflags	@""
	.align	4
.nv.constant0._ZN3cub18CUB_300001_SM_10006detail11EmptyKernelIvEEvv:
	.zero		896


//--------------------- .nv.constant0._Z21rope_attention_kernelPKfS0_S0_PfS0_iiii --------------------------
	.section	.nv.constant0._Z21rope_attention_kernelPKfS0_S0_PfS0_iiii,"a",@progbits
	.sectionflags	@""
	.align	4
.nv.constant0._Z21rope_attention_kernelPKfS0_S0_PfS0_iiii:
	.zero		952


//--------------------- .nv.constant0._Z28multi_scale_attention_kernelPKfS0_S0_PfS0_Piiiiii --------------------------
	.section	.nv.constant0._Z28multi_scale_attention_kernelPKfS0_S0_PfS0_Piiiiii,"a",@progbits
	.sectionflags	@""
	.align	4
.nv.constant0._Z28multi_scale_attention_kernelPKfS0_S0_PfS0_Piiiiii:
	.zero		964


//--------------------- .nv.constant0._Z22flash_attention_kernelPKfS0_S0_Pfiiii --------------------------
	.section	.nv.constant0._Z22flash_attention_kernelPKfS0_S0_Pfiiii,"a",@progbits
	.sectionflags	@""
	.align	4
.nv.constant0._Z22flash_attention_kernelPKfS0_S0_Pfiiii:
	.zero		944


//--------------------- .nv.constant0._Z22local_attention_kernelPKfS0_S0_Pfiiiii --------------------------
	.section	.nv.constant0._Z22local_attention_kernelPKfS0_S0_Pfiiiii,"a",@progbits
	.sectionflags	@""
	.align	4
.nv.constant0._Z22local_attention_kernelPKfS0_S0_Pfiiiii:
	.zero		948


//--------------------- .nv.constant0._Z27kernelized_attention_kernelPKfS0_S0_Pffiiii --------------------------
	.section	.nv.constant0._Z27kernelized_attention_kernelPKfS0_S0_Pffiiii,"a",@progbits
	.sectionflags	@""
	.align	4
.nv.constant0._Z27kernelized_attention_kernelPKfS0_S0_Pffiiii:
	.zero		948


//--------------------- .nv.constant0._Z23linear_attention_kernelPKfS0_S0_Pfiiii --------------------------
	.section	.nv.constant0._Z23linear_attention_kernelPKfS0_S0_Pfiiii,"a",@progbits
	.sectionflags	@""
	.align	4
.nv.constant0._Z23linear_attention_kernelPKfS0_S0_Pfiiii:
	.zero		944


//--------------------- SYMBOLS --------------------------

	.type		.nv.reservedSmem.offset0,@object
	.size		.nv.reservedSmem.offset0,0x4
	.type		.nv.reservedSmem.cap,@object
	.size		.nv.reservedSmem.cap,0x4
